def matmul_kernel(
    a_ptr,
    b_ptr,
    c_ptr,
    M,
    N,
    K,
    stride_am,
    stride_ak,
    stride_bk,
    stride_bn,
    stride_cm,
    stride_cn,
    BLOCK_M: tl.constexpr,
    BLOCK_N: tl.constexpr,
    BLOCK_K: tl.constexpr,
    GROUP_M: tl.constexpr,
):
    pid = tl.program_id(axis=0)
    num_pid_m = tl.cdiv(M, BLOCK_M)
    num_pid_n = tl.cdiv(N, BLOCK_N)
    num_pid_in_group = GROUP_M * num_pid_n
    group_id = pid // num_pid_in_group
    first_pid_m = group_id * GROUP_M
    group_size_m = min(num_pid_m - first_pid_m, GROUP_M)
    pid_m = first_pid_m + ((pid % num_pid_in_group) % group_size_m)
    pid_n = (pid % num_pid_in_group) // group_size_m

    offs_am = (pid_m * BLOCK_M + tl.arange(0, BLOCK_M)) % M
    offs_bn = (pid_n * BLOCK_N + tl.arange(0, BLOCK_N)) % N
    offs_k = tl.arange(0, BLOCK_K)
    a_ptrs = a_ptr + offs_am[:, None] * stride_am + offs_k[None, :] * stride_ak
    b_ptrs = b_ptr + offs_k[:, None] * stride_bk + offs_bn[None, :] * stride_bn

    acc = tl.zeros((BLOCK_M, BLOCK_N), dtype=tl.float32)
    for kk in range(0, tl.cdiv(K, BLOCK_K)):
        a = tl.load(a_ptrs, mask=offs_k[None, :] < K - kk * BLOCK_K, other=0.0)
        b = tl.load(b_ptrs, mask=offs_k[:, None] < K - kk * BLOCK_K, other=0.0)
        acc = tl.dot(a, b, acc)
        a_ptrs += BLOCK_K * stride_ak
        b_ptrs += BLOCK_K * stride_bk

    c = acc.to(c_ptr.dtype.element_ty)
    offs_cm = pid_m * BLOCK_M + tl.arange(0, BLOCK_M)
    offs_cn = pid_n * BLOCK_N + tl.arange(0, BLOCK_N)
    c_ptrs = c_ptr + offs_cm[:, None] * stride_cm + offs_cn[None, :] * stride_cn
    mask = (offs_cm[:, None] < M) & (offs_cn[None, :] < N)
    tl.store(c_ptrs, c, mask=mask)

# config = {"BLOCK_K": 32, "BLOCK_M": 64, "BLOCK_N": 128, "GROUP_M": 8, "arch": "sm_100", "dtype": "fp8e5m2", "num_ctas": 1, "num_stages": 3, "num_warps": 1}
# arch = sm_100


// ===== COMPILED SASS (sm_100a) =====

	.target	sm_100a

	.elftype	@"ET_EXEC"


//--------------------- .note.nv.tkinfo           --------------------------
	.section	.note.nv.tkinfo,"",@"SHT_NOTE"
	.sectionflags	@"SHF_NOTE_NV_TKINFO"
	.tkinfo
        /*0018*/ 	.word	0x00000081
        /*0030*/ 	.string	""
        /*0030*/ 	.string	"ptxas-blackwell"
        /*0030*/ 	.string	"Cuda compilation tools, release 12.9, V12.9.86"
        /*0030*/ 	.string	"Build cuda_12.9.r12.9/compiler.36037853_0"
        /*0030*/ 	.string	"-v  -suppress-debug-info  -lineinfo  -arch sm_100a "



//--------------------- .note.nv.cuver            --------------------------
	.section	.note.nv.cuver,"",@"SHT_NOTE"
	.sectionflags	@"SHF_NOTE_NV_CUVER"
        /*0018*/ 	.short	0x0001
        /*001a*/ 	.short	0x0064
        /*001c*/ 	.short	0x0001
        /*001e*/ 	.short	0x0000
        /*0020*/ 	.short	0x0001
        /*0022*/ 	.short	0x0000


//--------------------- .nv.info                  --------------------------
	.section	.nv.info,"",@"SHT_CUDA_INFO"
	.align	4


	//----- nvinfo : EIATTR_REGCOUNT
	.align		4
        /*0000*/ 	.byte	0x04, 0x2f
        /*0002*/ 	.short	(.L_1 - .L_0)
	.align		4
.L_0:
        /*0004*/ 	.word	index@(matmul_kernel)
        /*0008*/ 	.word	0x00000040


	//----- nvinfo : EIATTR_FRAME_SIZE
	.align		4
.L_1:
        /*000c*/ 	.byte	0x04, 0x11
        /*000e*/ 	.short	(.L_3 - .L_2)
	.align		4
.L_2:
        /*0010*/ 	.word	index@(matmul_kernel)
        /*0014*/ 	.word	0x00001158


	//----- nvinfo : EIATTR_MIN_STACK_SIZE
	.align		4
.L_3:
        /*0018*/ 	.byte	0x04, 0x12
        /*001a*/ 	.short	(.L_5 - .L_4)
	.align		4
.L_4:
        /*001c*/ 	.word	index@(matmul_kernel)
        /*0020*/ 	.word	0x00001158
.L_5:


//--------------------- .nv.info.matmul_kernel    --------------------------
	.section	.nv.info.matmul_kernel,"",@"SHT_CUDA_INFO"
	.sectionflags	@""
	.align	4


	//----- nvinfo : EIATTR_CUDA_API_VERSION
	.align		4
        /*0000*/ 	.byte	0x04, 0x37
        /*0002*/ 	.short	(.L_7 - .L_6)
.L_6:
        /*0004*/ 	.word	0x00000081


	//----- nvinfo : EIATTR_KPARAM_INFO
	.align		4
.L_7:
        /*0008*/ 	.byte	0x04, 0x17
        /*000a*/ 	.short	(.L_9 - .L_8)
.L_8:
        /*000c*/ 	.word	0x00000000
        /*0010*/ 	.short	0x000d
        /*0012*/ 	.short	0x0048
        /*0014*/ 	.byte	0x00, 0xf4, 0x21, 0x00


	//----- nvinfo : EIATTR_KPARAM_INFO
	.align		4
.L_9:
        /*0018*/ 	.byte	0x04, 0x17
        /*001a*/ 	.short	(.L_11 - .L_10)
.L_10:
        /*001c*/ 	.word	0x00000000
        /*0020*/ 	.short	0x000c
        /*0022*/ 	.short	0x0040
        /*0024*/ 	.byte	0x00, 0xf4, 0x21, 0x00


	//----- nvinfo : EIATTR_KPARAM_INFO
	.align		4
.L_11:
        /*0028*/ 	.byte	0x04, 0x17
        /*002a*/ 	.short	(.L_13 - .L_12)
.L_12:
        /*002c*/ 	.word	0x00000000
        /*0030*/ 	.short	0x000b
        /*0032*/ 	.short	0x0038
        /*0034*/ 	.byte	0x00, 0xf0, 0x11, 0x00


	//----- nvinfo : EIATTR_KPARAM_INFO
	.align		4
.L_13:
        /*0038*/ 	.byte	0x04, 0x17
        /*003a*/ 	.short	(.L_15 - .L_14)
.L_14:
        /*003c*/ 	.word	0x00000000
        /*0040*/ 	.short	0x000a
        /*0042*/ 	.short	0x0034
        /*0044*/ 	.byte	0x00, 0xf0, 0x11, 0x00


	//----- nvinfo : EIATTR_KPARAM_INFO
	.align		4
.L_15:
        /*0048*/ 	.byte	0x04, 0x17
        /*004a*/ 	.short	(.L_17 - .L_16)
.L_16:
        /*004c*/ 	.word	0x00000000
        /*0050*/ 	.short	0x0009
        /*0052*/ 	.short	0x0030
        /*0054*/ 	.byte	0x00, 0xf0, 0x11, 0x00


	//----- nvinfo : EIATTR_KPARAM_INFO
	.align		4
.L_17:
        /*0058*/ 	.byte	0x04, 0x17
        /*005a*/ 	.short	(.L_19 - .L_18)
.L_18:
        /*005c*/ 	.word	0x00000000
        /*0060*/ 	.short	0x0008
        /*0062*/ 	.short	0x002c
        /*0064*/ 	.byte	0x00, 0xf0, 0x11, 0x00


	//----- nvinfo : EIATTR_KPARAM_INFO
	.align		4
.L_19:
        /*0068*/ 	.byte	0x04, 0x17
        /*006a*/ 	.short	(.L_21 - .L_20)
.L_20:
        /*006c*/ 	.word	0x00000000
        /*0070*/ 	.short	0x0007
        /*0072*/ 	.short	0x0028
        /*0074*/ 	.byte	0x00, 0xf0, 0x11, 0x00


	//----- nvinfo : EIATTR_KPARAM_INFO
	.align		4
.L_21:
        /*0078*/ 	.byte	0x04, 0x17
        /*007a*/ 	.short	(.L_23 - .L_22)
.L_22:
        /*007c*/ 	.word	0x00000000
        /*0080*/ 	.short	0x0006
        /*0082*/ 	.short	0x0024
        /*0084*/ 	.byte	0x00, 0xf0, 0x11, 0x00


	//----- nvinfo : EIATTR_KPARAM_INFO
	.align		4
.L_23:
        /*0088*/ 	.byte	0x04, 0x17
        /*008a*/ 	.short	(.L_25 - .L_24)
.L_24:
        /*008c*/ 	.word	0x00000000
        /*0090*/ 	.short	0x0005
        /*0092*/ 	.short	0x0020
        /*0094*/ 	.byte	0x00, 0xf0, 0x11, 0x00


	//----- nvinfo : EIATTR_KPARAM_INFO
	.align		4
.L_25:
        /*0098*/ 	.byte	0x04, 0x17
        /*009a*/ 	.short	(.L_27 - .L_26)
.L_26:
        /*009c*/ 	.word	0x00000000
        /*00a0*/ 	.short	0x0004
        /*00a2*/ 	.short	0x001c
        /*00a4*/ 	.byte	0x00, 0xf0, 0x11, 0x00


	//----- nvinfo : EIATTR_KPARAM_INFO
	.align		4
.L_27:
        /*00a8*/ 	.byte	0x04, 0x17
        /*00aa*/ 	.short	(.L_29 - .L_28)
.L_28:
        /*00ac*/ 	.word	0x00000000
        /*00b0*/ 	.short	0x0003
        /*00b2*/ 	.short	0x0018
        /*00b4*/ 	.byte	0x00, 0xf0, 0x11, 0x00


	//----- nvinfo : EIATTR_KPARAM_INFO
	.align		4
.L_29:
        /*00b8*/ 	.byte	0x04, 0x17
        /*00ba*/ 	.short	(.L_31 - .L_30)
.L_30:
        /*00bc*/ 	.word	0x00000000
        /*00c0*/ 	.short	0x0002
        /*00c2*/ 	.short	0x0010
        /*00c4*/ 	.byte	0x00, 0xf4, 0x21, 0x00


	//----- nvinfo : EIATTR_KPARAM_INFO
	.align		4
.L_31:
        /*00c8*/ 	.byte	0x04, 0x17
        /*00ca*/ 	.short	(.L_33 - .L_32)
.L_32:
        /*00cc*/ 	.word	0x00000000
        /*00d0*/ 	.short	0x0001
        /*00d2*/ 	.short	0x0008
        /*00d4*/ 	.byte	0x00, 0xf4, 0x21, 0x00


	//----- nvinfo : EIATTR_KPARAM_INFO
	.align		4
.L_33:
        /*00d8*/ 	.byte	0x04, 0x17
        /*00da*/ 	.short	(.L_35 - .L_34)
.L_34:
        /*00dc*/ 	.word	0x00000000
        /*00e0*/ 	.short	0x0000
        /*00e2*/ 	.short	0x0000
        /*00e4*/ 	.byte	0x00, 0xf4, 0x21, 0x00


	//----- nvinfo : EIATTR_SPARSE_MMA_MASK
	.align		4
.L_35:
        /*00e8*/ 	.byte	0x03, 0x50
        /*00ea*/ 	.short	0x0000


	//----- nvinfo : EIATTR_MAXREG_COUNT
	.align		4
        /*00ec*/ 	.byte	0x03, 0x1b
        /*00ee*/ 	.short	0x00ff


	//----- nvinfo : EIATTR_NUM_BARRIERS
	.align		4
        /*00f0*/ 	.byte	0x02, 0x4c
        /*00f2*/ 	.byte	0x01
	.zero		1


	//----- nvinfo : EIATTR_ANNOTATIONS
	.align		4
        /*00f4*/ 	.byte	0x04, 0x55
        /*00f6*/ 	.short	(.L_37 - .L_36)


	//   ....[0]....
.L_36:
        /*00f8*/ 	.word	0x00000001
        /*00fc*/ 	.byte	0x70, 0x00, 0x00, 0x00, 0x01, 0x00, 0x00, 0x00, 0xb0, 0x00, 0x00, 0x00, 0x01, 0x00, 0x00, 0x00
        /* <DEDUP_REMOVED lines=2405> */
        /*975c*/ 	.byte	0x70, 0x8d, 0x02, 0x00


	//----- nvinfo : EIATTR_COOP_GROUP_MASK_REGIDS
	.align		4
.L_37:
        /*9760*/ 	.byte	0x04, 0x29
        /*9762*/ 	.short	(.L_39 - .L_38)


	//   ....[0]....
.L_38:
        /*9764*/ 	.word	0xffffffff


	//   ....[1]....
        /*9768*/ 	.word	0xffffffff


	//   ....[2]....
        /*976c*/ 	.word	0xffffffff


	//   ....[3]....
        /*9770*/ 	.word	0xffffffff


	//   ....[4]....
        /*9774*/ 	.word	0xffffffff


	//   ....[5]....
        /*9778*/ 	.word	0xffffffff


	//   ....[6]....
        /*977c*/ 	.word	0xffffffff


	//   ....[7]....
        /*9780*/ 	.word	0xffffffff


	//   ....[8]....
        /*9784*/ 	.word	0xffffffff


	//   ....[9]....
        /*9788*/ 	.word	0xffffffff


	//   ....[10]....
        /*978c*/ 	.word	0xffffffff


	//   ....[11]....
        /*9790*/ 	.word	0xffffffff


	//   ....[12]....
        /*9794*/ 	.word	0xffffffff


	//   ....[13]....
        /*9798*/ 	.word	0xffffffff


	//   ....[14]....
        /*979c*/ 	.word	0xffffffff


	//   ....[15]....
        /*97a0*/ 	.word	0xffffffff


	//   ....[16]....
        /*97a4*/ 	.word	0xffffffff


	//   ....[17]....
        /*97a8*/ 	.word	0xffffffff


	//   ....[18]....
        /*97ac*/ 	.word	0xffffffff


	//   ....[19]....
        /*97b0*/ 	.word	0xffffffff


	//   ....[20]....
        /*97b4*/ 	.word	0xffffffff


	//   ....[21]....
        /*97b8*/ 	.word	0xffffffff


	//   ....[22]....
        /*97bc*/ 	.word	0xffffffff


	//   ....[23]....
        /*97c0*/ 	.word	0xffffffff


	//   ....[24]....
        /*97c4*/ 	.word	0xffffffff


	//   ....[25]....
        /*97c8*/ 	.word	0xffffffff


	//   ....[26]....
        /*97cc*/ 	.word	0xffffffff


	//   ....[27]....
        /*97d0*/ 	.word	0xffffffff


	//   ....[28]....
        /*97d4*/ 	.word	0xffffffff


	//   ....[29]....
        /*97d8*/ 	.word	0xffffffff


	//   ....[30]....
        /*97dc*/ 	.word	0xffffffff


	//----- nvinfo : EIATTR_COOP_GROUP_INSTR_OFFSETS
	.align		4
.L_39:
        /*97e0*/ 	.byte	0x04, 0x28
        /*97e2*/ 	.short	(.L_41 - .L_40)


	//   ....[0]....
.L_40:
        /*97e4*/ 	.word	0x00025940


	//   ....[1]....
        /*97e8*/ 	.word	0x00025c50


	//   ....[2]....
        /*97ec*/ 	.word	0x00025ce0


	//   ....[3]....
        /*97f0*/ 	.word	0x00025d20


	//   ....[4]....
        /*97f4*/ 	.word	0x00025e10


	//   ....[5]....
        /*97f8*/ 	.word	0x00025e30


	//   ....[6]....
        /*97fc*/ 	.word	0x00025e80


	//   ....[7]....
        /*9800*/ 	.word	0x00025f20


	//   ....[8]....
        /*9804*/ 	.word	0x00025f40


	//   ....[9]....
        /*9808*/ 	.word	0x00026040


	//   ....[10]....
        /*980c*/ 	.word	0x00026060


	//   ....[11]....
        /*9810*/ 	.word	0x000260d0


	//   ....[12]....
        /*9814*/ 	.word	0x000263f0


	//   ....[13]....
        /*9818*/ 	.word	0x00026410


	//   ....[14]....
        /*981c*/ 	.word	0x00026440


	//   ....[15]....
        /*9820*/ 	.word	0x00026460


	//   ....[16]....
        /*9824*/ 	.word	0x000264a0


	//   ....[17]....
        /*9828*/ 	.word	0x000264d0


	//   ....[18]....
        /*982c*/ 	.word	0x00026500


	//   ....[19]....
        /*9830*/ 	.word	0x00026560


	//   ....[20]....
        /*9834*/ 	.word	0x000266f0


	//   ....[21]....
        /*9838*/ 	.word	0x00026710


	//   ....[22]....
        /*983c*/ 	.word	0x00026730


	//   ....[23]....
        /*9840*/ 	.word	0x00026750


	//   ....[24]....
        /*9844*/ 	.word	0x00026770


	//   ....[25]....
        /*9848*/ 	.word	0x00026790


	//   ....[26]....
        /*984c*/ 	.word	0x000267b0


	//   ....[27]....
        /*9850*/ 	.word	0x00026830


	//   ....[28]....
        /*9854*/ 	.word	0x00026860


	//   ....[29]....
        /*9858*/ 	.word	0x000268b0


	//   ....[30]....
        /*985c*/ 	.word	0x00026a00


	//----- nvinfo : EIATTR_VRC_CTA_INIT_COUNT
	.align		4
.L_41:
        /*9860*/ 	.byte	0x02, 0x4a
	.zero		1
	.zero		1


	//----- nvinfo : EIATTR_EXIT_INSTR_OFFSETS
	.align		4
        /*9864*/ 	.byte	0x04, 0x1c
        /*9866*/ 	.short	(.L_43 - .L_42)


	//   ....[0]....
.L_42:
        /*9868*/ 	.word	0x0002f840


	//   ....[1]....
        /*986c*/ 	.word	0x0002f860


	//----- nvinfo : EIATTR_REQNTID
	.align		4
.L_43:
        /*9870*/ 	.byte	0x04, 0x10
        /*9872*/ 	.short	(.L_45 - .L_44)
.L_44:
        /*9874*/ 	.word	0x00000020
        /*9878*/ 	.word	0x00000001
        /*987c*/ 	.word	0x00000001


	//----- nvinfo : EIATTR_CBANK_PARAM_SIZE
	.align		4
.L_45:
        /*9880*/ 	.byte	0x03, 0x19
        /*9882*/ 	.short	0x0050


	//----- nvinfo : EIATTR_PARAM_CBANK
	.align		4
        /*9884*/ 	.byte	0x04, 0x0a
        /*9886*/ 	.short	(.L_47 - .L_46)
	.align		4
.L_46:
        /*9888*/ 	.word	index@(.nv.constant0.matmul_kernel)
        /*988c*/ 	.short	0x0380
        /*988e*/ 	.short	0x0050


	//----- nvinfo : EIATTR_SW_WAR
	.align		4
.L_47:
        /*9890*/ 	.byte	0x04, 0x36
        /*9892*/ 	.short	(.L_49 - .L_48)
.L_48:
        /*9894*/ 	.word	0x00000008
.L_49:


//--------------------- .nv.compat                --------------------------
	.section	.nv.compat,"",@"SHT_CUDA_COMPAT_INFO"
	.align	4
        /*0000*/ 	.byte	0x02, 0x02, 0x02, 0x00, 0x02, 0x05, 0x05, 0x00, 0x02, 0x03, 0x00, 0x00, 0x02, 0x06, 0x01, 0x00


//--------------------- .nv.callgraph             --------------------------
	.section	.nv.callgraph,"",@"SHT_CUDA_CALLGRAPH"
	.align	4
	.sectionentsize	8
	.align		4
        /*0000*/ 	.word	0x00000000
	.align		4
        /*0004*/ 	.word	0xffffffff
	.align		4
        /*0008*/ 	.word	0x00000000
	.align		4
        /*000c*/ 	.word	0xfffffffe
	.align		4
        /*0010*/ 	.word	0x00000000
	.align		4
        /*0014*/ 	.word	0xfffffffd
	.align		4
        /*0018*/ 	.word	0x00000000
	.align		4
        /*001c*/ 	.word	0xfffffffc


//--------------------- .text.matmul_kernel       --------------------------
	.section	.text.matmul_kernel,"ax",@progbits
	.align	128
        .global         matmul_kernel
        .type           matmul_kernel,@function
        .size           matmul_kernel,(.L_x_3 - matmul_kernel)
        .other          matmul_kernel,@"STO_CUDA_ENTRY STV_DEFAULT"
matmul_kernel:
.text.matmul_kernel:
[----:B------:R-:W0:Y:S08]  /*0000*/  LDC R1, c[0x0][0x37c] ;  /* 0x0000df00ff017b82 */ /* 0x000e300000000800 */
[----:B------:R-:W1:Y:S01]  /*0010*/  LDC.64 R2, c[0x0][0x398] ;  /* 0x0000e600ff027b82 */ /* 0x000e620000000a00 */
[----:B0-----:R-:W-:Y:S01]  /*0020*/  VIADD R1, R1, 0xffffeea8 ;  /* 0xffffeea801017836 */ /* 0x001fe20000000000 */
[----:B------:R-:W0:Y:S01]  /*0030*/  S2R R7, SR_CTAID.X ;  /* 0x0000000000077919 */ /* 0x000e220000002500 */
[----:B------:R-:W2:Y:S01]  /*0040*/  LDCU UR5, c[0x0][0x3a0] ;  /* 0x00007400ff0577ac */ /* 0x000ea20008000800 */
[----:B------:R-:W-:-:S02]  /*0050*/  CS2R R44, SRZ ;  /* 0x00000000002c7805 */ /* 0x000fc4000001ff00 */
[----:B------:R-:W-:Y:S01]  /*0060*/  CS2R R46, SRZ ;  /* 0x00000000002e7805 */ /* 0x000fe2000001ff00 */
[----:B------:R-:W-:Y:S01]  /*0070*/  STL [R1+0x70], RZ ;  /* 0x000070ff01007387 */ /* 0x000fe20000100800 */
[----:B------:R-:W-:Y:S01]  /*0080*/  UMOV UR4, 0x400 ;  /* 0x0000040000047882 */ /* 0x000fe20000000000 */
[----:B------:R-:W3:Y:S01]  /*0090*/  S2UR UR6, SR_CgaCtaId ;  /* 0x00000000000679c3 */ /* 0x000ee20000008800 */
[----:B------:R-:W4:Y:S01]  /*00a0*/  LDCU.64 UR8, c[0x0][0x358] ;  /* 0x00006b00ff0877ac */ /* 0x000f220008000a00 */
[----:B------:R-:W-:Y:S04]  /*00b0*/  STL [R1+0x74], RZ ;  /* 0x000074ff01007387 */ /* 0x000fe80000100800 */
[----:B------:R-:W-:Y:S04]  /*00c0*/  STL [R1+0x78], RZ ;  /* 0x000078ff01007387 */ /* 0x000fe80000100800 */
[----:B------:R-:W-:Y:S01]  /*00d0*/  STL [R1+0x7c], RZ ;  /* 0x00007cff01007387 */ /* 0x000fe20000100800 */
[----:B--2---:R-:W-:-:S03]  /*00e0*/  UIADD3 UR5, UPT, UPT, UR5, 0x1f, URZ ;  /* 0x0000001f05057890 */ /* 0x004fc6000fffe0ff */
[----:B------:R-:W-:Y:S01]  /*00f0*/  STL [R1+0x90], RZ ;  /* 0x000090ff01007387 */ /* 0x000fe20000100800 */
[----:B-1----:R-:W-:Y:S01]  /*0100*/  VIADD R0, R3, 0x7f ;  /* 0x0000007f03007836 */ /* 0x002fe20000000000 */
[----:B------:R-:W-:Y:S02]  /*0110*/  UISETP.GE.AND UP0, UPT, UR5, 0x20, UPT ;  /* 0x000000200500788c */ /* 0x000fe4000bf06270 */
[----:B------:R-:W-:Y:S02]  /*0120*/  STL [R1+0x94], RZ ;  /* 0x000094ff01007387 */ /* 0x000fe40000100800 */
[----:B------:R-:W-:Y:S02]  /*0130*/  SHF.R.S32.HI R5, RZ, 0x1f, R0 ;  /* 0x0000001fff057819 */ /* 0x000fe40000011400 */
[----:B------:R-:W-:Y:S01]  /*0140*/  STL [R1+0x98], RZ ;  /* 0x000098ff01007387 */ /* 0x000fe20000100800 */
[----:B---3--:R-:W-:Y:S01]  /*0150*/  ULEA UR4, UR6, UR4, 0x18 ;  /* 0x0000000406047291 */ /* 0x008fe2000f8ec0ff */
[----:B------:R-:W-:-:S02]  /*0160*/  LEA.HI R5, R5, R0, RZ, 0x7 ;  /* 0x0000000005057211 */ /* 0x000fc400078f38ff */
[----:B------:R-:W-:Y:S01]  /*0170*/  STL [R1+0x9c], RZ ;  /* 0x00009cff01007387 */ /* 0x000fe20000100800 */
[----:B0-----:R-:W-:Y:S02]  /*0180*/  IABS R10, R7 ;  /* 0x00000007000a7213 */ /* 0x001fe40000000000 */
[----:B------:R-:W-:Y:S01]  /*0190*/  SHF.R.S32.HI R5, RZ, 0x7, R5 ;  /* 0x00000007ff057819 */ /* 0x000fe20000011405 */
[----:B------:R-:W-:Y:S04]  /*01a0*/  STL [R1+0xb0], RZ ;  /* 0x0000b0ff01007387 */ /* 0x000fe80000100800 */
[----:B------:R-:W-:Y:S01]  /*01b0*/  IMAD.SHL.U32 R6, R5, 0x8, RZ ;  /* 0x0000000805067824 */ /* 0x000fe200078e00ff */
[----:B------:R-:W-:Y:S04]  /*01c0*/  STL [R1+0xb4], RZ ;  /* 0x0000b4ff01007387 */ /* 0x000fe80000100800 */
[-C--:B------:R-:W-:Y:S01]  /*01d0*/  IABS R9, R6.reuse ;  /* 0x0000000600097213 */ /* 0x080fe20000000000 */
[----:B------:R-:W-:Y:S01]  /*01e0*/  STL [R1+0xb8], RZ ;  /* 0x0000b8ff01007387 */ /* 0x000fe20000100800 */
[----:B------:R-:W-:-:S02]  /*01f0*/  IABS R12, R6 ;  /* 0x00000006000c7213 */ /* 0x000fc40000000000 */
[----:B------:R-:W0:Y:S01]  /*0200*/  I2F.RP R0, R9 ;  /* 0x0000000900007306 */ /* 0x000e220000209400 */
[----:B------:R-:W-:Y:S04]  /*0210*/  STL [R1+0xbc], RZ ;  /* 0x0000bcff01007387 */ /* 0x000fe80000100800 */
[----:B------:R-:W-:Y:S04]  /*0220*/  STL [R1+0xd0], RZ ;  /* 0x0000d0ff01007387 */ /* 0x000fe80000100800 */
[----:B------:R-:W-:Y:S04]  /*0230*/  STL [R1+0xd4], RZ ;  /* 0x0000d4ff01007387 */ /* 0x000fe80000100800 */
[----:B------:R-:W-:Y:S01]  /*0240*/  STL [R1+0xd8], RZ ;  /* 0x0000d8ff01007387 */ /* 0x000fe20000100800 */
[----:B0-----:R-:W0:Y:S03]  /*0250*/  MUFU.RCP R0, R0 ;  /* 0x0000000000007308 */ /* 0x001e260000001000 */
[----:B------:R-:W-:Y:S04]  /*0260*/  STL [R1+0xdc], RZ ;  /* 0x0000dcff01007387 */ /* 0x000fe80000100800 */
[----:B------:R-:W-:Y:S04]  /*0270*/  STL [R1+0x100], RZ ;  /* 0x000100ff01007387 */ /* 0x000fe80000100800 */
[----:B------:R-:W-:Y:S04]  /*0280*/  STL [R1+0x104], RZ ;  /* 0x000104ff01007387 */ /* 0x000fe80000100800 */
[----:B------:R-:W-:Y:S01]  /*0290*/  STL [R1+0x108], RZ ;  /* 0x000108ff01007387 */ /* 0x000fe20000100800 */
[----:B0-----:R-:W-:-:S03]  /*02a0*/  VIADD R4, R0, 0xffffffe ;  /* 0x0ffffffe00047836 */ /* 0x001fc60000000000 */
[----:B------:R-:W-:Y:S01]  /*02b0*/  STL [R1+0x10c], RZ ;  /* 0x00010cff01007387 */ /* 0x000fe20000100800 */
[----:B------:R-:W-:Y:S01]  /*02c0*/  IMAD.MOV R0, RZ, RZ, -R12 ;  /* 0x000000ffff007224 */ /* 0x000fe200078e0a0c */
[----:B------:R0:W1:Y:S02]  /*02d0*/  F2I.FTZ.U32.TRUNC.NTZ R5, R4 ;  /* 0x0000000400057305 */ /* 0x000064000021f000 */
[----:B------:R-:W-:Y:S04]  /*02e0*/  STL [R1+0x120], RZ ;  /* 0x000120ff01007387 */ /* 0x000fe80000100800 */
[----:B------:R-:W-:Y:S04]  /*02f0*/  STL [R1+0x124], RZ ;  /* 0x000124ff01007387 */ /* 0x000fe80000100800 */
[----:B------:R-:W-:Y:S01]  /*0300*/  STL [R1+0x128], RZ ;  /* 0x000128ff01007387 */ /* 0x000fe20000100800 */
[----:B0-----:R-:W-:-:S03]  /*0310*/  IMAD.MOV.U32 R4, RZ, RZ, RZ ;  /* 0x000000ffff047224 */ /* 0x001fc600078e00ff */
[----:B------:R-:W-:Y:S01]  /*0320*/  STL [R1+0x12c], RZ ;  /* 0x00012cff01007387 */ /* 0x000fe20000100800 */
[----:B-1----:R-:W-:-:S03]  /*0330*/  IMAD.MOV R8, RZ, RZ, -R5 ;  /* 0x000000ffff087224 */ /* 0x002fc600078e0a05 */
[----:B------:R-:W-:Y:S01]  /*0340*/  STL [R1+0x140], RZ ;  /* 0x000140ff01007387 */ /* 0x000fe20000100800 */
[----:B------:R-:W-:-:S03]  /*0350*/  IMAD R11, R8, R9, RZ ;  /* 0x00000009080b7224 */ /* 0x000fc600078e02ff */
[----:B------:R-:W-:Y:S01]  /*0360*/  STL [R1+0x144], RZ ;  /* 0x000144ff01007387 */ /* 0x000fe20000100800 */
[----:B------:R-:W-:Y:S02]  /*0370*/  IMAD.MOV.U32 R8, RZ, RZ, R10 ;  /* 0x000000ffff087224 */ /* 0x000fe400078e000a */
[----:B------:R-:W-:Y:S01]  /*0380*/  IMAD.HI.U32 R5, R5, R11, R4 ;  /* 0x0000000b05057227 */ /* 0x000fe200078e0004 */
[----:B------:R-:W-:Y:S04]  /*0390*/  STL [R1+0x148], RZ ;  /* 0x000148ff01007387 */ /* 0x000fe80000100800 */
[----:B------:R-:W-:Y:S01]  /*03a0*/  STL [R1+0x14c], RZ ;  /* 0x00014cff01007387 */ /* 0x000fe20000100800 */
[----:B------:R-:W-:-:S03]  /*03b0*/  IMAD.HI.U32 R5, R5, R8, RZ ;  /* 0x0000000805057227 */ /* 0x000fc600078e00ff */
[----:B------:R-:W-:Y:S01]  /*03c0*/  STL [R1+0x160], RZ ;  /* 0x000160ff01007387 */ /* 0x000fe20000100800 */
[----:B------:R-:W-:-:S03]  /*03d0*/  IMAD R0, R5, R0, R8 ;  /* 0x0000000005007224 */ /* 0x000fc600078e0208 */
[----:B------:R-:W-:Y:S02]  /*03e0*/  STL [R1+0x164], RZ ;  /* 0x000164ff01007387 */ /* 0x000fe40000100800 */
[----:B------:R-:W-:Y:S02]  /*03f0*/  ISETP.GT.U32.AND P1, PT, R9, R0, PT ;  /* 0x000000000900720c */ /* 0x000fe40003f24070 */
[----:B------:R-:W-:Y:S04]  /*0400*/  STL [R1+0x168], RZ ;  /* 0x000168ff01007387 */ /* 0x000fe80000100800 */
[----:B------:R-:W-:Y:S04]  /*0410*/  STL [R1+0x16c], RZ ;  /* 0x00016cff01007387 */ /* 0x000fe80000100800 */
[----:B------:R-:W-:Y:S03]  /*0420*/  STL [R1+0x180], RZ ;  /* 0x000180ff01007387 */ /* 0x000fe60000100800 */
[----:B------:R-:W-:Y:S01]  /*0430*/  @!P1 IMAD.IADD R0, R0, 0x1, -R9 ;  /* 0x0000000100009824 */ /* 0x000fe200078e0a09 */
[----:B------:R-:W-:Y:S01]  /*0440*/  STL [R1+0x184], RZ ;  /* 0x000184ff01007387 */ /* 0x000fe20000100800 */
[----:B------:R-:W-:Y:S01]  /*0450*/  @!P1 VIADD R5, R5, 0x1 ;  /* 0x0000000105059836 */ /* 0x000fe20000000000 */
[----:B------:R-:W-:-:S02]  /*0460*/  ISETP.NE.AND P1, PT, R6, RZ, PT ;  /* 0x000000ff0600720c */ /* 0x000fc40003f25270 */
[----:B------:R-:W-:Y:S01]  /*0470*/  STL [R1+0x188], RZ ;  /* 0x000188ff01007387 */ /* 0x000fe20000100800 */
[----:B------:R-:W-:Y:S02]  /*0480*/  ISETP.GE.U32.AND P0, PT, R0, R9, PT ;  /* 0x000000090000720c */ /* 0x000fe40003f06070 */
[----:B------:R-:W-:Y:S01]  /*0490*/  LOP3.LUT R0, R7, R6, RZ, 0x3c, !PT ;  /* 0x0000000607007212 */ /* 0x000fe200078e3cff */
[----:B------:R-:W-:Y:S03]  /*04a0*/  STL [R1+0x18c], RZ ;  /* 0x00018cff01007387 */ /* 0x000fe60000100800 */
[----:B------:R-:W-:Y:S01]  /*04b0*/  ISETP.GE.AND P2, PT, R0, RZ, PT ;  /* 0x000000ff0000720c */ /* 0x000fe20003f46270 */
[----:B------:R-:W-:Y:S01]  /*04c0*/  STL [R1+0x1a0], RZ ;  /* 0x0001a0ff01007387 */ /* 0x000fe20000100800 */
[----:B------:R-:W-:-:S03]  /*04d0*/  VIADD R0, R2, 0x3f ;  /* 0x0000003f02007836 */ /* 0x000fc60000000000 */
[----:B------:R-:W-:Y:S02]  /*04e0*/  STL [R1+0x1a4], RZ ;  /* 0x0001a4ff01007387 */ /* 0x000fe40000100800 */
[----:B------:R-:W-:Y:S02]  /*04f0*/  @P0 VIADD R5, R5, 0x1 ;  /* 0x0000000105050836 */ /* 0x000fe40000000000 */
[----:B------:R-:W-:Y:S02]  /*0500*/  STL [R1+0x1a8], RZ ;  /* 0x0001a8ff01007387 */ /* 0x000fe40000100800 */
[----:B------:R-:W-:Y:S01]  /*0510*/  IMAD.MOV.U32 R4, RZ, RZ, R5 ;  /* 0x000000ffff047224 */ /* 0x000fe200078e0005 */
[----:B------:R-:W-:Y:S01]  /*0520*/  SHF.R.S32.HI R5, RZ, 0x1f, R0 ;  /* 0x0000001fff057819 */ /* 0x000fe20000011400 */
[----:B------:R-:W-:Y:S02]  /*0530*/  STL [R1+0x1ac], RZ ;  /* 0x0001acff01007387 */ /* 0x000fe40000100800 */
[----:B------:R-:W-:Y:S01]  /*0540*/  @!P2 IMAD.MOV R4, RZ, RZ, -R4 ;  /* 0x000000ffff04a224 */ /* 0x000fe200078e0a04 */
[----:B------:R-:W-:Y:S01]  /*0550*/  @!P1 LOP3.LUT R4, RZ, R6, RZ, 0x33, !PT ;  /* 0x00000006ff049212 */ /* 0x000fe200078e33ff */
[----:B------:R-:W-:Y:S01]  /*0560*/  STL [R1+0x1c0], RZ ;  /* 0x0001c0ff01007387 */ /* 0x000fe20000100800 */
[----:B------:R-:W-:-:S03]  /*0570*/  LEA.HI R5, R5, R0, RZ, 0x6 ;  /* 0x0000000005057211 */ /* 0x000fc600078f30ff */
[----:B------:R-:W-:Y:S01]  /*0580*/  STL [R1+0x1c4], RZ ;  /* 0x0001c4ff01007387 */ /* 0x000fe20000100800 */
[----:B------:R-:W-:Y:S02]  /*0590*/  IMAD.SHL.U32 R8, R4, 0x8, RZ ;  /* 0x0000000804087824 */ /* 0x000fe400078e00ff */
[----:B------:R-:W-:Y:S01]  /*05a0*/  IMAD.MOV R4, RZ, RZ, -R4 ;  /* 0x000000ffff047224 */ /* 0x000fe200078e0a04 */
[----:B------:R-:W-:Y:S02]  /*05b0*/  STL [R1+0x1c8], RZ ;  /* 0x0001c8ff01007387 */ /* 0x000fe40000100800 */
[----:B------:R-:W-:Y:S01]  /*05c0*/  LEA.HI.SX32 R5, R5, -R8, 0x1a ;  /* 0x8000000805057211 */ /* 0x000fe200078fd2ff */
[----:B------:R-:W-:Y:S01]  /*05d0*/  IMAD R6, R6, R4, R7 ;  /* 0x0000000406067224 */ /* 0x000fe200078e0207 */
[----:B------:R-:W-:Y:S02]  /*05e0*/  STL [R1+0x1cc], RZ ;  /* 0x0001ccff01007387 */ /* 0x000fe40000100800 */
[----:B------:R-:W-:-:S02]  /*05f0*/  VIMNMX R13, PT, PT, R5, 0x8, PT ;  /* 0x00000008050d7848 */ /* 0x000fc40003fe0100 */
[----:B------:R-:W-:Y:S01]  /*0600*/  STL [R1+0x1e0], RZ ;  /* 0x0001e0ff01007387 */ /* 0x000fe20000100800 */
[----:B------:R-:W-:Y:S02]  /*0610*/  IABS R11, R6 ;  /* 0x00000006000b7213 */ /* 0x000fe40000000000 */
[----:B------:R-:W-:Y:S01]  /*0620*/  IABS R9, R13 ;  /* 0x0000000d00097213 */ /* 0x000fe20000000000 */
[----:B------:R-:W-:Y:S03]  /*0630*/  STL [R1+0x1e4], RZ ;  /* 0x0001e4ff01007387 */ /* 0x000fe60000100800 */
        /* <DEDUP_REMOVED lines=11> */
[----:B------:R-:W-:Y:S04]  /*06f0*/  STL [R1+0x428], RZ ;  /* 0x000428ff01007387 */ /* 0x000fe80000100800 */
[----:B------:R-:W-:Y:S01]  /*0700*/  STL [R1+0x42c], RZ ;  /* 0x00042cff01007387 */ /* 0x000fe20000100800 */
[----:B------:R-:W0:Y:S03]  /*0710*/  F2I.FTZ.U32.TRUNC.NTZ R5, R5 ;  /* 0x0000000500057305 */ /* 0x000e26000021f000 */
[----:B------:R-:W-:Y:S04]  /*0720*/  STL [R1+0x220], RZ ;  /* 0x000220ff01007387 */ /* 0x000fe80000100800 */
[----:B------:R-:W-:Y:S04]  /*0730*/  STL [R1+0x224], RZ ;  /* 0x000224ff01007387 */ /* 0x000fe80000100800 */
[----:B------:R-:W-:Y:S04]  /*0740*/  STL [R1+0x228], RZ ;  /* 0x000228ff01007387 */ /* 0x000fe80000100800 */
[----:B------:R-:W-:Y:S01]  /*0750*/  STL [R1+0x22c], RZ ;  /* 0x00022cff01007387 */ /* 0x000fe20000100800 */
[----:B0-----:R-:W-:-:S03]  /*0760*/  IMAD.MOV R10, RZ, RZ, -R5 ;  /* 0x000000ffff0a7224 */ /* 0x001fc600078e0a05 */
[----:B------:R-:W-:Y:S01]  /*0770*/  STL [R1+0x410], RZ ;  /* 0x000410ff01007387 */ /* 0x000fe20000100800 */
[----:B------:R-:W-:Y:S01]  /*0780*/  IMAD.MOV.U32 R4, RZ, RZ, R10 ;  /* 0x000000ffff047224 */ /* 0x000fe200078e000a */
[----:B------:R-:W-:Y:S02]  /*0790*/  IABS R10, R13 ;  /* 0x0000000d000a7213 */ /* 0x000fe40000000000 */
[----:B------:R-:W-:Y:S01]  /*07a0*/  STL [R1+0x414], RZ ;  /* 0x000414ff01007387 */ /* 0x000fe20000100800 */
[----:B------:R-:W-:Y:S02]  /*07b0*/  IMAD R7, R4, R9, RZ ;  /* 0x0000000904077224 */ /* 0x000fe400078e02ff */
[----:B------:R-:W-:Y:S01]  /*07c0*/  IMAD.MOV.U32 R4, RZ, RZ, RZ ;  /* 0x000000ffff047224 */ /* 0x000fe200078e00ff */
[----:B------:R-:W-:Y:S03]  /*07d0*/  STL [R1+0x418], RZ ;  /* 0x000418ff01007387 */ /* 0x000fe60000100800 */
[----:B------:R-:W-:Y:S01]  /*07e0*/  IMAD.HI.U32 R4, R5, R7, R4 ;  /* 0x0000000705047227 */ /* 0x000fe200078e0004 */
[----:B------:R-:W-:Y:S03]  /*07f0*/  STL [R1+0x41c], RZ ;  /* 0x00041cff01007387 */ /* 0x000fe60000100800 */
[----:B------:R-:W-:Y:S01]  /*0800*/  IMAD.MOV R5, RZ, RZ, -R10 ;  /* 0x000000ffff057224 */ /* 0x000fe200078e0a0a */
        /* <DEDUP_REMOVED lines=18> */
[----:B------:R-:W-:Y:S04]  /*0930*/  STL [R1+0x3e4], RZ ;  /* 0x0003e4ff01007387 */ /* 0x000fe80000100800 */
[----:B------:R-:W-:Y:S02]  /*0940*/  STL [R1+0x3e8], RZ ;  /* 0x0003e8ff01007387 */ /* 0x000fe40000100800 */
[----:B------:R-:W-:-:S02]  /*0950*/  @P0 VIADD R0, R0, 0x1 ;  /* 0x0000000100000836 */ /* 0x000fc40000000000 */
[----:B------:R-:W-:Y:S04]  /*0960*/  STL [R1+0x3ec], RZ ;  /* 0x0003ecff01007387 */ /* 0x000fe80000100800 */
[----:B------:R-:W-:Y:S01]  /*0970*/  STL [R1+0x3d0], RZ ;  /* 0x0003d0ff01007387 */ /* 0x000fe20000100800 */
[----:B------:R-:W-:Y:S01]  /*0980*/  @!P2 IMAD.MOV R0, RZ, RZ, -R0 ;  /* 0x000000ffff00a224 */ /* 0x000fe200078e0a00 */
[----:B------:R-:W-:Y:S02]  /*0990*/  @!P1 LOP3.LUT R0, RZ, R13, RZ, 0x33, !PT ;  /* 0x0000000dff009212 */ /* 0x000fe400078e33ff */
[----:B------:R-:W-:Y:S03]  /*09a0*/  STL [R1+0x3d4], RZ ;  /* 0x0003d4ff01007387 */ /* 0x000fe60000100800 */
[----:B------:R-:W-:Y:S01]  /*09b0*/  IMAD.MOV R4, RZ, RZ, -R0 ;  /* 0x000000ffff047224 */ /* 0x000fe200078e0a00 */
[----:B------:R-:W-:Y:S01]  /*09c0*/  STL [R1+0x3d8], RZ ;  /* 0x0003d8ff01007387 */ /* 0x000fe20000100800 */
[----:B------:R-:W-:-:S02]  /*09d0*/  IMAD.SHL.U32 R0, R0, 0x80, RZ ;  /* 0x0000008000007824 */ /* 0x000fc400078e00ff */
[----:B------:R-:W-:Y:S01]  /*09e0*/  IMAD R4, R13, R4, R6 ;  /* 0x000000040d047224 */ /* 0x000fe200078e0206 */
[----:B------:R-:W-:Y:S01]  /*09f0*/  STL [R1+0x3dc], RZ ;  /* 0x0003dcff01007387 */ /* 0x000fe20000100800 */
[----:B------:R-:W-:Y:S02]  /*0a00*/  VIADD R6, R0, 0x1 ;  /* 0x0000000100067836 */ /* 0x000fe40000000000 */
[----:B------:R-:W-:Y:S01]  /*0a10*/  IMAD.IADD R4, R8, 0x1, R4 ;  /* 0x0000000108047824 */ /* 0x000fe200078e0204 */
[----:B------:R-:W-:Y:S01]  /*0a20*/  STL [R1+0x3c0], RZ ;  /* 0x0003c0ff01007387 */ /* 0x000fe20000100800 */
[C---:B------:R-:W-:Y:S02]  /*0a30*/  VIADD R8, R0.reuse, 0x2 ;  /* 0x0000000200087836 */ /* 0x040fe40000000000 */
[C---:B------:R-:W-:Y:S01]  /*0a40*/  VIADD R7, R0.reuse, 0x3 ;  /* 0x0000000300077836 */ /* 0x040fe20000000000 */
[----:B------:R-:W-:Y:S01]  /*0a50*/  STL [R1+0x3c4], RZ ;  /* 0x0003c4ff01007387 */ /* 0x000fe20000100800 */
[----:B------:R-:W-:-:S02]  /*0a60*/  VIADD R55, R0, 0x56 ;  /* 0x0000005600377836 */ /* 0x000fc40000000000 */
[C---:B------:R-:W-:Y:S01]  /*0a70*/  VIADD R54, R0.reuse, 0x57 ;  /* 0x0000005700367836 */ /* 0x040fe20000000000 */
[----:B------:R-:W-:Y:S01]  /*0a80*/  STL [R1+0x3c8], RZ ;  /* 0x0003c8ff01007387 */ /* 0x000fe20000100800 */
[C---:B------:R-:W-:Y:S02]  /*0a90*/  VIADD R53, R0.reuse, 0x58 ;  /* 0x0000005800357836 */ /* 0x040fe40000000000 */
[C---:B------:R-:W-:Y:S01]  /*0aa0*/  VIADD R52, R0.reuse, 0x59 ;  /* 0x0000005900347836 */ /* 0x040fe20000000000 */
        /* <DEDUP_REMOVED lines=51> */
[----:B------:R-:W-:Y:S04]  /*0de0*/  STL [R1+0x370], RZ ;  /* 0x000370ff01007387 */ /* 0x000fe80000100800 */
        /* <DEDUP_REMOVED lines=151> */
[----:B------:R0:W-:Y:S04]  /*1760*/  STL [R1+0x558], R6 ;  /* 0x0005580601007387 */ /* 0x0001e80000100800 */
[----:B------:R1:W-:Y:S04]  /*1770*/  STL [R1+0x554], R8 ;  /* 0x0005540801007387 */ /* 0x0003e80000100800 */
[----:B------:R2:W-:Y:S01]  /*1780*/  STL [R1+0x550], R7 ;  /* 0x0005500701007387 */ /* 0x0005e20000100800 */
[C---:B0-----:R-:W-:Y:S01]  /*1790*/  VIADD R6, R0.reuse, 0x4 ;  /* 0x0000000400067836 */ /* 0x041fe20000000000 */
[----:B------:R-:W0:Y:S01]  /*17a0*/  S2R R14, SR_TID.X ;  /* 0x00000000000e7919 */ /* 0x000e220000002100 */
[----:B-1----:R-:W-:-:S03]  /*17b0*/  VIADD R8, R0, 0x5 ;  /* 0x0000000500087836 */ /* 0x002fc60000000000 */
[----:B------:R1:W-:Y:S01]  /*17c0*/  STL [R1+0x54c], R6 ;  /* 0x00054c0601007387 */ /* 0x0003e20000100800 */
[----:B--2---:R-:W-:-:S03]  /*17d0*/  VIADD R7, R0, 0x6 ;  /* 0x0000000600077836 */ /* 0x004fc60000000000 */
[----:B------:R2:W-:Y:S04]  /*17e0*/  STL [R1+0x548], R8 ;  /* 0x0005480801007387 */ /* 0x0005e80000100800 */
[----:B------:R3:W-:Y:S01]  /*17f0*/  STL [R1+0x540], R7 ;  /* 0x0005400701007387 */ /* 0x0007e20000100800 */
[C---:B-1----:R-:W-:Y:S02]  /*1800*/  VIADD R6, R0.reuse, 0x7 ;  /* 0x0000000700067836 */ /* 0x042fe40000000000 */
[----:B--2---:R-:W-:-:S03]  /*1810*/  VIADD R8, R0, 0x8 ;  /* 0x0000000800087836 */ /* 0x004fc60000000000 */
[----:B------:R1:W-:Y:S01]  /*1820*/  STL [R1+0x53c], R6 ;  /* 0x00053c0601007387 */ /* 0x0003e20000100800 */
[----:B---3--:R-:W-:-:S03]  /*1830*/  VIADD R7, R0, 0x9 ;  /* 0x0000000900077836 */ /* 0x008fc60000000000 */
[----:B------:R2:W-:Y:S04]  /*1840*/  STL [R1+0x538], R8 ;  /* 0x0005380801007387 */ /* 0x0005e80000100800 */
[----:B------:R3:W-:Y:S01]  /*1850*/  STL [R1+0x534], R7 ;  /* 0x0005340701007387 */ /* 0x0007e20000100800 */
[----:B-1----:R-:W-:Y:S01]  /*1860*/  VIADD R6, R0, 0xa ;  /* 0x0000000a00067836 */ /* 0x002fe20000000000 */
[----:B0-----:R-:W-:Y:S01]  /*1870*/  LOP3.LUT R5, R14, 0x1f, RZ, 0xc0, !PT ;  /* 0x0000001f0e057812 */ /* 0x001fe200078ec0ff */
[----:B--2---:R-:W-:-:S03]  /*1880*/  VIADD R8, R0, 0xb ;  /* 0x0000000b00087836 */ /* 0x004fc60000000000 */
[----:B------:R0:W-:Y:S01]  /*1890*/  STL [R1+0x530], R6 ;  /* 0x0005300601007387 */ /* 0x0001e20000100800 */
[C---:B------:R-:W-:Y:S02]  /*18a0*/  VIADD R14, R0.reuse, 0x77 ;  /* 0x00000077000e7836 */ /* 0x040fe40000000000 */
[----:B---3--:R-:W-:Y:S01]  /*18b0*/  VIADD R7, R0, 0xc ;  /* 0x0000000c00077836 */ /* 0x008fe20000000000 */
[----:B------:R1:W-:Y:S01]  /*18c0*/  STL [R1+0x52c], R8 ;  /* 0x00052c0801007387 */ /* 0x0003e20000100800 */
[----:B------:R-:W-:Y:S02]  /*18d0*/  IMAD R59, R4, 0x40, R5 ;  /* 0x00000040043b7824 */ /* 0x000fe400078e0205 */
[C---:B------:R-:W-:Y:S01]  /*18e0*/  VIADD R5, R0.reuse, 0x7f ;  /* 0x0000007f00057836 */ /* 0x040fe20000000000 */
[----:B------:R2:W-:Y:S01]  /*18f0*/  STL [R1+0x528], R7 ;  /* 0x0005280701007387 */ /* 0x0005e20000100800 */
[----:B------:R-:W-:Y:S02]  /*1900*/  VIADD R60, R59, 0x20 ;  /* 0x000000203b3c7836 */ /* 0x000fe40000000000 */
[----:B0-----:R-:W-:-:S02]  /*1910*/  VIADD R6, R0, 0xd ;  /* 0x0000000d00067836 */ /* 0x001fc40000000000 */
[----:B-1----:R-:W-:-:S03]  /*1920*/  VIADD R8, R0, 0xe ;  /* 0x0000000e00087836 */ /* 0x002fc60000000000 */
[----:B------:R0:W-:Y:S01]  /*1930*/  STL [R1+0x524], R6 ;  /* 0x0005240601007387 */ /* 0x0001e20000100800 */
[----:B--2---:R-:W-:-:S03]  /*1940*/  VIADD R7, R0, 0xf ;  /* 0x0000000f00077836 */ /* 0x004fc60000000000 */
[----:B------:R1:W-:Y:S04]  /*1950*/  STL [R1+0x520], R8 ;  /* 0x0005200801007387 */ /* 0x0003e80000100800 */
[----:B------:R2:W-:Y:S01]  /*1960*/  STL [R1+0x51c], R7 ;  /* 0x00051c0701007387 */ /* 0x0005e20000100800 */
[C---:B0-----:R-:W-:Y:S02]  /*1970*/  VIADD R6, R0.reuse, 0x10 ;  /* 0x0000001000067836 */ /* 0x041fe40000000000 */
        /* <DEDUP_REMOVED lines=143> */
[----:B----4-:R-:W-:Y:S05]  /*2270*/  BRA.U !UP0, `(.L_x_0) ;  /* 0x000001e908a07547 */ /* 0x010fea000b800000 */
[----:B------:R-:W-:Y:S01]  /*2280*/  IABS R4, R3 ;  /* 0x0000000300047213 */ /* 0x000fe20000000000 */
[----:B------:R-:W-:Y:S01]  /*2290*/  IMAD.MOV.U32 R30, RZ, RZ, RZ ;  /* 0x000000ffff1e7224 */ /* 0x000fe200078e00ff */
[----:B------:R-:W-:Y:S01]  /*22a0*/  IABS R44, R2 ;  /* 0x00000002002c7213 */ /* 0x000fe20000000000 */
[----:B------:R-:W-:Y:S01]  /*22b0*/  STL [R1+0xd28], R3 ;  /* 0x000d280301007387 */ /* 0x000fe20000100800 */
[----:B------:R-:W1:Y:S01]  /*22c0*/  I2F.RP R28, R4 ;  /* 0x00000004001c7306 */ /* 0x000e620000209400 */
[----:B------:R-:W-:Y:S01]  /*22d0*/  IABS R45, R0 ;  /* 0x00000000002d7213 */ /* 0x000fe20000000000 */
[----:B------:R-:W2:Y:S01]  /*22e0*/  LDCU UR6, c[0x0][0x3ac] ;  /* 0x00007580ff0677ac */ /* 0x000ea20008000800 */
[----:B------:R-:W-:Y:S01]  /*22f0*/  ISETP.GE.AND P3, PT, R5, RZ, PT ;  /* 0x000000ff0500720c */ /* 0x000fe20003f66270 */
[----:B------:R3:W-:Y:S01]  /*2300*/  STL [R1+0xc40], R0 ;  /* 0x000c400001007387 */ /* 0x0007e20000100800 */
[----:B------:R-:W-:Y:S01]  /*2310*/  ISETP.GE.AND P6, PT, R60, RZ, PT ;  /* 0x000000ff3c00720c */ /* 0x000fe20003fc6270 */
[----:B------:R-:W4:Y:S02]  /*2320*/  LDCU.64 UR10, c[0x0][0x388] ;  /* 0x00007100ff0a77ac */ /* 0x000f240008000a00 */
[----:B0-----:R-:W0:Y:S01]  /*2330*/  I2F.RP R6, R44 ;  /* 0x0000002c00067306 */ /* 0x001e220000209400 */
[----:B------:R-:W2:Y:S01]  /*2340*/  LDCU UR12, c[0x0][0x3a4] ;  /* 0x00007480ff0c77ac */ /* 0x000ea20008000800 */
[----:B------:R-:W2:Y:S06]  /*2350*/  LDCU UR7, c[0x0][0x3b0] ;  /* 0x00007600ff0777ac */ /* 0x000eac0008000800 */
[----:B-1----:R-:W1:Y:S08]  /*2360*/  MUFU.RCP R28, R28 ;  /* 0x0000001c001c7308 */ /* 0x002e700000001000 */
[----:B0-----:R-:W0:Y:S01]  /*2370*/  MUFU.RCP R6, R6 ;  /* 0x0000000600067308 */ /* 0x001e220000001000 */
[----:B-1----:R-:W-:-:S07]  /*2380*/  VIADD R28, R28, 0xffffffe ;  /* 0x0ffffffe1c1c7836 */ /* 0x002fce0000000000 */
[----:B------:R1:W2:Y:S01]  /*2390*/  F2I.FTZ.U32.TRUNC.NTZ R31, R28 ;  /* 0x0000001c001f7305 */ /* 0x0002a2000021f000 */
[----:B0-----:R-:W-:-:S07]  /*23a0*/  VIADD R6, R6, 0xffffffe ;  /* 0x0ffffffe06067836 */ /* 0x001fce0000000000 */
[----:B------:R2:W0:Y:S01]  /*23b0*/  F2I.FTZ.U32.TRUNC.NTZ R29, R6 ;  /* 0x00000006001d7305 */ /* 0x000422000021f000 */
[----:B-1----:R-:W-:Y:S02]  /*23c0*/  IMAD.MOV.U32 R28, RZ, RZ, RZ ;  /* 0x000000ffff1c7224 */ /* 0x002fe400078e00ff */
[----:B--2---:R-:W-:-:S04]  /*23d0*/  IMAD.MOV R6, RZ, RZ, -R31 ;  /* 0x000000ffff067224 */ /* 0x004fc800078e0a1f */
[----:B------:R-:W-:Y:S02]  /*23e0*/  IMAD R6, R6, R4, RZ ;  /* 0x0000000406067224 */ /* 0x000fe400078e02ff */
[----:B0-----:R-:W-:Y:S02]  /*23f0*/  IMAD.MOV R46, RZ, RZ, -R29 ;  /* 0x000000ffff2e7224 */ /* 0x001fe400078e0a1d */
[----:B------:R-:W-:Y:S01]  /*2400*/  IMAD.HI.U32 R6, R31, R6, R30 ;  /* 0x000000061f067227 */ /* 0x000fe200078e001e */
[----:B------:R-:W-:Y:S02]  /*2410*/  IABS R31, R60 ;  /* 0x0000003c001f7213 */ /* 0x000fe40000000000 */
[----:B------:R-:W-:Y:S01]  /*2420*/  IABS R30, R59 ;  /* 0x0000003b001e7213 */ /* 0x000fe20000000000 */
[----:B------:R-:W-:Y:S01]  /*2430*/  IMAD R46, R46, R44, RZ ;  /* 0x0000002c2e2e7224 */ /* 0x000fe200078e02ff */
[----:B------:R-:W-:Y:S01]  /*2440*/  IABS R60, R13 ;  /* 0x0000000d003c7213 */ /* 0x000fe20000000000 */
[----:B------:R-:W-:-:S04]  /*2450*/  IMAD.HI.U32 R47, R6, R45, RZ ;  /* 0x0000002d062f7227 */ /* 0x000fc800078e00ff */
[----:B------:R-:W-:-:S06]  /*2460*/  IMAD.HI.U32 R46, R29, R46, R28 ;  /* 0x0000002e1d2e7227 */ /* 0x000fcc00078e001c */
[----:B------:R-:W-:-:S04]  /*2470*/  IMAD.HI.U32 R29, R46, R31, RZ ;  /* 0x0000001f2e1d7227 */ /* 0x000fc800078e00ff */
[----:B------:R-:W-:-:S04]  /*2480*/  IMAD.HI.U32 R28, R46, R30, RZ ;  /* 0x0000001e2e1c7227 */ /* 0x000fc800078e00ff */
[----:B------:R-:W-:Y:S01]  /*2490*/  IMAD.MOV R46, RZ, RZ, -R47 ;  /* 0x000000ffff2e7224 */ /* 0x000fe200078e0a2f */
[----:B------:R-:W-:Y:S01]  /*24a0*/  IABS R47, R5 ;  /* 0x00000005002f7213 */ /* 0x000fe20000000000 */
[----:B------:R-:W-:Y:S02]  /*24b0*/  IMAD.MOV R29, RZ, RZ, -R29 ;  /* 0x000000ffff1d7224 */ /* 0x000fe400078e0a1d */
[----:B------:R-:W-:Y:S01]  /*24c0*/  IMAD R45, R4, R46, R45 ;  /* 0x0000002e042d7224 */ /* 0x000fe200078e022d */
[----:B------:R-:W-:Y:S01]  /*24d0*/  IABS R46, R7 ;  /* 0x00000007002e7213 */ /* 0x000fe20000000000 */
[----:B------:R-:W-:Y:S02]  /*24e0*/  IMAD.MOV R28, RZ, RZ, -R28 ;  /* 0x000000ffff1c7224 */ /* 0x000fe400078e0a1c */
[----:B------:R-:W-:Y:S01]  /*24f0*/  IMAD R29, R44, R29, R31 ;  /* 0x0000001d2c1d7224 */ /* 0x000fe200078e021f */
[----:B------:R-:W-:Y:S01]  /*2500*/  ISETP.GT.U32.AND P0, PT, R4, R45, PT ;  /* 0x0000002d0400720c */ /* 0x000fe20003f04070 */
[----:B------:R-:W-:Y:S01]  /*2510*/  IMAD R28, R44, R28, R30 ;  /* 0x0000001c2c1c7224 */ /* 0x000fe200078e021e */
[----:B------:R-:W-:Y:S01]  /*2520*/  IABS R31, R8 ;  /* 0x00000008001f7213 */ /* 0x000fe20000000000 */
[----:B------:R-:W-:Y:S01]  /*2530*/  IMAD.HI.U32 R58, R6, R47, RZ ;  /* 0x0000002f063a7227 */ /* 0x000fe200078e00ff */
[----:B------:R-:W-:-:S02]  /*2540*/  ISETP.GT.U32.AND P1, PT, R44, R29, PT ;  /* 0x0000001d2c00720c */ /* 0x000fc40003f24070 */
[----:B------:R-:W-:Y:S01]  /*2550*/  ISETP.GT.U32.AND P2, PT, R44, R28, PT ;  /* 0x0000001c2c00720c */ /* 0x000fe20003f44070 */
[----:B------:R-:W-:Y:S01]  /*2560*/  IMAD.HI.U32 R57, R6, R46, RZ ;  /* 0x0000002e06397227 */ /* 0x000fe200078e00ff */
[----:B------:R-:W-:-:S03]  /*2570*/  IABS R30, R9 ;  /* 0x00000009001e7213 */ /* 0x000fc60000000000 */
[----:B------:R-:W-:Y:S02]  /*2580*/  IMAD.MOV R58, RZ, RZ, -R58 ;  /* 0x000000ffff3a7224 */ /* 0x000fe400078e0a3a */
[----:B------:R-:W-:Y:S02]  /*2590*/  @!P0 IMAD.IADD R45, R45, 0x1, -R4 ;  /* 0x000000012d2d8824 */ /* 0x000fe400078e0a04 */
[----:B------:R-:W-:-:S03]  /*25a0*/  IMAD.HI.U32 R56, R6, R31, RZ ;  /* 0x0000001f06387227 */ /* 0x000fc600078e00ff */
[----:B------:R-:W-:Y:S01]  /*25b0*/  ISETP.GT.U32.AND P0, PT, R4, R45, PT ;  /* 0x0000002d0400720c */ /* 0x000fe20003f04070 */
[--C-:B------:R-:W-:Y:S01]  /*25c0*/  @!P1 IMAD.IADD R29, R29, 0x1, -R44.reuse ;  /* 0x000000011d1d9824 */ /* 0x100fe200078e0a2c */
[----:B------:R-:W-:Y:S01]  /*25d0*/  ISETP.GE.AND P1, PT, R59, RZ, PT ;  /* 0x000000ff3b00720c */ /* 0x000fe20003f26270 */
[----:B------:R-:W-:Y:S01]  /*25e0*/  @!P2 IMAD.IADD R28, R28, 0x1, -R44 ;  /* 0x000000011c1ca824 */ /* 0x000fe200078e0a2c */
[----:B------:R-:W-:Y:S01]  /*25f0*/  IABS R59, R14 ;  /* 0x0000000e003b7213 */ /* 0x000fe20000000000 */
[----:B------:R-:W-:Y:S01]  /*2600*/  IMAD.MOV R57, RZ, RZ, -R57 ;  /* 0x000000ffff397224 */ /* 0x000fe200078e0a39 */
[----:B------:R-:W-:Y:S01]  /*2610*/  ISETP.GT.U32.AND P2, PT, R44, R29, PT ;  /* 0x0000001d2c00720c */ /* 0x000fe20003f44070 */
[----:B------:R-:W-:Y:S01]  /*2620*/  IMAD R47, R4, R58, R47 ;  /* 0x0000003a042f7224 */ /* 0x000fe200078e022f */
[----:B------:R-:W-:Y:S01]  /*2630*/  ISETP.GT.U32.AND P4, PT, R44, R28, PT ;  /* 0x0000001c2c00720c */ /* 0x000fe20003f84070 */
[----:B------:R-:W-:Y:S01]  /*2640*/  IMAD.MOV R56, RZ, RZ, -R56 ;  /* 0x000000ffff387224 */ /* 0x000fe200078e0a38 */
[----:B------:R-:W-:Y:S01]  /*2650*/  IABS R58, R15 ;  /* 0x0000000f003a7213 */ /* 0x000fe20000000000 */
[C---:B------:R-:W-:Y:S01]  /*2660*/  IMAD R46, R4.reuse, R57, R46 ;  /* 0x00000039042e7224 */ /* 0x040fe200078e022e */
[C---:B------:R-:W-:Y:S01]  /*2670*/  ISETP.GT.U32.AND P5, PT, R4.reuse, R47, PT ;  /* 0x0000002f0400720c */ /* 0x040fe20003fa4070 */
[C---:B------:R-:W-:Y:S01]  /*2680*/  IMAD R31, R4.reuse, R56, R31 ;  /* 0x00000038041f7224 */ /* 0x040fe200078e021f */
[----:B------:R-:W-:Y:S01]  /*2690*/  IABS R56, R11 ;  /* 0x0000000b00387213 */ /* 0x000fe20000000000 */
[----:B------:R-:W-:Y:S01]  /*26a0*/  @!P0 IMAD.IADD R45, R45, 0x1, -R4 ;  /* 0x000000012d2d8824 */ /* 0x000fe200078e0a04 */
[----:B------:R-:W-:Y:S01]  /*26b0*/  ISETP.GT.U32.AND P0, PT, R4, R46, PT ;  /* 0x0000002e0400720c */ /* 0x000fe20003f04070 */
[----:B------:R-:W-:-:S04]  /*26c0*/  IMAD.HI.U32 R5, R6, R30, RZ ;  /* 0x0000001e06057227 */ /* 0x000fc800078e00ff */
[----:B------:R-:W-:Y:S01]  /*26d0*/  @!P2 IMAD.IADD R29, R29, 0x1, -R44 ;  /* 0x000000011d1da824 */ /* 0x000fe200078e0a2c */
[C---:B------:R-:W-:Y:S01]  /*26e0*/  ISETP.GT.U32.AND P2, PT, R4.reuse, R31, PT ;  /* 0x0000001f0400720c */ /* 0x040fe20003f44070 */
[----:B------:R-:W-:Y:S02]  /*26f0*/  IMAD.MOV R5, RZ, RZ, -R5 ;  /* 0x000000ffff057224 */ /* 0x000fe400078e0a05 */
[----:B------:R-:W-:Y:S02]  /*2700*/  @!P5 IMAD.IADD R47, R47, 0x1, -R4 ;  /* 0x000000012f2fd824 */ /* 0x000fe400078e0a04 */
[----:B------:R-:W-:Y:S01]  /*2710*/  IMAD R5, R4, R5, R30 ;  /* 0x0000000504057224 */ /* 0x000fe200078e021e */
[----:B------:R-:W-:Y:S01]  /*2720*/  IABS R30, R10 ;  /* 0x0000000a001e7213 */ /* 0x000fe20000000000 */
[----:B------:R-:W-:Y:S01]  /*2730*/  @!P4 IMAD.IADD R28, R28, 0x1, -R44 ;  /* 0x000000011c1cc824 */ /* 0x000fe200078e0a2c */
[----:B------:R-:W-:Y:S01]  /*2740*/  ISETP.GT.U32.AND P5, PT, R4, R47, PT ;  /* 0x0000002f0400720c */ /* 0x000fe20003fa4070 */
[----:B------:R-:W-:Y:S01]  /*2750*/  @!P0 IMAD.IADD R46, R46, 0x1, -R4 ;  /* 0x000000012e2e8824 */ /* 0x000fe200078e0a04 */
[----:B------:R-:W-:Y:S01]  /*2760*/  ISETP.GE.AND P4, PT, R0, RZ, PT ;  /* 0x000000ff0000720c */ /* 0x000fe20003f86270 */
[----:B------:R-:W-:-:S02]  /*2770*/  IMAD.MOV.U32 R44, RZ, RZ, R56 ;  /* 0x000000ffff2c7224 */ /* 0x000fc400078e0038 */
[----:B------:R-:W-:-:S04]  /*2780*/  IMAD.HI.U32 R56, R6, R30, RZ ;  /* 0x0000001e06387227 */ /* 0x000fc800078e00ff */
[----:B------:R-:W-:Y:S01]  /*2790*/  @!P6 IMAD.MOV R29, RZ, RZ, -R29 ;  /* 0x000000ffff1de224 */ /* 0x000fe200078e0a1d */
[C---:B------:R-:W-:Y:S01]  /*27a0*/  ISETP.GT.U32.AND P6, PT, R4.reuse, R5, PT ;  /* 0x000000050400720c */ /* 0x040fe20003fc4070 */
[----:B------:R-:W-:Y:S01]  /*27b0*/  @!P2 IMAD.IADD R31, R31, 0x1, -R4 ;  /* 0x000000011f1fa824 */ /* 0x000fe200078e0a04 */
[----:B------:R-:W-:Y:S01]  /*27c0*/  ISETP.GT.U32.AND P2, PT, R4, R46, PT ;  /* 0x0000002e0400720c */ /* 0x000fe20003f44070 */
[----:B------:R-:W-:Y:S01]  /*27d0*/  @!P1 IMAD.MOV R28, RZ, RZ, -R28 ;  /* 0x000000ffff1c9224 */ /* 0x000fe200078e0a1c */
[----:B------:R-:W-:Y:S01]  /*27e0*/  ISETP.NE.AND P1, PT, R2, RZ, PT ;  /* 0x000000ff0200720c */ /* 0x000fe20003f25270 */
[----:B------:R-:W-:Y:S01]  /*27f0*/  IMAD.MOV R56, RZ, RZ, -R56 ;  /* 0x000000ffff387224 */ /* 0x000fe200078e0a38 */
[----:B------:R-:W-:Y:S01]  /*2800*/  LOP3.LUT R2, RZ, R2, RZ, 0x33, !PT ;  /* 0x00000002ff027212 */ /* 0x000fe200078e33ff */
[----:B------:R-:W-:Y:S01]  /*2810*/  IMAD.HI.U32 R57, R6, R44, RZ ;  /* 0x0000002c06397227 */ /* 0x000fe200078e00ff */
[----:B------:R-:W-:Y:S02]  /*2820*/  ISETP.GT.U32.AND P0, PT, R4, R31, PT ;  /* 0x0000001f0400720c */ /* 0x000fe40003f04070 */
[----:B---3--:R-:W-:Y:S01]  /*2830*/  SEL R0, R2, R28, !P1 ;  /* 0x0000001c02007207 */ /* 0x008fe20004800000 */
[----:B------:R-:W-:Y:S01]  /*2840*/  IMAD R30, R4, R56, R30 ;  /* 0x00000038041e7224 */ /* 0x000fe200078e021e */
[----:B------:R-:W-:Y:S01]  /*2850*/  SEL R3, R2, R29, !P1 ;  /* 0x0000001d02037207 */ /* 0x000fe20004800000 */
[----:B------:R-:W-:Y:S01]  /*2860*/  IMAD.MOV R57, RZ, RZ, -R57 ;  /* 0x000000ffff397224 */ /* 0x000fe200078e0a39 */
[----:B------:R-:W-:Y:S01]  /*2870*/  IABS R2, R12 ;  /* 0x0000000c00027213 */ /* 0x000fe20000000000 */
[----:B------:R-:W-:Y:S01]  /*2880*/  @!P5 IMAD.IADD R47, R47, 0x1, -R4 ;  /* 0x000000012f2fd824 */ /* 0x000fe200078e0a04 */
[C---:B------:R-:W-:Y:S01]  /*2890*/  ISETP.GT.U32.AND P5, PT, R4.reuse, R30, PT ;  /* 0x0000001e0400720c */ /* 0x040fe20003fa4070 */
[----:B------:R-:W-:Y:S01]  /*28a0*/  IMAD R44, R4, R57, R44 ;  /* 0x00000039042c7224 */ /* 0x000fe200078e022c */
[----:B------:R0:W-:Y:S01]  /*28b0*/  STL [R1+0xd10], R0 ;  /* 0x000d100001007387 */ /* 0x0001e20000100800 */
[--C-:B------:R-:W-:Y:S01]  /*28c0*/  @!P6 IMAD.IADD R5, R5, 0x1, -R4.reuse ;  /* 0x000000010505e824 */ /* 0x100fe200078e0a04 */
[----:B------:R-:W-:Y:S01]  /*28d0*/  ISETP.GE.AND P1, PT, R7, RZ, PT ;  /* 0x000000ff0700720c */ /* 0x000fe20003f26270 */
[----:B------:R-:W-:Y:S01]  /*28e0*/  @!P2 IMAD.IADD R46, R46, 0x1, -R4 ;  /* 0x000000012e2ea824 */ /* 0x000fe200078e0a04 */
[----:B------:R1:W-:Y:S01]  /*28f0*/  STL [R1+0x1dc], R3 ;  /* 0x0001dc0301007387 */ /* 0x0003e20000100800 */
[----:B------:R-:W-:Y:S01]  /*2900*/  ISETP.GT.U32.AND P2, PT, R4, R44, PT ;  /* 0x0000002c0400720c */ /* 0x000fe20003f44070 */
[----:B------:R-:W-:Y:S01]  /*2910*/  IMAD.HI.U32 R7, R6, R2, RZ ;  /* 0x0000000206077227 */ /* 0x000fe200078e00ff */
[----:B------:R-:W-:-:S03]  /*2920*/  ISETP.GT.U32.AND P6, PT, R4, R5, PT ;  /* 0x000000050400720c */ /* 0x000fc60003fc4070 */
[----:B0-----:R-:W-:Y:S02]  /*2930*/  IMAD.MOV.U32 R0, RZ, RZ, R47 ;  /* 0x000000ffff007224 */ /* 0x001fe400078e002f */
[----:B------:R-:W-:Y:S01]  /*2940*/  @!P0 IMAD.IADD R31, R31, 0x1, -R4 ;  /* 0x000000011f1f8824 */ /* 0x000fe200078e0a04 */
[----:B------:R-:W-:Y:S01]  /*2950*/  ISETP.GE.AND P0, PT, R10, RZ, PT ;  /* 0x000000ff0a00720c */ /* 0x000fe20003f06270 */
[----:B-1----:R-:W-:Y:S01]  /*2960*/  IMAD.MOV.U32 R3, RZ, RZ, R45 ;  /* 0x000000ffff037224 */ /* 0x002fe200078e002d */
[----:B------:R-:W-:Y:S01]  /*2970*/  IABS R10, R18 ;  /* 0x00000012000a7213 */ /* 0x000fe20000000000 */
[----:B------:R-:W-:Y:S01]  /*2980*/  @!P3 IMAD.MOV R0, RZ, RZ, -R0 ;  /* 0x000000ffff00b224 */ /* 0x000fe200078e0a00 */
[----:B------:R-:W-:Y:S01]  /*2990*/  ISETP.GE.AND P3, PT, R9, RZ, PT ;  /* 0x000000ff0900720c */ /* 0x000fe20003f66270 */
[----:B------:R-:W-:Y:S01]  /*29a0*/  @!P4 IMAD.MOV R3, RZ, RZ, -R3 ;  /* 0x000000ffff03c224 */ /* 0x000fe200078e0a03 */
[----:B------:R-:W-:Y:S01]  /*29b0*/  ISETP.GE.AND P4, PT, R8, RZ, PT ;  /* 0x000000ff0800720c */ /* 0x000fe20003f86270 */
[--C-:B------:R-:W-:Y:S01]  /*29c0*/  @!P5 IMAD.IADD R30, R30, 0x1, -R4.reuse ;  /* 0x000000011e1ed824 */ /* 0x100fe200078e0a04 */
[----:B------:R-:W-:Y:S01]  /*29d0*/  ISETP.GE.AND P5, PT, R12, RZ, PT ;  /* 0x000000ff0c00720c */ /* 0x000fe20003fa6270 */
[----:B------:R-:W-:Y:S01]  /*29e0*/  IMAD.MOV R7, RZ, RZ, -R7 ;  /* 0x000000ffff077224 */ /* 0x000fe200078e0a07 */
[----:B------:R0:W-:Y:S01]  /*29f0*/  STL [R1+0x7c], R3 ;  /* 0x00007c0301007387 */ /* 0x0001e20000100800 */
[----:B------:R-:W-:Y:S01]  /*2a00*/  @!P2 IMAD.IADD R44, R44, 0x1, -R4 ;  /* 0x000000012c2ca824 */ /* 0x000fe200078e0a04 */
[C---:B------:R-:W-:Y:S01]  /*2a10*/  ISETP.GT.U32.AND P2, PT, R4.reuse, R30, PT ;  /* 0x0000001e0400720c */ /* 0x040fe20003f44070 */
[----:B------:R-:W-:Y:S01]  /*2a20*/  IMAD R61, R4, R7, R2 ;  /* 0x00000007043d7224 */ /* 0x000fe200078e0202 */
[----:B------:R1:W-:Y:S01]  /*2a30*/  STL [R1+0x6c], R0 ;  /* 0x00006c0001007387 */ /* 0x0003e20000100800 */
[----:B------:R-:W-:Y:S01]  /*2a40*/  @!P6 IMAD.IADD R5, R5, 0x1, -R4 ;  /* 0x000000010505e824 */ /* 0x000fe200078e0a04 */
[----:B------:R-:W-:Y:S01]  /*2a50*/  ISETP.GE.AND P6, PT, R11, RZ, PT ;  /* 0x000000ff0b00720c */ /* 0x000fe20003fc6270 */
[----:B------:R-:W-:Y:S01]  /*2a60*/  IMAD.HI.U32 R2, R6, R60, RZ ;  /* 0x0000003c06027227 */ /* 0x000fe200078e00ff */
[----:B------:R-:W-:-:S02]  /*2a70*/  IABS R8, R16 ;  /* 0x0000001000087213 */ /* 0x000fc40000000000 */
[----:B------:R-:W-:Y:S01]  /*2a80*/  IABS R9, R17 ;  /* 0x0000001100097213 */ /* 0x000fe20000000000 */
[----:B0-----:R-:W-:Y:S01]  /*2a90*/  IMAD.MOV.U32 R3, RZ, RZ, R31 ;  /* 0x000000ffff037224 */ /* 0x001fe200078e001f */
[----:B------:R-:W-:Y:S01]  /*2aa0*/  IABS R12, R19 ;  /* 0x00000013000c7213 */ /* 0x000fe20000000000 */
[----:B------:R-:W-:-:S04]  /*2ab0*/  IMAD.HI.U32 R7, R6, R59, RZ ;  /* 0x0000003b06077227 */ /* 0x000fc800078e00ff */
[----:B-1----:R-:W-:Y:S02]  /*2ac0*/  IMAD.MOV.U32 R0, RZ, RZ, R46 ;  /* 0x000000ffff007224 */ /* 0x002fe400078e002e */
[----:B------:R-:W-:Y:S01]  /*2ad0*/  @!P4 IMAD.MOV R3, RZ, RZ, -R3 ;  /* 0x000000ffff03c224 */ /* 0x000fe200078e0a03 */
[C---:B------:R-:W-:Y:S01]  /*2ae0*/  ISETP.GT.U32.AND P4, PT, R4.reuse, R61, PT ;  /* 0x0000003d0400720c */ /* 0x040fe20003f84070 */
[----:B------:R-:W-:Y:S01]  /*2af0*/  @!P1 IMAD.MOV R0, RZ, RZ, -R0 ;  /* 0x000000ffff009224 */ /* 0x000fe200078e0a00 */
[----:B------:R-:W-:Y:S01]  /*2b00*/  ISETP.GT.U32.AND P1, PT, R4, R44, PT ;  /* 0x0000002c0400720c */ /* 0x000fe20003f24070 */
[----:B------:R-:W-:Y:S01]  /*2b10*/  @!P2 IMAD.IADD R30, R30, 0x1, -R4 ;  /* 0x000000011e1ea824 */ /* 0x000fe200078e0a04 */
[----:B------:R-:W-:Y:S01]  /*2b20*/  ISETP.GE.AND P2, PT, R14, RZ, PT ;  /* 0x000000ff0e00720c */ /* 0x000fe20003f46270 */
[----:B------:R-:W-:Y:S01]  /*2b30*/  IMAD.MOV R2, RZ, RZ, -R2 ;  /* 0x000000ffff027224 */ /* 0x000fe200078e0a02 */
[----:B------:R0:W-:Y:S01]  /*2b40*/  STL [R1+0x68], R0 ;  /* 0x0000680001007387 */ /* 0x0001e20000100800 */
[----:B------:R-:W-:-:S02]  /*2b50*/  IMAD.MOV R7, RZ, RZ, -R7 ;  /* 0x000000ffff077224 */ /* 0x000fc400078e0a07 */
[C---:B------:R-:W-:Y:S01]  /*2b60*/  IMAD R60, R4.reuse, R2, R60 ;  /* 0x00000002043c7224 */ /* 0x040fe200078e023c */
[----:B------:R-:W-:Y:S01]  /*2b70*/  STL [R1+0x58], R3 ;  /* 0x0000580301007387 */ /* 0x000fe20000100800 */
[----:B------:R-:W-:Y:S02]  /*2b80*/  IMAD R59, R4, R7, R59 ;  /* 0x00000007043b7224 */ /* 0x000fe400078e023b */
[--C-:B------:R-:W-:Y:S02]  /*2b90*/  @!P4 IMAD.IADD R61, R61, 0x1, -R4.reuse ;  /* 0x000000013d3dc824 */ /* 0x100fe400078e0a04 */
[----:B------:R-:W-:Y:S01]  /*2ba0*/  @!P1 IMAD.IADD R44, R44, 0x1, -R4 ;  /* 0x000000012c2c9824 */ /* 0x000fe200078e0a04 */
[----:B------:R-:W-:Y:S01]  /*2bb0*/  ISETP.GE.AND P1, PT, R15, RZ, PT ;  /* 0x000000ff0f00720c */ /* 0x000fe20003f26270 */
[----:B0-----:R-:W-:Y:S01]  /*2bc0*/  IMAD.MOV.U32 R0, RZ, RZ, R5 ;  /* 0x000000ffff007224 */ /* 0x001fe200078e0005 */
[----:B------:R-:W-:Y:S01]  /*2bd0*/  IABS R14, R21 ;  /* 0x00000015000e7213 */ /* 0x000fe20000000000 */
[----:B------:R-:W-:Y:S01]  /*2be0*/  IMAD.HI.U32 R5, R6, R58, RZ ;  /* 0x0000003a06057227 */ /* 0x000fe200078e00ff */
[----:B------:R-:W-:-:S03]  /*2bf0*/  ISETP.GE.AND P4, PT, R16, RZ, PT ;  /* 0x000000ff1000720c */ /* 0x000fc60003f86270 */
[----:B------:R-:W-:Y:S01]  /*2c00*/  @!P3 IMAD.MOV R0, RZ, RZ, -R0 ;  /* 0x000000ffff00b224 */ /* 0x000fe200078e0a00 */
[----:B------:R-:W-:Y:S01]  /*2c10*/  ISETP.GE.AND P3, PT, R13, RZ, PT ;  /* 0x000000ff0d00720c */ /* 0x000fe20003f66270 */
[----:B------:R-:W-:-:S03]  /*2c20*/  IMAD.HI.U32 R2, R6, R8, RZ ;  /* 0x0000000806027227 */ /* 0x000fc600078e00ff */
[----:B------:R0:W-:Y:S02]  /*2c30*/  STL [R1+0x10], R0 ;  /* 0x0000100001007387 */ /* 0x0001e40000100800 */
[----:B0-----:R-:W-:-:S04]  /*2c40*/  IMAD.MOV.U32 R0, RZ, RZ, R30 ;  /* 0x000000ffff007224 */ /* 0x001fc800078e001e */
[----:B------:R-:W-:Y:S01]  /*2c50*/  @!P0 IMAD.MOV R0, RZ, RZ, -R0 ;  /* 0x000000ffff008224 */ /* 0x000fe200078e0a00 */
[----:B------:R-:W-:-:S04]  /*2c60*/  ISETP.GT.U32.AND P0, PT, R4, R61, PT ;  /* 0x0000003d0400720c */ /* 0x000fc80003f04070 */
[----:B------:R0:W-:Y:S01]  /*2c70*/  STL [R1+0x4], R0 ;  /* 0x0000040001007387 */ /* 0x0001e20000100800 */
[----:B------:R-:W-:-:S03]  /*2c80*/  IMAD.MOV R5, RZ, RZ, -R5 ;  /* 0x000000ffff057224 */ /* 0x000fc600078e0a05 */
[----:B------:R-:W2:Y:S01]  /*2c90*/  LDL.LU R11, [R1+0x8] ;  /* 0x00000800010b7983 */ /* 0x000ea20000300800 */
[----:B0-----:R-:W-:Y:S02]  /*2ca0*/  IMAD.MOV.U32 R0, RZ, RZ, R44 ;  /* 0x000000ffff007224 */ /* 0x001fe400078e002c */
[----:B------:R-:W-:Y:S01]  /*2cb0*/  IMAD.HI.U32 R7, R6, R9, RZ ;  /* 0x0000000906077227 */ /* 0x000fe200078e00ff */
[----:B------:R-:W-:Y:S01]  /*2cc0*/  IABS R13, R20 ;  /* 0x00000014000d7213 */ /* 0x000fe20000000000 */
[----:B------:R-:W3:Y:S02]  /*2cd0*/  LDL.LU R56, [R1+0xc] ;  /* 0x00000c0001387983 */ /* 0x000ee40000300800 */
[----:B------:R-:W-:Y:S01]  /*2ce0*/  @!P6 IMAD.MOV R0, RZ, RZ, -R0 ;  /* 0x000000ffff00e224 */ /* 0x000fe200078e0a00 */
[C---:B------:R-:W-:Y:S01]  /*2cf0*/  ISETP.GT.U32.AND P6, PT, R4.reuse, R60, PT ;  /* 0x0000003c0400720c */ /* 0x040fe20003fc4070 */
[----:B------:R-:W-:Y:S01]  /*2d00*/  @!P0 IMAD.IADD R61, R61, 0x1, -R4 ;  /* 0x000000013d3d8824 */ /* 0x000fe200078e0a04 */
[C---:B------:R-:W-:Y:S01]  /*2d10*/  ISETP.GT.U32.AND P0, PT, R4.reuse, R59, PT ;  /* 0x0000003b0400720c */ /* 0x040fe20003f04070 */
[----:B------:R-:W-:-:S10]  /*2d20*/  IMAD R58, R4, R5, R58 ;  /* 0x00000005043a7224 */ /* 0x000fd400078e023a */
[--C-:B------:R-:W-:Y:S01]  /*2d30*/  @!P6 IMAD.IADD R60, R60, 0x1, -R4.reuse ;  /* 0x000000013c3ce824 */ /* 0x100fe200078e0a04 */
[----:B------:R-:W-:Y:S01]  /*2d40*/  ISETP.GT.U32.AND P6, PT, R4, R58, PT ;  /* 0x0000003a0400720c */ /* 0x000fe20003fc4070 */
[----:B------:R-:W-:-:S03]  /*2d50*/  @!P0 IMAD.IADD R59, R59, 0x1, -R4 ;  /* 0x000000013b3b8824 */ /* 0x000fc600078e0a04 */
[C---:B------:R-:W-:Y:S01]  /*2d60*/  ISETP.GT.U32.AND P0, PT, R4.reuse, R60, PT ;  /* 0x0000003c0400720c */ /* 0x040fe20003f04070 */
[----:B------:R-:W-:Y:S02]  /*2d70*/  IMAD.MOV R2, RZ, RZ, -R2 ;  /* 0x000000ffff027224 */ /* 0x000fe400078e0a02 */
[----:B------:R-:W-:Y:S01]  /*2d80*/  @!P5 IMAD.MOV R61, RZ, RZ, -R61 ;  /* 0x000000ffff3dd224 */ /* 0x000fe200078e0a3d */
[C---:B------:R-:W-:Y:S01]  /*2d90*/  ISETP.GT.U32.AND P5, PT, R4.reuse, R59, PT ;  /* 0x0000003b0400720c */ /* 0x040fe20003fa4070 */
[----:B------:R-:W-:Y:S02]  /*2da0*/  IMAD R8, R4, R2, R8 ;  /* 0x0000000204087224 */ /* 0x000fe400078e0208 */
[----:B------:R-:W-:-:S04]  /*2db0*/  IMAD.HI.U32 R5, R6, R10, RZ ;  /* 0x0000000a06057227 */ /* 0x000fc800078e00ff */
[----:B------:R-:W-:Y:S02]  /*2dc0*/  IMAD.MOV R7, RZ, RZ, -R7 ;  /* 0x000000ffff077224 */ /* 0x000fe400078e0a07 */
[----:B------:R-:W-:Y:S02]  /*2dd0*/  IMAD.MOV R5, RZ, RZ, -R5 ;  /* 0x000000ffff057224 */ /* 0x000fe400078e0a05 */
[----:B------:R-:W-:Y:S02]  /*2de0*/  IMAD R9, R4, R7, R9 ;  /* 0x0000000704097224 */ /* 0x000fe400078e0209 */
[--C-:B------:R-:W-:Y:S02]  /*2df0*/  @!P6 IMAD.IADD R58, R58, 0x1, -R4.reuse ;  /* 0x000000013a3ae824 */ /* 0x100fe400078e0a04 */
[----:B------:R-:W-:Y:S01]  /*2e00*/  @!P0 IMAD.IADD R60, R60, 0x1, -R4 ;  /* 0x000000013c3c8824 */ /* 0x000fe200078e0a04 */
[C---:B------:R-:W-:Y:S01]  /*2e10*/  ISETP.GT.U32.AND P0, PT, R4.reuse, R8, PT ;  /* 0x000000080400720c */ /* 0x040fe20003f04070 */
[C---:B------:R-:W-:Y:S01]  /*2e20*/  IMAD R10, R4.reuse, R5, R10 ;  /* 0x00000005040a7224 */ /* 0x040fe200078e020a */
[C---:B------:R-:W-:Y:S01]  /*2e30*/  ISETP.GT.U32.AND P6, PT, R4.reuse, R58, PT ;  /* 0x0000003a0400720c */ /* 0x040fe20003fc4070 */
[----:B------:R-:W-:Y:S01]  /*2e40*/  @!P3 IMAD.MOV R60, RZ, RZ, -R60 ;  /* 0x000000ffff3cb224 */ /* 0x000fe200078e0a3c */
[----:B------:R-:W-:Y:S01]  /*2e50*/  ISETP.GT.U32.AND P3, PT, R4, R9, PT ;  /* 0x000000090400720c */ /* 0x000fe20003f64070 */
[----:B------:R-:W-:-:S04]  /*2e60*/  IMAD.HI.U32 R2, R6, R12, RZ ;  /* 0x0000000c06027227 */ /* 0x000fc800078e00ff */
[----:B------:R-:W-:Y:S01]  /*2e70*/  @!P5 IMAD.IADD R59, R59, 0x1, -R4 ;  /* 0x000000013b3bd824 */ /* 0x000fe200078e0a04 */
[----:B------:R-:W-:Y:S01]  /*2e80*/  ISETP.GT.U32.AND P5, PT, R4, R10, PT ;  /* 0x0000000a0400720c */ /* 0x000fe20003fa4070 */
[----:B------:R-:W-:Y:S02]  /*2e90*/  IMAD.MOV R2, RZ, RZ, -R2 ;  /* 0x000000ffff027224 */ /* 0x000fe400078e0a02 */
[----:B------:R-:W-:-:S04]  /*2ea0*/  IMAD.HI.U32 R7, R6, R13, RZ ;  /* 0x0000000d06077227 */ /* 0x000fc800078e00ff */
[----:B------:R-:W-:Y:S02]  /*2eb0*/  IMAD R12, R4, R2, R12 ;  /* 0x00000002040c7224 */ /* 0x000fe400078e020c */
[----:B------:R-:W-:Y:S02]  /*2ec0*/  IMAD.MOV R7, RZ, RZ, -R7 ;  /* 0x000000ffff077224 */ /* 0x000fe400078e0a07 */
[--C-:B------:R-:W-:Y:S02]  /*2ed0*/  @!P0 IMAD.IADD R8, R8, 0x1, -R4.reuse ;  /* 0x0000000108088824 */ /* 0x100fe400078e0a04 */
[--C-:B------:R-:W-:Y:S01]  /*2ee0*/  @!P6 IMAD.IADD R58, R58, 0x1, -R4.reuse ;  /* 0x000000013a3ae824 */ /* 0x100fe200078e0a04 */
[C---:B------:R-:W-:Y:S01]  /*2ef0*/  ISETP.GT.U32.AND P6, PT, R4.reuse, R12, PT ;  /* 0x0000000c0400720c */ /* 0x040fe20003fc4070 */
[C---:B------:R-:W-:Y:S02]  /*2f00*/  IMAD R13, R4.reuse, R7, R13 ;  /* 0x00000007040d7224 */ /* 0x040fe400078e020d */
[----:B------:R-:W-:Y:S01]  /*2f10*/  @!P3 IMAD.IADD R9, R9, 0x1, -R4 ;  /* 0x000000010909b824 */ /* 0x000fe200078e0a04 */
[----:B------:R-:W-:Y:S01]  /*2f20*/  ISETP.GT.U32.AND P3, PT, R4, R8, PT ;  /* 0x000000080400720c */ /* 0x000fe20003f64070 */
[----:B------:R-:W-:Y:S01]  /*2f30*/  IMAD.HI.U32 R5, R6, R14, RZ ;  /* 0x0000000e06057227 */ /* 0x000fe200078e00ff */
[----:B------:R-:W-:-:S03]  /*2f40*/  IABS R15, R22 ;  /* 0x00000016000f7213 */ /* 0x000fc60000000000 */
[----:B------:R-:W-:Y:S01]  /*2f50*/  @!P5 IMAD.IADD R10, R10, 0x1, -R4 ;  /* 0x000000010a0ad824 */ /* 0x000fe200078e0a04 */
[C---:B------:R-:W-:Y:S01]  /*2f60*/  ISETP.GT.U32.AND P5, PT, R4.reuse, R9, PT ;  /* 0x000000090400720c */ /* 0x040fe20003fa4070 */
[----:B------:R-:W-:Y:S01]  /*2f70*/  @!P1 IMAD.MOV R58, RZ, RZ, -R58 ;  /* 0x000000ffff3a9224 */ /* 0x000fe200078e0a3a */
[----:B------:R-:W-:Y:S01]  /*2f80*/  ISETP.GT.U32.AND P1, PT, R4, R13, PT ;  /* 0x0000000d0400720c */ /* 0x000fe20003f24070 */
[----:B------:R-:W-:Y:S01]  /*2f90*/  IMAD.MOV R5, RZ, RZ, -R5 ;  /* 0x000000ffff057224 */ /* 0x000fe200078e0a05 */
[----:B------:R0:W-:Y:S01]  /*2fa0*/  STL [R1], R0 ;  /* 0x0000000001007387 */ /* 0x0001e20000100800 */
[----:B------:R-:W-:Y:S01]  /*2fb0*/  IMAD.HI.U32 R2, R6, R15, RZ ;  /* 0x0000000f06027227 */ /* 0x000fe200078e00ff */
[----:B------:R-:W-:-:S03]  /*2fc0*/  ISETP.GE.AND P0, PT, R17, RZ, PT ;  /* 0x000000ff1100720c */ /* 0x000fc60003f06270 */
[----:B------:R-:W-:Y:S01]  /*2fd0*/  IMAD R14, R4, R5, R14 ;  /* 0x00000005040e7224 */ /* 0x000fe200078e020e */
[----:B------:R-:W-:Y:S01]  /*2fe0*/  IABS R17, R23 ;  /* 0x0000001700117213 */ /* 0x000fe20000000000 */
[----:B------:R-:W-:Y:S01]  /*2ff0*/  IMAD.MOV R2, RZ, RZ, -R2 ;  /* 0x000000ffff027224 */ /* 0x000fe200078e0a02 */
[----:B0-----:R-:W2:Y:S01]  /*3000*/  LDL.LU R0, [R1+0x14] ;  /* 0x0000140001007983 */ /* 0x001ea20000300800 */
[--C-:B------:R-:W-:Y:S01]  /*3010*/  @!P6 IMAD.IADD R12, R12, 0x1, -R4.reuse ;  /* 0x000000010c0ce824 */ /* 0x100fe200078e0a04 */
[----:B------:R-:W-:Y:S01]  /*3020*/  ISETP.GT.U32.AND P6, PT, R4, R10, PT ;  /* 0x0000000a0400720c */ /* 0x000fe20003fc4070 */
[--C-:B------:R-:W-:Y:S01]  /*3030*/  @!P3 IMAD.IADD R8, R8, 0x1, -R4.reuse ;  /* 0x000000010808b824 */ /* 0x100fe200078e0a04 */
[C---:B------:R-:W-:Y:S01]  /*3040*/  ISETP.GT.U32.AND P3, PT, R4.reuse, R14, PT ;  /* 0x0000000e0400720c */ /* 0x040fe20003f64070 */
[----:B------:R-:W-:Y:S01]  /*3050*/  IMAD R15, R4, R2, R15 ;  /* 0x00000002040f7224 */ /* 0x000fe200078e020f */
[----:B------:R-:W-:Y:S01]  /*3060*/  IABS R2, R24 ;  /* 0x0000001800027213 */ /* 0x000fe20000000000 */
[--C-:B------:R-:W-:Y:S01]  /*3070*/  @!P5 IMAD.IADD R9, R9, 0x1, -R4.reuse ;  /* 0x000000010909d824 */ /* 0x100fe200078e0a04 */
[----:B------:R-:W-:Y:S01]  /*3080*/  ISETP.GE.AND P5, PT, R18, RZ, PT ;  /* 0x000000ff1200720c */ /* 0x000fe20003fa6270 */
[----:B------:R-:W-:Y:S01]  /*3090*/  @!P1 IMAD.IADD R13, R13, 0x1, -R4 ;  /* 0x000000010d0d9824 */ /* 0x000fe200078e0a04 */
[----:B------:R-:W2:Y:S01]  /*30a0*/  LDL.LU R3, [R1+0x18] ;  /* 0x0000180001037983 */ /* 0x000ea20000300800 */
[----:B------:R-:W-:-:S04]  /*30b0*/  IMAD.HI.U32 R5, R6, R17, RZ ;  /* 0x0000001106057227 */ /* 0x000fc800078e00ff */
[----:B------:R-:W-:Y:S01]  /*30c0*/  @!P4 IMAD.MOV R8, RZ, RZ, -R8 ;  /* 0x000000ffff08c224 */ /* 0x000fe200078e0a08 */
[----:B------:R-:W-:Y:S01]  /*30d0*/  ISETP.GT.U32.AND P4, PT, R4, R13, PT ;  /* 0x0000000d0400720c */ /* 0x000fe20003f84070 */
[----:B------:R-:W-:Y:S02]  /*30e0*/  IMAD.MOV R7, RZ, RZ, -R5 ;  /* 0x000000ffff077224 */ /* 0x000fe400078e0a05 */
[--C-:B------:R-:W-:Y:S02]  /*30f0*/  @!P6 IMAD.IADD R10, R10, 0x1, -R4.reuse ;  /* 0x000000010a0ae824 */ /* 0x100fe400078e0a04 */
[----:B------:R-:W-:Y:S02]  /*3100*/  @!P3 IMAD.IADD R14, R14, 0x1, -R4 ;  /* 0x000000010e0eb824 */ /* 0x000fe400078e0a04 */
[----:B------:R-:W-:Y:S02]  /*3110*/  @!P2 IMAD.MOV R59, RZ, RZ, -R59 ;  /* 0x000000ffff3ba224 */ /* 0x000fe400078e0a3b */
[----:B------:R-:W-:Y:S01]  /*3120*/  @!P0 IMAD.MOV R9, RZ, RZ, -R9 ;  /* 0x000000ffff098224 */ /* 0x000fe200078e0a09 */
[----:B------:R-:W-:Y:S01]  /*3130*/  ISETP.GE.AND P1, PT, R20, RZ, PT ;  /* 0x000000ff1400720c */ /* 0x000fe20003f26270 */
[----:B------:R-:W-:Y:S01]  /*3140*/  IMAD.HI.U32 R5, R6, R2, RZ ;  /* 0x0000000206057227 */ /* 0x000fe200078e00ff */
[C---:B------:R-:W-:Y:S01]  /*3150*/  ISETP.GT.U32.AND P2, PT, R4.reuse, R12, PT ;  /* 0x0000000c0400720c */ /* 0x040fe20003f44070 */
[----:B------:R-:W2:Y:S02]  /*3160*/  LDL.LU R46, [R1+0x1c] ;  /* 0x00001c00012e7983 */ /* 0x000ea40000300800 */
[----:B------:R-:W-:-:S02]  /*3170*/  IMAD R17, R4, R7, R17 ;  /* 0x0000000704117224 */ /* 0x000fc400078e0211 */
[----:B------:R-:W-:Y:S01]  /*3180*/  IMAD.MOV R5, RZ, RZ, -R5 ;  /* 0x000000ffff057224 */ /* 0x000fe200078e0a05 */
[C---:B------:R-:W-:Y:S01]  /*3190*/  ISETP.GT.U32.AND P6, PT, R4.reuse, R15, PT ;  /* 0x0000000f0400720c */ /* 0x040fe20003fc4070 */
[----:B------:R-:W-:Y:S01]  /*31a0*/  @!P5 IMAD.MOV R10, RZ, RZ, -R10 ;  /* 0x000000ffff0ad224 */ /* 0x000fe200078e0a0a */
[C---:B------:R-:W-:Y:S01]  /*31b0*/  ISETP.GT.U32.AND P0, PT, R4.reuse, R14, PT ;  /* 0x0000000e0400720c */ /* 0x040fe20003f04070 */
[C---:B------:R-:W-:Y:S01]  /*31c0*/  IMAD R2, R4.reuse, R5, R2 ;  /* 0x0000000504027224 */ /* 0x040fe200078e0202 */
[----:B------:R-:W-:Y:S01]  /*31d0*/  IABS R7, R25 ;  /* 0x0000001900077213 */ /* 0x000fe20000000000 */
[----:B------:R-:W-:Y:S01]  /*31e0*/  @!P4 IMAD.IADD R13, R13, 0x1, -R4 ;  /* 0x000000010d0dc824 */ /* 0x000fe200078e0a04 */
[----:B------:R-:W-:Y:S02]  /*31f0*/  ISETP.GT.U32.AND P5, PT, R4, R17, PT ;  /* 0x000000110400720c */ /* 0x000fe40003fa4070 */
[----:B------:R-:W-:Y:S01]  /*3200*/  ISETP.GE.AND P3, PT, R21, RZ, PT ;  /* 0x000000ff1500720c */ /* 0x000fe20003f66270 */
[----:B------:R-:W-:Y:S01]  /*3210*/  IMAD.HI.U32 R5, R6, R7, RZ ;  /* 0x0000000706057227 */ /* 0x000fe200078e00ff */
[----:B------:R-:W-:Y:S01]  /*3220*/  ISETP.GT.U32.AND P4, PT, R4, R2, PT ;  /* 0x000000020400720c */ /* 0x000fe20003f84070 */
[----:B------:R-:W2:Y:S02]  /*3230*/  LDL.LU R57, [R1+0x20] ;  /* 0x0000200001397983 */ /* 0x000ea40000300800 */
[----:B------:R-:W-:-:S02]  /*3240*/  IMAD.MOV R5, RZ, RZ, -R5 ;  /* 0x000000ffff057224 */ /* 0x000fc400078e0a05 */
[--C-:B------:R-:W-:Y:S01]  /*3250*/  @!P2 IMAD.IADD R12, R12, 0x1, -R4.reuse ;  /* 0x000000010c0ca824 */ /* 0x100fe200078e0a04 */
[----:B------:R-:W-:Y:S01]  /*3260*/  ISETP.GE.AND P2, PT, R19, RZ, PT ;  /* 0x000000ff1300720c */ /* 0x000fe20003f46270 */
[--C-:B------:R-:W-:Y:S02]  /*3270*/  @!P6 IMAD.IADD R15, R15, 0x1, -R4.reuse ;  /* 0x000000010f0fe824 */ /* 0x100fe400078e0a04 */
[--C-:B------:R-:W-:Y:S02]  /*3280*/  @!P0 IMAD.IADD R14, R14, 0x1, -R4.reuse ;  /* 0x000000010e0e8824 */ /* 0x100fe400078e0a04 */
[--C-:B------:R-:W-:Y:S02]  /*3290*/  @!P5 IMAD.IADD R17, R17, 0x1, -R4.reuse ;  /* 0x000000011111d824 */ /* 0x100fe400078e0a04 */
[C---:B------:R-:W-:Y:S01]  /*32a0*/  IMAD R19, R4.reuse, R5, R7 ;  /* 0x0000000504137224 */ /* 0x040fe200078e0207 */
[----:B------:R-:W-:Y:S01]  /*32b0*/  ISETP.GT.U32.AND P6, PT, R4, R15, PT ;  /* 0x0000000f0400720c */ /* 0x000fe20003fc4070 */
[----:B------:R-:W-:Y:S01]  /*32c0*/  @!P4 IMAD.IADD R2, R2, 0x1, -R4 ;  /* 0x000000010202c824 */ /* 0x000fe200078e0a04 */
[C---:B------:R-:W-:Y:S01]  /*32d0*/  ISETP.GT.U32.AND P4, PT, R4.reuse, R17, PT ;  /* 0x000000110400720c */ /* 0x040fe20003f84070 */
[----:B------:R-:W-:Y:S01]  /*32e0*/  @!P3 IMAD.MOV R14, RZ, RZ, -R14 ;  /* 0x000000ffff0eb224 */ /* 0x000fe200078e0a0e */
[----:B------:R-:W-:Y:S01]  /*32f0*/  ISETP.GT.U32.AND P3, PT, R4, R19, PT ;  /* 0x000000130400720c */ /* 0x000fe20003f64070 */
[----:B------:R-:W-:Y:S01]  /*3300*/  @!P1 IMAD.MOV R13, RZ, RZ, -R13 ;  /* 0x000000ffff0d9224 */ /* 0x000fe200078e0a0d */
[----:B------:R-:W-:-:S02]  /*3310*/  ISETP.GE.AND P0, PT, R23, RZ, PT ;  /* 0x000000ff1700720c */ /* 0x000fc40003f06270 */
[----:B------:R-:W-:Y:S02]  /*3320*/  ISETP.GT.U32.AND P1, PT, R4, R2, PT ;  /* 0x000000020400720c */ /* 0x000fe40003f24070 */
[----:B------:R-:W-:Y:S01]  /*3330*/  IABS R20, R26 ;  /* 0x0000001a00147213 */ /* 0x000fe20000000000 */
[----:B------:R-:W-:Y:S01]  /*3340*/  @!P2 IMAD.MOV R12, RZ, RZ, -R12 ;  /* 0x000000ffff0ca224 */ /* 0x000fe200078e0a0c */
[----:B------:R-:W-:Y:S01]  /*3350*/  ISETP.GE.AND P2, PT, R22, RZ, PT ;  /* 0x000000ff1600720c */ /* 0x000fe20003f46270 */
[--C-:B------:R-:W-:Y:S01]  /*3360*/  @!P6 IMAD.IADD R15, R15, 0x1, -R4.reuse ;  /* 0x000000010f0fe824 */ /* 0x100fe200078e0a04 */
[----:B------:R-:W-:Y:S01]  /*3370*/  ISETP.GE.AND P6, PT, R24, RZ, PT ;  /* 0x000000ff1800720c */ /* 0x000fe20003fc6270 */
[--C-:B------:R-:W-:Y:S01]  /*3380*/  @!P4 IMAD.IADD R17, R17, 0x1, -R4.reuse ;  /* 0x000000011111c824 */ /* 0x100fe200078e0a04 */
[----:B------:R-:W-:Y:S01]  /*3390*/  IABS R22, R27 ;  /* 0x0000001b00167213 */ /* 0x000fe20000000000 */
[----:B------:R-:W-:Y:S02]  /*33a0*/  @!P3 IMAD.IADD R19, R19, 0x1, -R4 ;  /* 0x000000011313b824 */ /* 0x000fe400078e0a04 */
[----:B------:R-:W-:-:S04]  /*33b0*/  IMAD.HI.U32 R5, R6, R20, RZ ;  /* 0x0000001406057227 */ /* 0x000fc800078e00ff */
[----:B------:R-:W-:Y:S01]  /*33c0*/  @!P0 IMAD.MOV R17, RZ, RZ, -R17 ;  /* 0x000000ffff118224 */ /* 0x000fe200078e0a11 */
[----:B------:R-:W-:Y:S01]  /*33d0*/  ISETP.GT.U32.AND P0, PT, R4, R19, PT ;  /* 0x000000130400720c */ /* 0x000fe20003f04070 */
[----:B------:R-:W-:-:S04]  /*33e0*/  IMAD.HI.U32 R7, R6, R22, RZ ;  /* 0x0000001606077227 */ /* 0x000fc800078e00ff */
[----:B------:R-:W-:Y:S02]  /*33f0*/  IMAD.MOV R5, RZ, RZ, -R5 ;  /* 0x000000ffff057224 */ /* 0x000fe400078e0a05 */
[----:B------:R-:W-:Y:S02]  /*3400*/  @!P1 IMAD.IADD R2, R2, 0x1, -R4 ;  /* 0x0000000102029824 */ /* 0x000fe400078e0a04 */
[----:B------:R-:W-:Y:S02]  /*3410*/  IMAD.MOV R7, RZ, RZ, -R7 ;  /* 0x000000ffff077224 */ /* 0x000fe400078e0a07 */
[C---:B------:R-:W-:Y:S02]  /*3420*/  IMAD R20, R4.reuse, R5, R20 ;  /* 0x0000000504147224 */ /* 0x040fe400078e0214 */
[----:B------:R-:W-:Y:S01]  /*3430*/  IMAD.MOV.U32 R18, RZ, RZ, R2 ;  /* 0x000000ffff127224 */ /* 0x000fe200078e0002 */
[----:B------:R-:W-:Y:S01]  /*3440*/  IABS R23, R32 ;  /* 0x0000002000177213 */ /* 0x000fe20000000000 */
[----:B------:R-:W-:-:S02]  /*3450*/  IMAD R22, R4, R7, R22 ;  /* 0x0000000704167224 */ /* 0x000fc400078e0216 */
[----:B------:R-:W-:Y:S01]  /*3460*/  @!P6 IMAD.MOV R18, RZ, RZ, -R18 ;  /* 0x000000ffff12e224 */ /* 0x000fe200078e0a12 */
[C---:B------:R-:W-:Y:S01]  /*3470*/  ISETP.GT.U32.AND P6, PT, R4.reuse, R20, PT ;  /* 0x000000140400720c */ /* 0x040fe20003fc4070 */
[----:B------:R-:W-:Y:S01]  /*3480*/  @!P0 IMAD.IADD R19, R19, 0x1, -R4 ;  /* 0x0000000113138824 */ /* 0x000fe200078e0a04 */
[----:B------:R-:W-:Y:S01]  /*3490*/  ISETP.GT.U32.AND P0, PT, R4, R22, PT ;  /* 0x000000160400720c */ /* 0x000fe20003f04070 */
[----:B------:R-:W-:Y:S01]  /*34a0*/  IMAD.HI.U32 R5, R6, R23, RZ ;  /* 0x0000001706057227 */ /* 0x000fe200078e00ff */
[----:B------:R-:W-:-:S03]  /*34b0*/  ISETP.GE.AND P5, PT, R25, RZ, PT ;  /* 0x000000ff1900720c */ /* 0x000fc60003fa6270 */
[----:B------:R-:W-:Y:S01]  /*34c0*/  IMAD.MOV R5, RZ, RZ, -R5 ;  /* 0x000000ffff057224 */ /* 0x000fe200078e0a05 */
[----:B------:R-:W-:-:S03]  /*34d0*/  IABS R24, R33 ;  /* 0x0000002100187213 */ /* 0x000fc60000000000 */
[----:B------:R-:W-:Y:S02]  /*34e0*/  IMAD R23, R4, R5, R23 ;  /* 0x0000000504177224 */ /* 0x000fe400078e0217 */
[--C-:B------:R-:W-:Y:S01]  /*34f0*/  @!P6 IMAD.IADD R20, R20, 0x1, -R4.reuse ;  /* 0x000000011414e824 */ /* 0x100fe200078e0a04 */
[----:B------:R-:W-:Y:S01]  /*3500*/  IABS R25, R34 ;  /* 0x0000002200197213 */ /* 0x000fe20000000000 */
[----:B------:R-:W-:Y:S01]  /*3510*/  @!P0 IMAD.IADD R22, R22, 0x1, -R4 ;  /* 0x0000000116168824 */ /* 0x000fe200078e0a04 */
[----:B------:R-:W-:Y:S01]  /*3520*/  ISETP.GT.U32.AND P6, PT, R4, R23, PT ;  /* 0x000000170400720c */ /* 0x000fe20003fc4070 */
[----:B------:R-:W-:Y:S01]  /*3530*/  IMAD.HI.U32 R2, R6, R24, RZ ;  /* 0x0000001806027227 */ /* 0x000fe200078e00ff */
[----:B------:R-:W-:Y:S02]  /*3540*/  ISETP.GT.U32.AND P0, PT, R4, R20, PT ;  /* 0x000000140400720c */ /* 0x000fe40003f04070 */
[----:B------:R-:W-:Y:S01]  /*3550*/  ISETP.GE.AND P4, PT, R27, RZ, PT ;  /* 0x000000ff1b00720c */ /* 0x000fe20003f86270 */
[----:B------:R-:W-:Y:S01]  /*3560*/  @!P2 IMAD.MOV R15, RZ, RZ, -R15 ;  /* 0x000000ffff0fa224 */ /* 0x000fe200078e0a0f */
[----:B------:R-:W-:Y:S01]  /*3570*/  ISETP.GE.AND P2, PT, R26, RZ, PT ;  /* 0x000000ff1a00720c */ /* 0x000fe20003f46270 */
[----:B------:R-:W-:Y:S01]  /*3580*/  IMAD.MOV R2, RZ, RZ, -R2 ;  /* 0x000000ffff027224 */ /* 0x000fe200078e0a02 */
[----:B------:R-:W-:Y:S01]  /*3590*/  IABS R27, R35 ;  /* 0x00000023001b7213 */ /* 0x000fe20000000000 */
[----:B------:R-:W-:-:S04]  /*35a0*/  IMAD.HI.U32 R7, R6, R25, RZ ;  /* 0x0000001906077227 */ /* 0x000fc800078e00ff */
[----:B------:R-:W-:Y:S01]  /*35b0*/  @!P5 IMAD.MOV R19, RZ, RZ, -R19 ;  /* 0x000000ffff13d224 */ /* 0x000fe200078e0a13 */
[C---:B------:R-:W-:Y:S01]  /*35c0*/  ISETP.GT.U32.AND P5, PT, R4.reuse, R22, PT ;  /* 0x000000160400720c */ /* 0x040fe20003fa4070 */
[----:B------:R-:W-:Y:S02]  /*35d0*/  IMAD R24, R4, R2, R24 ;  /* 0x0000000204187224 */ /* 0x000fe400078e0218 */
[----:B------:R-:W-:-:S04]  /*35e0*/  IMAD.HI.U32 R5, R6, R27, RZ ;  /* 0x0000001b06057227 */ /* 0x000fc800078e00ff */
[----:B------:R-:W-:Y:S01]  /*35f0*/  IMAD.MOV R7, RZ, RZ, -R7 ;  /* 0x000000ffff077224 */ /* 0x000fe200078e0a07 */
[----:B------:R-:W-:Y:S01]  /*3600*/  IABS R28, R36 ;  /* 0x00000024001c7213 */ /* 0x000fe20000000000 */
[----:B------:R-:W-:Y:S02]  /*3610*/  IMAD.MOV R5, RZ, RZ, -R5 ;  /* 0x000000ffff057224 */ /* 0x000fe400078e0a05 */
[----:B------:R-:W-:Y:S02]  /*3620*/  IMAD R25, R4, R7, R25 ;  /* 0x0000000704197224 */ /* 0x000fe400078e0219 */
[--C-:B------:R-:W-:Y:S02]  /*3630*/  @!P6 IMAD.IADD R23, R23, 0x1, -R4.reuse ;  /* 0x000000011717e824 */ /* 0x100fe400078e0a04 */
[----:B------:R-:W-:Y:S01]  /*3640*/  @!P0 IMAD.IADD R20, R20, 0x1, -R4 ;  /* 0x0000000114148824 */ /* 0x000fe200078e0a04 */
[C---:B------:R-:W-:Y:S01]  /*3650*/  ISETP.GT.U32.AND P0, PT, R4.reuse, R24, PT ;  /* 0x000000180400720c */ /* 0x040fe20003f04070 */
[C---:B------:R-:W-:Y:S01]  /*3660*/  IMAD R27, R4.reuse, R5, R27 ;  /* 0x00000005041b7224 */ /* 0x040fe200078e021b */
[----:B------:R-:W-:Y:S01]  /*3670*/  IABS R29, R37 ;  /* 0x00000025001d7213 */ /* 0x000fe20000000000 */
[----:B------:R-:W-:Y:S01]  /*3680*/  @!P2 IMAD.MOV R20, RZ, RZ, -R20 ;  /* 0x000000ffff14a224 */ /* 0x000fe200078e0a14 */
[----:B------:R-:W-:Y:S01]  /*3690*/  ISETP.GT.U32.AND P6, PT, R4, R23, PT ;  /* 0x000000170400720c */ /* 0x000fe20003fc4070 */
[----:B------:R-:W-:Y:S01]  /*36a0*/  IMAD.HI.U32 R2, R6, R28, RZ ;  /* 0x0000001c06027227 */ /* 0x000fe200078e00ff */
[----:B------:R-:W-:-:S02]  /*36b0*/  ISETP.GT.U32.AND P2, PT, R4, R25, PT ;  /* 0x000000190400720c */ /* 0x000fc40003f44070 */
[----:B------:R-:W-:Y:S01]  /*36c0*/  ISETP.GE.AND P1, PT, R32, RZ, PT ;  /* 0x000000ff2000720c */ /* 0x000fe20003f26270 */
[----:B------:R-:W-:Y:S01]  /*36d0*/  @!P5 IMAD.IADD R22, R22, 0x1, -R4 ;  /* 0x000000011616d824 */ /* 0x000fe200078e0a04 */
[----:B------:R-:W-:Y:S01]  /*36e0*/  ISETP.GT.U32.AND P5, PT, R4, R27, PT ;  /* 0x0000001b0400720c */ /* 0x000fe20003fa4070 */
[----:B------:R-:W-:Y:S02]  /*36f0*/  IMAD.MOV R2, RZ, RZ, -R2 ;  /* 0x000000ffff027224 */ /* 0x000fe400078e0a02 */
[----:B------:R-:W-:Y:S01]  /*3700*/  IMAD.HI.U32 R7, R6, R29, RZ ;  /* 0x0000001d06077227 */ /* 0x000fe200078e00ff */
[----:B------:R-:W-:-:S03]  /*3710*/  IABS R30, R38 ;  /* 0x00000026001e7213 */ /* 0x000fc60000000000 */
        /* <DEDUP_REMOVED lines=15> */
[----:B------:R-:W-:Y:S01]  /*3810*/  ISETP.GE.AND P3, PT, R33, RZ, PT ;  /* 0x000000ff2100720c */ /* 0x000fe20003f66270 */
[----:B------:R-:W-:-:S04]  /*3820*/  IMAD.HI.U32 R2, R6, R32, RZ ;  /* 0x0000002006027227 */ /* 0x000fc800078e00ff */
[----:B------:R-:W-:Y:S01]  /*3830*/  IMAD R30, R4, R5, R30 ;  /* 0x00000005041e7224 */ /* 0x000fe200078e021e */
[----:B------:R-:W-:Y:S01]  /*3840*/  IABS R33, R40 ;  /* 0x0000002800217213 */ /* 0x000fe20000000000 */
[----:B------:R-:W-:Y:S02]  /*3850*/  IMAD.MOV R2, RZ, RZ, -R2 ;  /* 0x000000ffff027224 */ /* 0x000fe400078e0a02 */
[--C-:B------:R-:W-:Y:S01]  /*3860*/  @!P6 IMAD.IADD R28, R28, 0x1, -R4.reuse ;  /* 0x000000011c1ce824 */ /* 0x100fe200078e0a04 */
[----:B------:R-:W-:Y:S01]  /*3870*/  ISETP.GT.U32.AND P6, PT, R4, R27, PT ;  /* 0x0000001b0400720c */ /* 0x000fe20003fc4070 */
[----:B------:R-:W-:Y:S01]  /*3880*/  @!P2 IMAD.IADD R24, R24, 0x1, -R4 ;  /* 0x000000011818a824 */ /* 0x000fe200078e0a04 */
[C---:B------:R-:W-:Y:S01]  /*3890*/  ISETP.GT.U32.AND P2, PT, R4.reuse, R30, PT ;  /* 0x0000001e0400720c */ /* 0x040fe20003f44070 */
[----:B------:R-:W-:Y:S01]  /*38a0*/  IMAD R32, R4, R2, R32 ;  /* 0x0000000204207224 */ /* 0x000fe200078e0220 */
[----:B------:R-:W-:Y:S01]  /*38b0*/  ISETP.GE.AND P0, PT, R34, RZ, PT ;  /* 0x000000ff2200720c */ /* 0x000fe20003f06270 */
[--C-:B------:R-:W-:Y:S01]  /*38c0*/  @!P5 IMAD.IADD R25, R25, 0x1, -R4.reuse ;  /* 0x000000011919d824 */ /* 0x100fe200078e0a04 */
[----:B------:R-:W-:Y:S01]  /*38d0*/  IABS R2, R41 ;  /* 0x0000002900027213 */ /* 0x000fe20000000000 */
[----:B------:R-:W-:Y:S01]  /*38e0*/  @!P1 IMAD.IADD R29, R29, 0x1, -R4 ;  /* 0x000000011d1d9824 */ /* 0x000fe200078e0a04 */
[----:B------:R-:W-:Y:S01]  /*38f0*/  ISETP.GE.AND P5, PT, R35, RZ, PT ;  /* 0x000000ff2300720c */ /* 0x000fe20003fa6270 */
[----:B------:R-:W-:-:S04]  /*3900*/  IMAD.HI.U32 R5, R6, R33, RZ ;  /* 0x0000002106057227 */ /* 0x000fc800078e00ff */
[----:B------:R-:W-:Y:S01]  /*3910*/  @!P3 IMAD.MOV R24, RZ, RZ, -R24 ;  /* 0x000000ffff18b224 */ /* 0x000fe200078e0a18 */
[----:B------:R-:W-:Y:S01]  /*3920*/  ISETP.GT.U32.AND P3, PT, R4, R29, PT ;  /* 0x0000001d0400720c */ /* 0x000fe20003f64070 */
[----:B------:R-:W-:Y:S02]  /*3930*/  IMAD.MOV R7, RZ, RZ, -R5 ;  /* 0x000000ffff077224 */ /* 0x000fe400078e0a05 */
[----:B------:R-:W-:-:S04]  /*3940*/  IMAD.HI.U32 R5, R6, R2, RZ ;  /* 0x0000000206057227 */ /* 0x000fc800078e00ff */
[--C-:B------:R-:W-:Y:S02]  /*3950*/  @!P6 IMAD.IADD R27, R27, 0x1, -R4.reuse ;  /* 0x000000011b1be824 */ /* 0x100fe400078e0a04 */
[----:B------:R-:W-:Y:S02]  /*3960*/  @!P2 IMAD.IADD R30, R30, 0x1, -R4 ;  /* 0x000000011e1ea824 */ /* 0x000fe400078e0a04 */
[C---:B------:R-:W-:Y:S02]  /*3970*/  IMAD R33, R4.reuse, R7, R33 ;  /* 0x0000000704217224 */ /* 0x040fe400078e0221 */
[----:B------:R-:W-:Y:S01]  /*3980*/  IMAD.MOV R5, RZ, RZ, -R5 ;  /* 0x000000ffff057224 */ /* 0x000fe200078e0a05 */
[C---:B------:R-:W-:Y:S01]  /*3990*/  ISETP.GT.U32.AND P6, PT, R4.reuse, R32, PT ;  /* 0x000000200400720c */ /* 0x040fe20003fc4070 */
[----:B------:R-:W-:Y:S01]  /*39a0*/  @!P0 IMAD.MOV R25, RZ, RZ, -R25 ;  /* 0x000000ffff198224 */ /* 0x000fe200078e0a19 */
[C---:B------:R-:W-:Y:S01]  /*39b0*/  ISETP.GT.U32.AND P0, PT, R4.reuse, R30, PT ;  /* 0x0000001e0400720c */ /* 0x040fe20003f04070 */
[----:B------:R-:W-:Y:S01]  /*39c0*/  @!P5 IMAD.MOV R27, RZ, RZ, -R27 ;  /* 0x000000ffff1bd224 */ /* 0x000fe200078e0a1b */
[----:B------:R-:W-:Y:S01]  /*39d0*/  IABS R7, R42 ;  /* 0x0000002a00077213 */ /* 0x000fe20000000000 */
[C---:B------:R-:W-:Y:S01]  /*39e0*/  IMAD R2, R4.reuse, R5, R2 ;  /* 0x0000000504027224 */ /* 0x040fe200078e0202 */
[----:B------:R-:W-:Y:S01]  /*39f0*/  ISETP.GT.U32.AND P5, PT, R4, R33, PT ;  /* 0x000000210400720c */ /* 0x000fe20003fa4070 */
[----:B------:R-:W-:Y:S01]  /*3a00*/  @!P3 IMAD.IADD R29, R29, 0x1, -R4 ;  /* 0x000000011d1db824 */ /* 0x000fe200078e0a04 */
[----:B------:R-:W-:Y:S01]  /*3a10*/  ISETP.GE.AND P2, PT, R38, RZ, PT ;  /* 0x000000ff2600720c */ /* 0x000fe20003f46270 */
[----:B------:R-:W-:Y:S01]  /*3a20*/  IMAD.HI.U32 R5, R6, R7, RZ ;  /* 0x0000000706057227 */ /* 0x000fe200078e00ff */
[----:B------:R-:W-:-:S02]  /*3a30*/  ISETP.GT.U32.AND P3, PT, R4, R2, PT ;  /* 0x000000020400720c */ /* 0x000fc40003f64070 */
[----:B------:R-:W-:Y:S01]  /*3a40*/  ISETP.GE.AND P1, PT, R37, RZ, PT ;  /* 0x000000ff2500720c */ /* 0x000fe20003f26270 */
[----:B------:R-:W-:Y:S02]  /*3a50*/  IMAD.MOV R5, RZ, RZ, -R5 ;  /* 0x000000ffff057224 */ /* 0x000fe400078e0a05 */
[----:B------:R-:W-:Y:S01]  /*3a60*/  @!P4 IMAD.MOV R22, RZ, RZ, -R22 ;  /* 0x000000ffff16c224 */ /* 0x000fe200078e0a16 */
[----:B------:R-:W-:Y:S01]  /*3a70*/  ISETP.GT.U32.AND P4, PT, R4, R28, PT ;  /* 0x0000001c0400720c */ /* 0x000fe20003f84070 */
        /* <DEDUP_REMOVED lines=11> */
[----:B------:R-:W-:Y:S01]  /*3b30*/  ISETP.GT.U32.AND P1, PT, R4, R2, PT ;  /* 0x000000020400720c */ /* 0x000fe20003f24070 */
[--C-:B------:R-:W-:Y:S01]  /*3b40*/  @!P4 IMAD.IADD R28, R28, 0x1, -R4.reuse ;  /* 0x000000011c1cc824 */ /* 0x100fe200078e0a04 */
[----:B------:R-:W-:Y:S02]  /*3b50*/  ISETP.GE.AND P4, PT, R36, RZ, PT ;  /* 0x000000ff2400720c */ /* 0x000fe40003f86270 */
[----:B------:R-:W-:Y:S01]  /*3b60*/  IABS R37, R43 ;  /* 0x0000002b00257213 */ /* 0x000fe20000000000 */
[--C-:B------:R-:W-:Y:S01]  /*3b70*/  @!P6 IMAD.IADD R32, R32, 0x1, -R4.reuse ;  /* 0x000000012020e824 */ /* 0x100fe200078e0a04 */
[----:B------:R-:W-:Y:S01]  /*3b80*/  ISETP.GE.AND P6, PT, R41, RZ, PT ;  /* 0x000000ff2900720c */ /* 0x000fe20003fc6270 */
[----:B------:R-:W-:Y:S01]  /*3b90*/  @!P3 IMAD.IADD R33, R33, 0x1, -R4 ;  /* 0x000000012121b824 */ /* 0x000fe200078e0a04 */
[----:B------:R-:W-:Y:S01]  /*3ba0*/  IABS R38, R48 ;  /* 0x0000003000267213 */ /* 0x000fe20000000000 */
[----:B------:R-:W-:-:S04]  /*3bb0*/  IMAD.HI.U32 R5, R6, R37, RZ ;  /* 0x0000002506057227 */ /* 0x000fc800078e00ff */
[--C-:B------:R-:W-:Y:S02]  /*3bc0*/  @!P2 IMAD.IADD R35, R35, 0x1, -R4.reuse ;  /* 0x000000012323a824 */ /* 0x100fe400078e0a04 */
[----:B------:R-:W-:Y:S02]  /*3bd0*/  IMAD.MOV R5, RZ, RZ, -R5 ;  /* 0x000000ffff057224 */ /* 0x000fe400078e0a05 */
[----:B------:R-:W-:Y:S02]  /*3be0*/  @!P1 IMAD.IADD R2, R2, 0x1, -R4 ;  /* 0x0000000102029824 */ /* 0x000fe400078e0a04 */
[----:B------:R-:W-:Y:S01]  /*3bf0*/  @!P0 IMAD.MOV R33, RZ, RZ, -R33 ;  /* 0x000000ffff218224 */ /* 0x000fe200078e0a21 */
[----:B------:R-:W-:Y:S01]  /*3c00*/  ISETP.GT.U32.AND P0, PT, R4, R35, PT ;  /* 0x000000230400720c */ /* 0x000fe20003f04070 */
[----:B------:R-:W-:-:S04]  /*3c10*/  IMAD.HI.U32 R7, R6, R38, RZ ;  /* 0x0000002606077227 */ /* 0x000fc800078e00ff */
[----:B------:R-:W-:Y:S01]  /*3c20*/  @!P4 IMAD.MOV R28, RZ, RZ, -R28 ;  /* 0x000000ffff1cc224 */ /* 0x000fe200078e0a1c */
[----:B------:R-:W-:Y:S01]  /*3c30*/  ISETP.GE.AND P4, PT, R39, RZ, PT ;  /* 0x000000ff2700720c */ /* 0x000fe20003f86270 */
[C---:B------:R-:W-:Y:S01]  /*3c40*/  IMAD R37, R4.reuse, R5, R37 ;  /* 0x0000000504257224 */ /* 0x040fe200078e0225 */
[----:B------:R-:W-:Y:S01]  /*3c50*/  IABS R39, R49 ;  /* 0x0000003100277213 */ /* 0x000fe20000000000 */
[----:B------:R-:W-:Y:S02]  /*3c60*/  IMAD.MOV.U32 R34, RZ, RZ, R2 ;  /* 0x000000ffff227224 */ /* 0x000fe400078e0002 */
[----:B------:R-:W-:Y:S02]  /*3c70*/  IMAD.MOV R7, RZ, RZ, -R7 ;  /* 0x000000ffff077224 */ /* 0x000fe400078e0a07 */
[----:B------:R-:W-:Y:S01]  /*3c80*/  @!P6 IMAD.MOV R34, RZ, RZ, -R34 ;  /* 0x000000ffff22e224 */ /* 0x000fe200078e0a22 */
[C---:B------:R-:W-:Y:S01]  /*3c90*/  ISETP.GT.U32.AND P6, PT, R4.reuse, R37, PT ;  /* 0x000000250400720c */ /* 0x040fe20003fc4070 */
[----:B------:R-:W-:-:S02]  /*3ca0*/  IMAD R38, R4, R7, R38 ;  /* 0x0000000704267224 */ /* 0x000fc400078e0226 */
[----:B------:R-:W-:-:S04]  /*3cb0*/  IMAD.HI.U32 R5, R6, R39, RZ ;  /* 0x0000002706057227 */ /* 0x000fc800078e00ff */
[----:B------:R-:W-:Y:S02]  /*3cc0*/  IMAD.MOV R5, RZ, RZ, -R5 ;  /* 0x000000ffff057224 */ /* 0x000fe400078e0a05 */
[--C-:B------:R-:W-:Y:S01]  /*3cd0*/  @!P0 IMAD.IADD R35, R35, 0x1, -R4.reuse ;  /* 0x0000000123238824 */ /* 0x100fe200078e0a04 */
[C---:B------:R-:W-:Y:S01]  /*3ce0*/  ISETP.GT.U32.AND P0, PT, R4.reuse, R38, PT ;  /* 0x000000260400720c */ /* 0x040fe20003f04070 */
[----:B------:R-:W-:Y:S01]  /*3cf0*/  IMAD R39, R4, R5, R39 ;  /* 0x0000000504277224 */ /* 0x000fe200078e0227 */
[----:B------:R-:W-:Y:S01]  /*3d00*/  ISETP.GE.AND P5, PT, R42, RZ, PT ;  /* 0x000000ff2a00720c */ /* 0x000fe20003fa6270 */
[----:B------:R-:W-:Y:S01]  /*3d10*/  @!P6 IMAD.IADD R37, R37, 0x1, -R4 ;  /* 0x000000012525e824 */ /* 0x000fe200078e0a04 */
[----:B------:R-:W-:Y:S02]  /*3d20*/  IABS R40, R50 ;  /* 0x0000003200287213 */ /* 0x000fe40000000000 */
[----:B------:R-:W-:Y:S02]  /*3d30*/  ISETP.GT.U32.AND P6, PT, R4, R39, PT ;  /* 0x000000270400720c */ /* 0x000fe40003fc4070 */
[----:B------:R-:W-:Y:S01]  /*3d40*/  IABS R42, R51 ;  /* 0x00000033002a7213 */ /* 0x000fe20000000000 */
[----:B------:R-:W-:-:S04]  /*3d50*/  IMAD.HI.U32 R2, R6, R40, RZ ;  /* 0x0000002806027227 */ /* 0x000fc800078e00ff */
[----:B------:R-:W-:Y:S01]  /*3d60*/  @!P0 IMAD.IADD R38, R38, 0x1, -R4 ;  /* 0x0000000126268824 */ /* 0x000fe200078e0a04 */
[----:B------:R-:W-:Y:S01]  /*3d70*/  ISETP.GT.U32.AND P0, PT, R4, R37, PT ;  /* 0x000000250400720c */ /* 0x000fe20003f04070 */
[----:B------:R-:W-:Y:S01]  /*3d80*/  @!P4 IMAD.MOV R32, RZ, RZ, -R32 ;  /* 0x000000ffff20c224 */ /* 0x000fe200078e0a20 */
[----:B------:R-:W-:Y:S01]  /*3d90*/  ISETP.GE.AND P4, PT, R43, RZ, PT ;  /* 0x000000ff2b00720c */ /* 0x000fe20003f86270 */
[----:B------:R-:W-:Y:S01]  /*3da0*/  IMAD.MOV R2, RZ, RZ, -R2 ;  /* 0x000000ffff027224 */ /* 0x000fe200078e0a02 */
[----:B------:R-:W-:Y:S01]  /*3db0*/  IABS R43, R52 ;  /* 0x00000034002b7213 */ /* 0x000fe20000000000 */
[----:B------:R-:W-:Y:S01]  /*3dc0*/  IMAD.HI.U32 R7, R6, R42, RZ ;  /* 0x0000002a06077227 */ /* 0x000fe200078e00ff */
[----:B------:R-:W-:-:S03]  /*3dd0*/  IABS R44, R53 ;  /* 0x00000035002c7213 */ /* 0x000fc60000000000 */
[----:B------:R-:W-:Y:S02]  /*3de0*/  @!P6 IMAD.IADD R39, R39, 0x1, -R4 ;  /* 0x000000012727e824 */ /* 0x000fe400078e0a04 */
[----:B------:R-:W-:Y:S01]  /*3df0*/  @!P5 IMAD.MOV R35, RZ, RZ, -R35 ;  /* 0x000000ffff23d224 */ /* 0x000fe200078e0a23 */
[C---:B------:R-:W-:Y:S01]  /*3e00*/  ISETP.GT.U32.AND P5, PT, R4.reuse, R38, PT ;  /* 0x000000260400720c */ /* 0x040fe20003fa4070 */
[----:B------:R-:W-:Y:S02]  /*3e10*/  IMAD R40, R4, R2, R40 ;  /* 0x0000000204287224 */ /* 0x000fe400078e0228 */
[----:B------:R-:W-:Y:S01]  /*3e20*/  IMAD.HI.U32 R5, R6, R43, RZ ;  /* 0x0000002b06057227 */ /* 0x000fe200078e00ff */
[----:B------:R-:W-:-:S03]  /*3e30*/  ISETP.GT.U32.AND P6, PT, R4, R39, PT ;  /* 0x000000270400720c */ /* 0x000fc60003fc4070 */
[----:B------:R-:W-:Y:S02]  /*3e40*/  IMAD.MOV R7, RZ, RZ, -R7 ;  /* 0x000000ffff077224 */ /* 0x000fe400078e0a07 */
[----:B------:R-:W-:-:S04]  /*3e50*/  IMAD.HI.U32 R2, R6, R44, RZ ;  /* 0x0000002c06027227 */ /* 0x000fc800078e00ff */
[----:B------:R-:W-:Y:S02]  /*3e60*/  IMAD.MOV R5, RZ, RZ, -R5 ;  /* 0x000000ffff057224 */ /* 0x000fe400078e0a05 */
[C---:B------:R-:W-:Y:S02]  /*3e70*/  IMAD R42, R4.reuse, R7, R42 ;  /* 0x00000007042a7224 */ /* 0x040fe400078e022a */
[----:B------:R-:W-:Y:S01]  /*3e80*/  @!P0 IMAD.IADD R37, R37, 0x1, -R4 ;  /* 0x0000000125258824 */ /* 0x000fe200078e0a04 */
[C---:B------:R-:W-:Y:S01]  /*3e90*/  ISETP.GT.U32.AND P0, PT, R4.reuse, R40, PT ;  /* 0x000000280400720c */ /* 0x040fe20003f04070 */
[----:B------:R-:W-:Y:S02]  /*3ea0*/  IMAD.MOV R2, RZ, RZ, -R2 ;  /* 0x000000ffff027224 */ /* 0x000fe400078e0a02 */
[C---:B------:R-:W-:Y:S02]  /*3eb0*/  IMAD R43, R4.reuse, R5, R43 ;  /* 0x00000005042b7224 */ /* 0x040fe400078e022b */
[----:B------:R-:W-:Y:S01]  /*3ec0*/  @!P4 IMAD.MOV R37, RZ, RZ, -R37 ;  /* 0x000000ffff25c224 */ /* 0x000fe200078e0a25 */
[C---:B------:R-:W-:Y:S01]  /*3ed0*/  ISETP.GT.U32.AND P4, PT, R4.reuse, R42, PT ;  /* 0x0000002a0400720c */ /* 0x040fe20003f84070 */
[----:B------:R-:W-:-:S02]  /*3ee0*/  IMAD R44, R4, R2, R44 ;  /* 0x00000002042c7224 */ /* 0x000fc400078e022c */
[--C-:B------:R-:W-:Y:S01]  /*3ef0*/  @!P5 IMAD.IADD R38, R38, 0x1, -R4.reuse ;  /* 0x000000012626d824 */ /* 0x100fe200078e0a04 */
[C---:B------:R-:W-:Y:S01]  /*3f00*/  ISETP.GT.U32.AND P5, PT, R4.reuse, R43, PT ;  /* 0x0000002b0400720c */ /* 0x040fe20003fa4070 */
[--C-:B------:R-:W-:Y:S01]  /*3f10*/  @!P6 IMAD.IADD R39, R39, 0x1, -R4.reuse ;  /* 0x000000012727e824 */ /* 0x100fe200078e0a04 */
[----:B------:R-:W-:Y:S01]  /*3f20*/  ISETP.GT.U32.AND P6, PT, R4, R44, PT ;  /* 0x0000002c0400720c */ /* 0x000fe20003fc4070 */
[----:B------:R-:W-:Y:S01]  /*3f30*/  @!P0 IMAD.IADD R40, R40, 0x1, -R4 ;  /* 0x0000000128288824 */ /* 0x000fe200078e0a04 */
[----:B------:R-:W-:-:S05]  /*3f40*/  IABS R47, R55 ;  /* 0x00000037002f7213 */ /* 0x000fca0000000000 */
[--C-:B------:R-:W-:Y:S01]  /*3f50*/  @!P4 IMAD.IADD R42, R42, 0x1, -R4.reuse ;  /* 0x000000012a2ac824 */ /* 0x100fe200078e0a04 */
[----:B------:R-:W-:Y:S01]  /*3f60*/  ISETP.GT.U32.AND P4, PT, R4, R40, PT ;  /* 0x000000280400720c */ /* 0x000fe20003f84070 */
[----:B------:R-:W-:Y:S01]  /*3f70*/  IMAD.HI.U32 R5, R6, R47, RZ ;  /* 0x0000002f06057227 */ /* 0x000fe200078e00ff */
[----:B------:R-:W-:Y:S02]  /*3f80*/  ISETP.GE.AND P3, PT, R48, RZ, PT ;  /* 0x000000ff3000720c */ /* 0x000fe40003f66270 */
[----:B--2---:R-:W-:Y:S01]  /*3f90*/  IABS R48, R11 ;  /* 0x0000000b00307213 */ /* 0x004fe20000000000 */
[--C-:B------:R-:W-:Y:S02]  /*3fa0*/  @!P5 IMAD.IADD R43, R43, 0x1, -R4.reuse ;  /* 0x000000012b2bd824 */ /* 0x100fe400078e0a04 */
[----:B------:R-:W-:Y:S02]  /*3fb0*/  IMAD.MOV R5, RZ, RZ, -R5 ;  /* 0x000000ffff057224 */ /* 0x000fe400078e0a05 */
[----:B------:R-:W-:Y:S01]  /*3fc0*/  @!P6 IMAD.IADD R44, R44, 0x1, -R4 ;  /* 0x000000012c2ce824 */ /* 0x000fe200078e0a04 */
[----:B------:R-:W-:Y:S01]  /*3fd0*/  ISETP.GT.U32.AND P6, PT, R4, R43, PT ;  /* 0x0000002b0400720c */ /* 0x000fe20003fc4070 */
[----:B------:R-:W-:-:S04]  /*3fe0*/  IMAD.HI.U32 R2, R6, R48, RZ ;  /* 0x0000003006027227 */ /* 0x000fc800078e00ff */
[C---:B------:R-:W-:Y:S01]  /*3ff0*/  IMAD R47, R4.reuse, R5, R47 ;  /* 0x00000005042f7224 */ /* 0x040fe200078e022f */
[----:B------:R-:W-:Y:S01]  /*4000*/  ISETP.GT.U32.AND P5, PT, R4, R42, PT ;  /* 0x0000002a0400720c */ /* 0x000fe20003fa4070 */
[----:B------:R-:W-:Y:S02]  /*4010*/  IMAD.MOV R2, RZ, RZ, -R2 ;  /* 0x000000ffff027224 */ /* 0x000fe400078e0a02 */
[----:B------:R-:W-:Y:S01]  /*4020*/  @!P4 IMAD.IADD R40, R40, 0x1, -R4 ;  /* 0x000000012828c824 */ /* 0x000fe200078e0a04 */
[C---:B------:R-:W-:Y:S01]  /*4030*/  ISETP.GT.U32.AND P4, PT, R4.reuse, R47, PT ;  /* 0x0000002f0400720c */ /* 0x040fe20003f84070 */
[----:B------:R-:W-:Y:S01]  /*4040*/  IMAD R48, R4, R2, R48 ;  /* 0x0000000204307224 */ /* 0x000fe200078e0230 */
[----:B------:R-:W-:Y:S01]  /*4050*/  ISETP.GE.AND P0, PT, R51, RZ, PT ;  /* 0x000000ff3300720c */ /* 0x000fe20003f06270 */
[----:B------:R-:W-:-:S03]  /*4060*/  @!P6 IMAD.IADD R43, R43, 0x1, -R4 ;  /* 0x000000012b2be824 */ /* 0x000fc600078e0a04 */
[----:B------:R-:W-:-:S03]  /*4070*/  ISETP.GT.U32.AND P6, PT, R4, R48, PT ;  /* 0x000000300400720c */ /* 0x000fc60003fc4070 */
[----:B------:R-:W-:-:S04]  /*4080*/  @!P5 IMAD.IADD R42, R42, 0x1, -R4 ;  /* 0x000000012a2ad824 */ /* 0x000fc800078e0a04 */
[----:B------:R-:W-:Y:S02]  /*4090*/  @!P4 IMAD.IADD R47, R47, 0x1, -R4 ;  /* 0x000000012f2fc824 */ /* 0x000fe400078e0a04 */
[----:B------:R-:W-:-:S03]  /*40a0*/  @!P0 IMAD.MOV R42, RZ, RZ, -R42 ;  /* 0x000000ffff2a8224 */ /* 0x000fc600078e0a2a */
[----:B------:R-:W-:Y:S01]  /*40b0*/  ISETP.GT.U32.AND P0, PT, R4, R47, PT ;  /* 0x0000002f0400720c */ /* 0x000fe20003f04070 */
[----:B------:R-:W-:Y:S01]  /*40c0*/  @!P6 IMAD.IADD R48, R48, 0x1, -R4 ;  /* 0x000000013030e824 */ /* 0x000fe200078e0a04 */
[----:B------:R-:W-:Y:S04]  /*40d0*/  STL [R1+0xd14], R61 ;  /* 0x000d143d01007387 */ /* 0x000fe80000100800 */
[----:B------:R-:W-:Y:S01]  /*40e0*/  STL [R1+0xd18], R60 ;  /* 0x000d183c01007387 */ /* 0x000fe20000100800 */
[----:B------:R-:W-:-:S03]  /*40f0*/  ISETP.GT.U32.AND P6, PT, R4, R48, PT ;  /* 0x000000300400720c */ /* 0x000fc60003fc4070 */
[----:B------:R-:W-:Y:S04]  /*4100*/  STL [R1+0xd1c], R59 ;  /* 0x000d1c3b01007387 */ /* 0x000fe80000100800 */
[----:B------:R0:W-:Y:S04]  /*4110*/  STL [R1+0xd20], R58 ;  /* 0x000d203a01007387 */ /* 0x0001e80000100800 */
[----:B------:R1:W-:Y:S01]  /*4120*/  STL [R1+0xd24], R8 ;  /* 0x000d240801007387 */ /* 0x0003e20000100800 */
[----:B------:R-:W-:-:S03]  /*4130*/  ISETP.GE.AND P1, PT, R49, RZ, PT ;  /* 0x000000ff3100720c */ /* 0x000fc60003f26270 */
[----:B------:R-:W-:Y:S01]  /*4140*/  STL [R1+0xd2c], R9 ;  /* 0x000d2c0901007387 */ /* 0x000fe20000100800 */
[----:B------:R-:W-:-:S03]  /*4150*/  @!P0 IMAD.IADD R47, R47, 0x1, -R4 ;  /* 0x000000012f2f8824 */ /* 0x000fc600078e0a04 */
[----:B------:R-:W-:Y:S01]  /*4160*/  STL [R1+0xd30], R10 ;  /* 0x000d300a01007387 */ /* 0x000fe20000100800 */
[----:B---3--:R-:W-:-:S03]  /*4170*/  IABS R49, R56 ;  /* 0x0000003800317213 */ /* 0x008fc60000000000 */
[----:B------:R-:W-:Y:S01]  /*4180*/  STL [R1+0xd34], R12 ;  /* 0x000d340c01007387 */ /* 0x000fe20000100800 */
[----:B------:R-:W-:-:S03]  /*4190*/  ISETP.GE.AND P0, PT, R56, RZ, PT ;  /* 0x000000ff3800720c */ /* 0x000fc60003f06270 */
[----:B------:R-:W-:Y:S04]  /*41a0*/  STL [R1+0xd38], R13 ;  /* 0x000d380d01007387 */ /* 0x000fe80000100800 */
[----:B------:R-:W-:Y:S04]  /*41b0*/  STL [R1+0xd3c], R14 ;  /* 0x000d3c0e01007387 */ /* 0x000fe80000100800 */
[----:B------:R-:W2:Y:S01]  /*41c0*/  LDL.LU R56, [R1+0x24] ;  /* 0x0000240001387983 */ /* 0x000ea20000300800 */
[----:B------:R-:W-:Y:S01]  /*41d0*/  ISETP.GE.AND P2, PT, R50, RZ, PT ;  /* 0x000000ff3200720c */ /* 0x000fe20003f46270 */
[----:B------:R-:W-:Y:S01]  /*41e0*/  @!P6 IMAD.IADD R48, R48, 0x1, -R4 ;  /* 0x000000013030e824 */ /* 0x000fe200078e0a04 */
[----:B------:R-:W-:-:S02]  /*41f0*/  IABS R50, R0 ;  /* 0x0000000000327213 */ /* 0x000fc40000000000 */
[----:B------:R-:W-:Y:S02]  /*4200*/  ISETP.GE.AND P6, PT, R0, RZ, PT ;  /* 0x000000ff0000720c */ /* 0x000fe40003fc6270 */
[----:B------:R-:W3:Y:S01]  /*4210*/  LDL.LU R0, [R1+0x28] ;  /* 0x0000280001007983 */ /* 0x000ee20000300800 */
[----:B------:R-:W-:Y:S01]  /*4220*/  ISETP.GE.AND P5, PT, R52, RZ, PT ;  /* 0x000000ff3400720c */ /* 0x000fe20003fa6270 */
[----:B------:R-:W-:-:S04]  /*4230*/  IMAD.HI.U32 R2, R6, R49, RZ ;  /* 0x0000003106027227 */ /* 0x000fc800078e00ff */
[----:B------:R-:W-:-:S04]  /*4240*/  IMAD.MOV R5, RZ, RZ, -R2 ;  /* 0x000000ffff057224 */ /* 0x000fc800078e0a02 */
[----:B------:R-:W-:-:S04]  /*4250*/  IMAD R49, R4, R5, R49 ;  /* 0x0000000504317224 */ /* 0x000fc800078e0231 */
[----:B------:R-:W-:Y:S01]  /*4260*/  @!P5 IMAD.MOV R43, RZ, RZ, -R43 ;  /* 0x000000ffff2bd224 */ /* 0x000fe200078e0a2b */
[----:B------:R-:W-:Y:S02]  /*4270*/  ISETP.GT.U32.AND P5, PT, R4, R49, PT ;  /* 0x000000310400720c */ /* 0x000fe40003fa4070 */
[----:B------:R-:W-:-:S11]  /*4280*/  IABS R5, R3 ;  /* 0x0000000300057213 */ /* 0x000fd60000000000 */
[----:B------:R-:W-:Y:S01]  /*4290*/  @!P5 IMAD.IADD R49, R49, 0x1, -R4 ;  /* 0x000000013131d824 */ /* 0x000fe200078e0a04 */
[----:B------:R-:W-:Y:S02]  /*42a0*/  ISETP.GE.AND P5, PT, R3, RZ, PT ;  /* 0x000000ff0300720c */ /* 0x000fe40003fa6270 */
[----:B------:R-:W4:Y:S01]  /*42b0*/  LDL.LU R3, [R1+0x2c] ;  /* 0x00002c0001037983 */ /* 0x000f220000300800 */
[----:B------:R-:W-:Y:S01]  /*42c0*/  IABS R45, R54 ;  /* 0x00000036002d7213 */ /* 0x000fe20000000000 */
[----:B------:R-:W-:Y:S02]  /*42d0*/  @!P1 IMAD.MOV R39, RZ, RZ, -R39 ;  /* 0x000000ffff279224 */ /* 0x000fe400078e0a27 */
[----:B------:R-:W-:Y:S01]  /*42e0*/  @!P2 IMAD.MOV R40, RZ, RZ, -R40 ;  /* 0x000000ffff28a224 */ /* 0x000fe200078e0a28 */
[----:B0-----:R-:W4:Y:S01]  /*42f0*/  LDL.LU R58, [R1+0xe0] ;  /* 0x0000e000013a7983 */ /* 0x001f220000300800 */
[----:B------:R-:W-:-:S03]  /*4300*/  IMAD.HI.U32 R7, R6, R45, RZ ;  /* 0x0000002d06077227 */ /* 0x000fc600078e00ff */
[----:B------:R-:W4:Y:S01]  /*4310*/  LDL.LU R60, [R1+0xe4] ;  /* 0x0000e400013c7983 */ /* 0x000f220000300800 */
[----:B------:R-:W-:Y:S02]  /*4320*/  IMAD.MOV R7, RZ, RZ, -R7 ;  /* 0x000000ffff077224 */ /* 0x000fe400078e0a07 */
[----:B------:R-:W-:-:S04]  /*4330*/  IMAD.HI.U32 R2, R6, R50, RZ ;  /* 0x0000003206027227 */ /* 0x000fc800078e00ff */
[----:B------:R-:W-:Y:S01]  /*4340*/  @!P3 IMAD.MOV R38, RZ, RZ, -R38 ;  /* 0x000000ffff26b224 */ /* 0x000fe200078e0a26 */
[----:B------:R-:W-:Y:S01]  /*4350*/  ISETP.GE.AND P4, PT, R55, RZ, PT ;  /* 0x000000ff3700720c */ /* 0x000fe20003f86270 */
[C---:B------:R-:W-:Y:S01]  /*4360*/  IMAD R45, R4.reuse, R7, R45 ;  /* 0x00000007042d7224 */ /* 0x040fe200078e022d */
[----:B------:R-:W4:Y:S04]  /*4370*/  LDL.LU R59, [R1+0xe8] ;  /* 0x0000e800013b7983 */ /* 0x000f280000300800 */
[----:B------:R-:W-:-:S13]  /*4380*/  ISETP.GT.U32.AND P1, PT, R4, R45, PT ;  /* 0x0000002d0400720c */ /* 0x000fda0003f24070 */
[----:B------:R-:W-:Y:S01]  /*4390*/  @!P1 IMAD.IADD R45, R45, 0x1, -R4 ;  /* 0x000000012d2d9824 */ /* 0x000fe200078e0a04 */
[----:B------:R-:W-:-:S04]  /*43a0*/  ISETP.GE.AND P1, PT, R54, RZ, PT ;  /* 0x000000ff3600720c */ /* 0x000fc80003f26270 */
[----:B------:R-:W-:-:S13]  /*43b0*/  ISETP.GT.U32.AND P2, PT, R4, R45, PT ;  /* 0x0000002d0400720c */ /* 0x000fda0003f44070 */
[----:B------:R-:W-:-:S04]  /*43c0*/  @!P2 IMAD.IADD R45, R45, 0x1, -R4 ;  /* 0x000000012d2da824 */ /* 0x000fc800078e0a04 */
[----:B------:R-:W-:Y:S01]  /*43d0*/  @!P1 IMAD.MOV R45, RZ, RZ, -R45 ;  /* 0x000000ffff2d9224 */ /* 0x000fe200078e0a2d */
[C---:B------:R-:W-:Y:S01]  /*43e0*/  ISETP.GT.U32.AND P1, PT, R4.reuse, R49, PT ;  /* 0x000000310400720c */ /* 0x040fe20003f24070 */
[----:B------:R-:W-:Y:S01]  /*43f0*/  IMAD.MOV R2, RZ, RZ, -R2 ;  /* 0x000000ffff027224 */ /* 0x000fe200078e0a02 */
[C---:B------:R-:W-:Y:S02]  /*4400*/  ISETP.GT.U32.AND P3, PT, R4.reuse, R44, PT ;  /* 0x0000002c0400720c */ /* 0x040fe40003f64070 */
[----:B------:R-:W-:Y:S01]  /*4410*/  IABS R7, R57 ;  /* 0x0000003900077213 */ /* 0x000fe20000000000 */
[----:B------:R-:W-:Y:S02]  /*4420*/  IMAD R50, R4, R2, R50 ;  /* 0x0000000204327224 */ /* 0x000fe400078e0232 */
[----:B------:R-:W-:-:S06]  /*4430*/  IMAD.HI.U32 R2, R6, R5, RZ ;  /* 0x0000000506027227 */ /* 0x000fcc00078e00ff */
[----:B------:R-:W-:Y:S01]  /*4440*/  @!P1 IMAD.IADD R49, R49, 0x1, -R4 ;  /* 0x0000000131319824 */ /* 0x000fe200078e0a04 */
[----:B------:R-:W-:Y:S02]  /*4450*/  ISETP.GE.AND P1, PT, R57, RZ, PT ;  /* 0x000000ff3900720c */ /* 0x000fe40003f26270 */
[----:B------:R-:W4:Y:S01]  /*4460*/  LDL.LU R57, [R1+0xec] ;  /* 0x0000ec0001397983 */ /* 0x000f220000300800 */
[----:B------:R-:W-:Y:S01]  /*4470*/  IMAD.MOV R31, RZ, RZ, -R2 ;  /* 0x000000ffff1f7224 */ /* 0x000fe200078e0a02 */
[----:B------:R-:W-:Y:S01]  /*4480*/  ISETP.GT.U32.AND P2, PT, R4, R50, PT ;  /* 0x000000320400720c */ /* 0x000fe20003f44070 */
[----:B------:R-:W-:Y:S01]  /*4490*/  @!P3 IMAD.IADD R44, R44, 0x1, -R4 ;  /* 0x000000012c2cb824 */ /* 0x000fe200078e0a04 */
[----:B------:R-:W-:Y:S01]  /*44a0*/  ISETP.GE.AND P3, PT, R53, RZ, PT ;  /* 0x000000ff3500720c */ /* 0x000fe20003f66270 */
[----:B------:R-:W-:Y:S01]  /*44b0*/  IMAD R31, R4, R31, R5 ;  /* 0x0000001f041f7224 */ /* 0x000fe200078e0205 */
[----:B------:R-:W4:Y:S01]  /*44c0*/  LDL.LU R61, [R1+0x430] ;  /* 0x00043000013d7983 */ /* 0x000f220000300800 */
[----:B------:R-:W-:-:S03]  /*44d0*/  @!P4 IMAD.MOV R47, RZ, RZ, -R47 ;  /* 0x000000ffff2fc224 */ /* 0x000fc600078e0a2f */
[----:B------:R-:W-:-:S05]  /*44e0*/  ISETP.GT.U32.AND P4, PT, R4, R31, PT ;  /* 0x0000001f0400720c */ /* 0x000fca0003f84070 */
[----:B------:R-:W-:Y:S02]  /*44f0*/  @!P2 IMAD.IADD R50, R50, 0x1, -R4 ;  /* 0x000000013232a824 */ /* 0x000fe400078e0a04 */
[----:B------:R-:W-:Y:S01]  /*4500*/  @!P3 IMAD.MOV R44, RZ, RZ, -R44 ;  /* 0x000000ffff2cb224 */ /* 0x000fe200078e0a2c */
[----:B------:R-:W-:Y:S02]  /*4510*/  ISETP.GE.AND P3, PT, R11, RZ, PT ;  /* 0x000000ff0b00720c */ /* 0x000fe40003f66270 */
[----:B------:R-:W-:Y:S02]  /*4520*/  IABS R11, R46 ;  /* 0x0000002e000b7213 */ /* 0x000fe40000000000 */
[----:B------:R-:W-:Y:S01]  /*4530*/  ISETP.GT.U32.AND P2, PT, R4, R50, PT ;  /* 0x000000320400720c */ /* 0x000fe20003f44070 */
[----:B------:R-:W-:Y:S02]  /*4540*/  @!P4 IMAD.IADD R31, R31, 0x1, -R4 ;  /* 0x000000011f1fc824 */ /* 0x000fe400078e0a04 */
[----:B------:R-:W-:-:S02]  /*4550*/  IMAD.MOV.U32 R2, RZ, RZ, R7 ;  /* 0x000000ffff027224 */ /* 0x000fc400078e0007 */
[----:B------:R-:W-:-:S04]  /*4560*/  IMAD.HI.U32 R5, R6, R11, RZ ;  /* 0x0000000b06057227 */ /* 0x000fc800078e00ff */
[----:B------:R-:W-:Y:S01]  /*4570*/  @!P0 IMAD.MOV R49, RZ, RZ, -R49 ;  /* 0x000000ffff318224 */ /* 0x000fe200078e0a31 */
[----:B------:R-:W-:Y:S01]  /*4580*/  ISETP.GT.U32.AND P0, PT, R4, R31, PT ;  /* 0x0000001f0400720c */ /* 0x000fe20003f04070 */
[----:B------:R-:W-:-:S04]  /*4590*/  IMAD.HI.U32 R7, R6, R2, RZ ;  /* 0x0000000206077227 */ /* 0x000fc800078e00ff */
[----:B------:R-:W-:Y:S02]  /*45a0*/  IMAD.MOV R5, RZ, RZ, -R5 ;  /* 0x000000ffff057224 */ /* 0x000fe400078e0a05 */
[----:B------:R-:W-:Y:S02]  /*45b0*/  IMAD.MOV R7, RZ, RZ, -R7 ;  /* 0x000000ffff077224 */ /* 0x000fe400078e0a07 */
[----:B------:R-:W-:Y:S02]  /*45c0*/  IMAD R11, R4, R5, R11 ;  /* 0x00000005040b7224 */ /* 0x000fe400078e020b */
[----:B------:R-:W-:Y:S02]  /*45d0*/  @!P2 IMAD.IADD R50, R50, 0x1, -R4 ;  /* 0x000000013232a824 */ /* 0x000fe400078e0a04 */
[C---:B------:R-:W-:Y:S02]  /*45e0*/  IMAD R5, R4.reuse, R7, R2 ;  /* 0x0000000704057224 */ /* 0x040fe400078e0202 */
[----:B------:R-:W-:Y:S01]  /*45f0*/  @!P6 IMAD.MOV R50, RZ, RZ, -R50 ;  /* 0x000000ffff32e224 */ /* 0x000fe200078e0a32 */
[C---:B------:R-:W-:Y:S01]  /*4600*/  ISETP.GT.U32.AND P6, PT, R4.reuse, R11, PT ;  /* 0x0000000b0400720c */ /* 0x040fe20003fc4070 */
[----:B------:R-:W-:Y:S01]  /*4610*/  @!P0 IMAD.IADD R31, R31, 0x1, -R4 ;  /* 0x000000011f1f8824 */ /* 0x000fe200078e0a04 */
[----:B------:R-:W-:-:S11]  /*4620*/  ISETP.GT.U32.AND P0, PT, R4, R5, PT ;  /* 0x000000050400720c */ /* 0x000fd60003f04070 */
[--C-:B------:R-:W-:Y:S02]  /*4630*/  @!P6 IMAD.IADD R11, R11, 0x1, -R4.reuse ;  /* 0x000000010b0be824 */ /* 0x100fe400078e0a04 */
[----:B------:R-:W-:-:S03]  /*4640*/  @!P0 IMAD.IADD R5, R5, 0x1, -R4 ;  /* 0x0000000105058824 */ /* 0x000fc600078e0a04 */
[----:B------:R-:W-:Y:S01]  /*4650*/  ISETP.GT.U32.AND P0, PT, R4, R11, PT ;  /* 0x0000000b0400720c */ /* 0x000fe20003f04070 */
[----:B------:R-:W-:Y:S01]  /*4660*/  @!P3 IMAD.MOV R48, RZ, RZ, -R48 ;  /* 0x000000ffff30b224 */ /* 0x000fe200078e0a30 */
[----:B------:R-:W-:-:S11]  /*4670*/  ISETP.GE.AND P3, PT, R46, RZ, PT ;  /* 0x000000ff2e00720c */ /* 0x000fd60003f66270 */
[----:B------:R-:W-:-:S04]  /*4680*/  @!P0 IMAD.IADD R11, R11, 0x1, -R4 ;  /* 0x000000010b0b8824 */ /* 0x000fc800078e0a04 */
[----:B-1----:R-:W-:-:S04]  /*4690*/  IMAD.MOV.U32 R8, RZ, RZ, R11 ;  /* 0x000000ffff087224 */ /* 0x002fc800078e000b */
[----:B------:R-:W-:Y:S01]  /*46a0*/  @!P3 IMAD.MOV R8, RZ, RZ, -R8 ;  /* 0x000000ffff08b224 */ /* 0x000fe200078e0a08 */
[----:B--2---:R-:W-:-:S05]  /*46b0*/  IABS R2, R56 ;  /* 0x0000003800027213 */ /* 0x004fca0000000000 */
[----:B------:R-:W-:Y:S01]  /*46c0*/  IMAD.HI.U32 R36, R6, R2, RZ ;  /* 0x0000000206247227 */ /* 0x000fe200078e00ff */
[----:B---3--:R-:W-:Y:S02]  /*46d0*/  ISETP.GE.AND P4, PT, R0, RZ, PT ;  /* 0x000000ff0000720c */ /* 0x008fe40003f86270 */
[----:B------:R-:W-:Y:S01]  /*46e0*/  IABS R41, R0 ;  /* 0x0000000000297213 */ /* 0x000fe20000000000 */
[----:B------:R-:W-:Y:S02]  /*46f0*/  IMAD.MOV R36, RZ, RZ, -R36 ;  /* 0x000000ffff247224 */ /* 0x000fe400078e0a24 */
[----:B------:R-:W-:Y:S02]  /*4700*/  IMAD.MOV.U32 R0, RZ, RZ, R31 ;  /* 0x000000ffff007224 */ /* 0x000fe400078e001f */
[----:B------:R-:W-:Y:S02]  /*4710*/  IMAD R2, R4, R36, R2 ;  /* 0x0000002404027224 */ /* 0x000fe400078e0202 */
[----:B------:R-:W-:Y:S01]  /*4720*/  @!P5 IMAD.MOV R0, RZ, RZ, -R0 ;  /* 0x000000ffff00d224 */ /* 0x000fe200078e0a00 */
[----:B------:R-:W-:Y:S01]  /*4730*/  ISETP.GE.AND P2, PT, R56, RZ, PT ;  /* 0x000000ff3800720c */ /* 0x000fe20003f46270 */
[----:B------:R-:W-:Y:S01]  /*4740*/  IMAD.HI.U32 R16, R6, R41, RZ ;  /* 0x0000002906107227 */ /* 0x000fe200078e00ff */
[----:B------:R-:W2:Y:S01]  /*4750*/  LDL.LU R56, [R1+0x434] ;  /* 0x0004340001387983 */ /* 0x000ea20000300800 */
[----:B------:R-:W-:-:S02]  /*4760*/  ISETP.GT.U32.AND P6, PT, R4, R2, PT ;  /* 0x000000020400720c */ /* 0x000fc40003fc4070 */
[----:B------:R-:W-:Y:S01]  /*4770*/  IMAD.MOV R16, RZ, RZ, -R16 ;  /* 0x000000ffff107224 */ /* 0x000fe200078e0a10 */
[----:B------:R0:W-:Y:S03]  /*4780*/  STL [R1+0x188], R0 ;  /* 0x0001880001007387 */ /* 0x0001e60000100800 */
[C---:B------:R-:W-:Y:S01]  /*4790*/  IMAD R41, R4.reuse, R16, R41 ;  /* 0x0000001004297224 */ /* 0x040fe200078e0229 */
[----:B0-----:R-:W3:Y:S01]  /*47a0*/  LDL.LU R0, [R1+0x440] ;  /* 0x0004400001007983 */ /* 0x001ee20000300800 */
[----:B------:R-:W-:-:S03]  /*47b0*/  ISETP.GT.U32.AND P5, PT, R4, R5, PT ;  /* 0x000000050400720c */ /* 0x000fc60003fa4070 */
[----:B------:R-:W-:Y:S02]  /*47c0*/  ISETP.GT.U32.AND P0, PT, R4, R41, PT ;  /* 0x000000290400720c */ /* 0x000fe40003f04070 */
[----:B------:R-:W-:-:S05]  /*47d0*/  @!P6 IMAD.IADD R2, R2, 0x1, -R4 ;  /* 0x000000010202e824 */ /* 0x000fca00078e0a04 */
[----:B------:R-:W-:Y:S02]  /*47e0*/  ISETP.GT.U32.AND P6, PT, R4, R2, PT ;  /* 0x000000020400720c */ /* 0x000fe40003fc4070 */
[----:B----4-:R-:W-:Y:S01]  /*47f0*/  IABS R26, R3 ;  /* 0x00000003001a7213 */ /* 0x010fe20000000000 */
[----:B------:R-:W-:-:S03]  /*4800*/  @!P5 IMAD.IADD R5, R5, 0x1, -R4 ;  /* 0x000000010505d824 */ /* 0x000fc600078e0a04 */
[----:B------:R-:W-:Y:S01]  /*4810*/  @!P0 IMAD.IADD R41, R41, 0x1, -R4 ;  /* 0x0000000129298824 */ /* 0x000fe200078e0a04 */
[----:B------:R-:W-:Y:S01]  /*4820*/  ISETP.GE.AND P0, PT, R3, RZ, PT ;  /* 0x000000ff0300720c */ /* 0x000fe20003f06270 */
[----:B------:R-:W-:-:S04]  /*4830*/  IMAD.MOV.U32 R3, RZ, RZ, R5 ;  /* 0x000000ffff037224 */ /* 0x000fc800078e0005 */
[----:B------:R-:W-:Y:S02]  /*4840*/  @!P1 IMAD.MOV R3, RZ, RZ, -R3 ;  /* 0x000000ffff039224 */ /* 0x000fe400078e0a03 */
[----:B------:R-:W-:Y:S01]  /*4850*/  @!P6 IMAD.IADD R2, R2, 0x1, -R4 ;  /* 0x000000010202e824 */ /* 0x000fe200078e0a04 */
[----:B------:R-:W-:Y:S04]  /*4860*/  STL [R1+0x190], R8 ;  /* 0x0001900801007387 */ /* 0x000fe80000100800 */
[----:B------:R0:W-:Y:S02]  /*4870*/  STL [R1+0x54], R3 ;  /* 0x0000540301007387 */ /* 0x0001e40000100800 */
[----:B0-----:R-:W-:-:S04]  /*4880*/  IMAD.MOV.U32 R3, RZ, RZ, R2 ;  /* 0x000000ffff037224 */ /* 0x001fc800078e0002 */
[----:B------:R-:W-:-:S05]  /*4890*/  @!P2 IMAD.MOV R3, RZ, RZ, -R3 ;  /* 0x000000ffff03a224 */ /* 0x000fca00078e0a03 */
[----:B------:R0:W-:Y:S04]  /*48a0*/  STL [R1+0x1a0], R3 ;  /* 0x0001a00301007387 */ /* 0x0001e80000100800 */
[----:B0-----:R-:W4:Y:S01]  /*48b0*/  LDL.LU R3, [R1+0x444] ;  /* 0x0004440001037983 */ /* 0x001f220000300800 */
[C---:B------:R-:W-:Y:S01]  /*48c0*/  IMAD.HI.U32 R46, R6.reuse, R26, RZ ;  /* 0x0000001a062e7227 */ /* 0x040fe200078e00ff */
[----:B------:R-:W-:Y:S02]  /*48d0*/  IABS R21, R58 ;  /* 0x0000003a00157213 */ /* 0x000fe40000000000 */
[----:B------:R-:W-:Y:S01]  /*48e0*/  IABS R7, R60 ;  /* 0x0000003c00077213 */ /* 0x000fe20000000000 */
[----:B------:R-:W-:Y:S02]  /*48f0*/  IMAD.MOV R46, RZ, RZ, -R46 ;  /* 0x000000ffff2e7224 */ /* 0x000fe400078e0a2e */
[----:B------:R-:W-:-:S04]  /*4900*/  IMAD.HI.U32 R36, R6, R21, RZ ;  /* 0x0000001506247227 */ /* 0x000fc800078e00ff */
[----:B------:R-:W-:Y:S02]  /*4910*/  IMAD R26, R4, R46, R26 ;  /* 0x0000002e041a7224 */ /* 0x000fe400078e021a */
[----:B------:R-:W-:-:S03]  /*4920*/  IMAD.HI.U32 R16, R6, R7, RZ ;  /* 0x0000000706107227 */ /* 0x000fc600078e00ff */
[C---:B------:R-:W-:Y:S01]  /*4930*/  ISETP.GT.U32.AND P3, PT, R4.reuse, R26, PT ;  /* 0x0000001a0400720c */ /* 0x040fe20003f64070 */
[----:B------:R-:W-:Y:S02]  /*4940*/  IMAD.MOV R36, RZ, RZ, -R36 ;  /* 0x000000ffff247224 */ /* 0x000fe400078e0a24 */
[----:B------:R-:W-:Y:S02]  /*4950*/  IMAD.MOV R16, RZ, RZ, -R16 ;  /* 0x000000ffff107224 */ /* 0x000fe400078e0a10 */
[C---:B------:R-:W-:Y:S02]  /*4960*/  IMAD R21, R4.reuse, R36, R21 ;  /* 0x0000002404157224 */ /* 0x040fe400078e0215 */
[C---:B------:R-:W-:Y:S01]  /*4970*/  IMAD R7, R4.reuse, R16, R7 ;  /* 0x0000001004077224 */ /* 0x040fe200078e0207 */
[----:B------:R-:W-:Y:S02]  /*4980*/  IABS R16, R57 ;  /* 0x0000003900107213 */ /* 0x000fe40000000000 */
[----:B------:R-:W-:-:S02]  /*4990*/  ISETP.GT.U32.AND P5, PT, R4, R21, PT ;  /* 0x000000150400720c */ /* 0x000fc40003fa4070 */
[----:B------:R-:W-:Y:S01]  /*49a0*/  ISETP.GT.U32.AND P6, PT, R4, R7, PT ;  /* 0x000000070400720c */ /* 0x000fe20003fc4070 */
[----:B------:R-:W-:Y:S01]  /*49b0*/  @!P3 IMAD.IADD R26, R26, 0x1, -R4 ;  /* 0x000000011a1ab824 */ /* 0x000fe200078e0a04 */
[----:B------:R-:W-:Y:S01]  /*49c0*/  ISETP.GT.U32.AND P3, PT, R4, R41, PT ;  /* 0x000000290400720c */ /* 0x000fe20003f64070 */
[----:B------:R-:W-:-:S04]  /*49d0*/  IMAD.HI.U32 R46, R6, R16, RZ ;  /* 0x00000010062e7227 */ /* 0x000fc800078e00ff */
[----:B------:R-:W-:Y:S01]  /*49e0*/  IMAD.MOV R46, RZ, RZ, -R46 ;  /* 0x000000ffff2e7224 */ /* 0x000fe200078e0a2e */
[----:B------:R-:W-:-:S03]  /*49f0*/  IABS R31, R61 ;  /* 0x0000003d001f7213 */ /* 0x000fc60000000000 */
[--C-:B------:R-:W-:Y:S02]  /*4a00*/  @!P5 IMAD.IADD R21, R21, 0x1, -R4.reuse ;  /* 0x000000011515d824 */ /* 0x100fe400078e0a04 */
[----:B------:R-:W-:Y:S02]  /*4a10*/  @!P6 IMAD.IADD R7, R7, 0x1, -R4 ;  /* 0x000000010707e824 */ /* 0x000fe400078e0a04 */
[C---:B------:R-:W-:Y:S01]  /*4a20*/  IMAD R16, R4.reuse, R46, R16 ;  /* 0x0000002e04107224 */ /* 0x040fe200078e0210 */
[C---:B------:R-:W-:Y:S01]  /*4a30*/  ISETP.GT.U32.AND P6, PT, R4.reuse, R21, PT ;  /* 0x000000150400720c */ /* 0x040fe20003fc4070 */
[----:B------:R-:W-:Y:S01]  /*4a40*/  @!P3 IMAD.IADD R41, R41, 0x1, -R4 ;  /* 0x000000012929b824 */ /* 0x000fe200078e0a04 */
[----:B------:R-:W-:Y:S01]  /*4a50*/  ISETP.GT.U32.AND P1, PT, R4, R7, PT ;  /* 0x000000070400720c */ /* 0x000fe20003f24070 */
[----:B------:R-:W-:Y:S01]  /*4a60*/  IMAD.HI.U32 R11, R6, R31, RZ ;  /* 0x0000001f060b7227 */ /* 0x000fe200078e00ff */
[----:B------:R-:W-:-:S03]  /*4a70*/  ISETP.GT.U32.AND P3, PT, R4, R16, PT ;  /* 0x000000100400720c */ /* 0x000fc60003f64070 */
[----:B------:R-:W-:Y:S01]  /*4a80*/  IMAD.MOV R11, RZ, RZ, -R11 ;  /* 0x000000ffff0b7224 */ /* 0x000fe200078e0a0b */
[----:B------:R-:W-:-:S03]  /*4a90*/  ISETP.GT.U32.AND P5, PT, R4, R26, PT ;  /* 0x0000001a0400720c */ /* 0x000fc60003fa4070 */
[C---:B------:R-:W-:Y:S02]  /*4aa0*/  IMAD R31, R4.reuse, R11, R31 ;  /* 0x0000000b041f7224 */ /* 0x040fe400078e021f */
[--C-:B------:R-:W-:Y:S02]  /*4ab0*/  @!P6 IMAD.IADD R21, R21, 0x1, -R4.reuse ;  /* 0x000000011515e824 */ /* 0x100fe400078e0a04 */
[--C-:B------:R-:W-:Y:S01]  /*4ac0*/  @!P1 IMAD.IADD R7, R7, 0x1, -R4.reuse ;  /* 0x0000000107079824 */ /* 0x100fe200078e0a04 */
[----:B------:R-:W-:Y:S01]  /*4ad0*/  ISETP.GT.U32.AND P6, PT, R4, R31, PT ;  /* 0x0000001f0400720c */ /* 0x000fe20003fc4070 */
[----:B------:R-:W-:Y:S01]  /*4ae0*/  @!P3 IMAD.IADD R16, R16, 0x1, -R4 ;  /* 0x000000011010b824 */ /* 0x000fe200078e0a04 */
[----:B------:R-:W-:Y:S02]  /*4af0*/  ISETP.GE.AND P1, PT, R60, RZ, PT ;  /* 0x000000ff3c00720c */ /* 0x000fe40003f26270 */
[----:B------:R-:W4:Y:S01]  /*4b00*/  LDL.LU R60, [R1+0x448] ;  /* 0x00044800013c7983 */ /* 0x000f220000300800 */
[----:B------:R-:W-:-:S03]  /*4b10*/  ISETP.GE.AND P3, PT, R57, RZ, PT ;  /* 0x000000ff3900720c */ /* 0x000fc60003f66270 */
[----:B------:R-:W4:Y:S01]  /*4b20*/  LDL.LU R57, [R1+0x44c] ;  /* 0x00044c0001397983 */ /* 0x000f220000300800 */
[----:B------:R-:W-:Y:S02]  /*4b30*/  @!P5 IMAD.IADD R26, R26, 0x1, -R4 ;  /* 0x000000011a1ad824 */ /* 0x000fe400078e0a04 */
[----:B------:R-:W-:Y:S01]  /*4b40*/  IMAD.MOV.U32 R9, RZ, RZ, R41 ;  /* 0x000000ffff097224 */ /* 0x000fe200078e0029 */
[----:B------:R-:W-:Y:S01]  /*4b50*/  ISETP.GE.AND P5, PT, R58, RZ, PT ;  /* 0x000000ff3a00720c */ /* 0x000fe20003fa6270 */
[----:B------:R-:W-:Y:S02]  /*4b60*/  IMAD.MOV.U32 R8, RZ, RZ, R26 ;  /* 0x000000ffff087224 */ /* 0x000fe400078e001a */
[----:B------:R-:W-:Y:S02]  /*4b70*/  @!P6 IMAD.IADD R31, R31, 0x1, -R4 ;  /* 0x000000011f1fe824 */ /* 0x000fe400078e0a04 */
[----:B------:R-:W-:Y:S02]  /*4b80*/  @!P4 IMAD.MOV R9, RZ, RZ, -R9 ;  /* 0x000000ffff09c224 */ /* 0x000fe400078e0a09 */
[----:B------:R-:W-:Y:S01]  /*4b90*/  @!P0 IMAD.MOV R8, RZ, RZ, -R8 ;  /* 0x000000ffff088224 */ /* 0x000fe200078e0a08 */
[----:B------:R-:W-:-:S02]  /*4ba0*/  ISETP.GT.U32.AND P0, PT, R4, R16, PT ;  /* 0x000000100400720c */ /* 0x000fc40003f04070 */
[----:B------:R-:W-:Y:S01]  /*4bb0*/  ISETP.GT.U32.AND P6, PT, R4, R31, PT ;  /* 0x0000001f0400720c */ /* 0x000fe20003fc4070 */
[----:B------:R-:W-:Y:S04]  /*4bc0*/  STL [R1+0x198], R9 ;  /* 0x0001980901007387 */ /* 0x000fe80000100800 */
[----:B------:R0:W-:Y:S01]  /*4bd0*/  STL [R1+0x19c], R8 ;  /* 0x00019c0801007387 */ /* 0x0001e20000100800 */
[----:B------:R-:W-:Y:S01]  /*4be0*/  IABS R36, R59 ;  /* 0x0000003b00247213 */ /* 0x000fe20000000000 */
[----:B------:R-:W-:Y:S02]  /*4bf0*/  @!P1 IMAD.MOV R7, RZ, RZ, -R7 ;  /* 0x000000ffff079224 */ /* 0x000fe400078e0a07 */
[----:B0-----:R-:W-:-:S04]  /*4c00*/  IMAD.MOV.U32 R8, RZ, RZ, R21 ;  /* 0x000000ffff087224 */ /* 0x001fc800078e0015 */
[----:B------:R-:W-:Y:S02]  /*4c10*/  @!P5 IMAD.MOV R8, RZ, RZ, -R8 ;  /* 0x000000ffff08d224 */ /* 0x000fe400078e0a08 */
[----:B------:R-:W-:-:S03]  /*4c20*/  IMAD.HI.U32 R51, R6, R36, RZ ;  /* 0x0000002406337227 */ /* 0x000fc600078e00ff */
[----:B------:R-:W-:Y:S01]  /*4c30*/  STL [R1+0x1b0], R8 ;  /* 0x0001b00801007387 */ /* 0x000fe20000100800 */
[--C-:B------:R-:W-:Y:S02]  /*4c40*/  @!P0 IMAD.IADD R16, R16, 0x1, -R4.reuse ;  /* 0x0000000110108824 */ /* 0x100fe400078e0a04 */
[----:B------:R-:W-:Y:S01]  /*4c50*/  @!P6 IMAD.IADD R31, R31, 0x1, -R4 ;  /* 0x000000011f1fe824 */ /* 0x000fe200078e0a04 */
[----:B------:R-:W-:Y:S01]  /*4c60*/  STL [R1+0x1c0], R7 ;  /* 0x0001c00701007387 */ /* 0x000fe20000100800 */
[----:B------:R-:W-:-:S04]  /*4c70*/  IMAD.MOV R51, RZ, RZ, -R51 ;  /* 0x000000ffff337224 */ /* 0x000fc800078e0a33 */
[----:B------:R-:W-:-:S05]  /*4c80*/  IMAD R36, R4, R51, R36 ;  /* 0x0000003304247224 */ /* 0x000fca00078e0224 */
[----:B------:R-:W-:-:S13]  /*4c90*/  ISETP.GT.U32.AND P2, PT, R4, R36, PT ;  /* 0x000000240400720c */ /* 0x000fda0003f44070 */
[----:B------:R-:W-:-:S05]  /*4ca0*/  @!P2 IMAD.IADD R36, R36, 0x1, -R4 ;  /* 0x000000012424a824 */ /* 0x000fca00078e0a04 */
[----:B------:R-:W-:Y:S02]  /*4cb0*/  ISETP.GT.U32.AND P4, PT, R4, R36, PT ;  /* 0x000000240400720c */ /* 0x000fe40003f84070 */
[----:B------:R-:W-:-:S11]  /*4cc0*/  ISETP.GE.AND P2, PT, R59, RZ, PT ;  /* 0x000000ff3b00720c */ /* 0x000fd60003f46270 */
[----:B------:R-:W-:Y:S01]  /*4cd0*/  @!P4 IMAD.IADD R36, R36, 0x1, -R4 ;  /* 0x000000012424c824 */ /* 0x000fe200078e0a04 */
[----:B--2---:R-:W-:Y:S02]  /*4ce0*/  IABS R2, R56 ;  /* 0x0000003800027213 */ /* 0x004fe40000000000 */
[----:B------:R-:W-:Y:S02]  /*4cf0*/  ISETP.GE.AND P0, PT, R56, RZ, PT ;  /* 0x000000ff3800720c */ /* 0x000fe40003f06270 */
[----:B------:R-:W2:Y:S01]  /*4d00*/  LDL.LU R56, [R1+0x450] ;  /* 0x0004500001387983 */ /* 0x000ea20000300800 */
[----:B---3--:R-:W-:Y:S02]  /*4d10*/  IABS R11, R0 ;  /* 0x00000000000b7213 */ /* 0x008fe40000000000 */
[----:B------:R-:W-:Y:S02]  /*4d20*/  ISETP.GE.AND P6, PT, R0, RZ, PT ;  /* 0x000000ff0000720c */ /* 0x000fe40003fc6270 */
[----:B------:R-:W3:Y:S01]  /*4d30*/  LDL.LU R0, [R1+0x454] ;  /* 0x0004540001007983 */ /* 0x000ee20000300800 */
[----:B------:R-:W-:-:S04]  /*4d40*/  IMAD.HI.U32 R46, R6, R2, RZ ;  /* 0x00000002062e7227 */ /* 0x000fc800078e00ff */
[----:B------:R-:W-:-:S04]  /*4d50*/  IMAD.MOV R46, RZ, RZ, -R46 ;  /* 0x000000ffff2e7224 */ /* 0x000fc800078e0a2e */
[----:B------:R-:W-:-:S05]  /*4d60*/  IMAD R2, R4, R46, R2 ;  /* 0x0000002e04027224 */ /* 0x000fca00078e0202 */
[----:B------:R-:W-:-:S13]  /*4d70*/  ISETP.GT.U32.AND P5, PT, R4, R2, PT ;  /* 0x000000020400720c */ /* 0x000fda0003fa4070 */
[----:B------:R-:W-:Y:S01]  /*4d80*/  @!P5 IMAD.IADD R2, R2, 0x1, -R4 ;  /* 0x000000010202d824 */ /* 0x000fe200078e0a04 */
[----:B----4-:R-:W-:Y:S02]  /*4d90*/  IABS R26, R3 ;  /* 0x00000003001a7213 */ /* 0x010fe40000000000 */
[----:B------:R-:W-:Y:S01]  /*4da0*/  ISETP.GE.AND P5, PT, R3, RZ, PT ;  /* 0x000000ff0300720c */ /* 0x000fe20003fa6270 */
[----:B------:R-:W-:-:S04]  /*4db0*/  IMAD.MOV.U32 R3, RZ, RZ, R36 ;  /* 0x000000ffff037224 */ /* 0x000fc800078e0024 */
[----:B------:R-:W-:-:S05]  /*4dc0*/  @!P2 IMAD.MOV R3, RZ, RZ, -R3 ;  /* 0x000000ffff03a224 */ /* 0x000fca00078e0a03 */
[----:B------:R0:W-:Y:S04]  /*4dd0*/  STL [R1+0x1a8], R3 ;  /* 0x0001a80301007387 */ /* 0x0001e80000100800 */
[----:B0-----:R-:W4:Y:S01]  /*4de0*/  LDL.LU R3, [R1+0x458] ;  /* 0x0004580001037983 */ /* 0x001f220000300800 */
[----:B------:R-:W-:Y:S01]  /*4df0*/  IMAD.HI.U32 R5, R6, R11, RZ ;  /* 0x0000000b06057227 */ /* 0x000fe200078e00ff */
[----:B------:R-:W-:Y:S02]  /*4e00*/  ISETP.GE.AND P1, PT, R61, RZ, PT ;  /* 0x000000ff3d00720c */ /* 0x000fe40003f26270 */
[----:B------:R-:W4:Y:S01]  /*4e10*/  LDL.LU R58, [R1+0x45c] ;  /* 0x00045c00013a7983 */ /* 0x000f220000300800 */
[----:B------:R-:W-:-:S03]  /*4e20*/  IMAD.MOV R5, RZ, RZ, -R5 ;  /* 0x000000ffff057224 */ /* 0x000fc600078e0a05 */
[----:B------:R-:W4:Y:S01]  /*4e30*/  LDL.LU R61, [R1+0x460] ;  /* 0x00046000013d7983 */ /* 0x000f220000300800 */
[----:B------:R-:W-:-:S05]  /*4e40*/  IMAD R11, R4, R5, R11 ;  /* 0x00000005040b7224 */ /* 0x000fca00078e020b */
[----:B------:R-:W-:Y:S01]  /*4e50*/  ISETP.GT.U32.AND P4, PT, R4, R11, PT ;  /* 0x0000000b0400720c */ /* 0x000fe20003f84070 */
[----:B------:R-:W-:Y:S02]  /*4e60*/  IMAD.MOV.U32 R9, RZ, RZ, R16 ;  /* 0x000000ffff097224 */ /* 0x000fe400078e0010 */
[----:B------:R-:W-:-:S10]  /*4e70*/  IMAD.MOV.U32 R8, RZ, RZ, R31 ;  /* 0x000000ffff087224 */ /* 0x000fd400078e001f */
[----:B------:R-:W-:Y:S01]  /*4e80*/  @!P4 IMAD.IADD R11, R11, 0x1, -R4 ;  /* 0x000000010b0bc824 */ /* 0x000fe200078e0a04 */
[----:B------:R-:W-:Y:S01]  /*4e90*/  ISETP.GT.U32.AND P4, PT, R4, R2, PT ;  /* 0x000000020400720c */ /* 0x000fe20003f84070 */
[----:B------:R-:W-:Y:S02]  /*4ea0*/  @!P3 IMAD.MOV R9, RZ, RZ, -R9 ;  /* 0x000000ffff09b224 */ /* 0x000fe400078e0a09 */
[----:B------:R-:W-:-:S03]  /*4eb0*/  @!P1 IMAD.MOV R8, RZ, RZ, -R8 ;  /* 0x000000ffff089224 */ /* 0x000fc600078e0a08 */
[----:B------:R-:W-:Y:S04]  /*4ec0*/  STL [R1+0x1bc], R9 ;  /* 0x0001bc0901007387 */ /* 0x000fe80000100800 */
[----:B------:R0:W-:Y:S03]  /*4ed0*/  STL [R1+0x1b4], R8 ;  /* 0x0001b40801007387 */ /* 0x0001e60000100800 */
[----:B------:R-:W-:Y:S01]  /*4ee0*/  @!P4 IMAD.IADD R2, R2, 0x1, -R4 ;  /* 0x000000010202c824 */ /* 0x000fe200078e0a04 */
[----:B------:R-:W4:Y:S01]  /*4ef0*/  LDL.LU R59, [R1+0x464] ;  /* 0x00046400013b7983 */ /* 0x000f220000300800 */
[----:B------:R-:W-:-:S04]  /*4f00*/  IMAD.HI.U32 R21, R6, R26, RZ ;  /* 0x0000001a06157227 */ /* 0x000fc800078e00ff */
[----:B0-----:R-:W-:-:S04]  /*4f10*/  IMAD.MOV.U32 R8, RZ, RZ, R2 ;  /* 0x000000ffff087224 */ /* 0x001fc800078e0002 */
[----:B------:R-:W-:Y:S02]  /*4f20*/  @!P0 IMAD.MOV R8, RZ, RZ, -R8 ;  /* 0x000000ffff088224 */ /* 0x000fe400078e0a08 */
[----:B------:R-:W-:Y:S01]  /*4f30*/  IMAD.MOV R21, RZ, RZ, -R21 ;  /* 0x000000ffff157224 */ /* 0x000fe200078e0a15 */
[----:B------:R-:W-:Y:S02]  /*4f40*/  IABS R5, R57 ;  /* 0x0000003900057213 */ /* 0x000fe40000000000 */
[----:B------:R-:W-:Y:S01]  /*4f50*/  ISETP.GE.AND P4, PT, R57, RZ, PT ;  /* 0x000000ff3900720c */ /* 0x000fe20003f86270 */
[----:B------:R-:W-:Y:S01]  /*4f60*/  STL [R1+0x1b8], R8 ;  /* 0x0001b80801007387 */ /* 0x000fe20000100800 */
[----:B------:R-:W-:Y:S01]  /*4f70*/  IABS R7, R60 ;  /* 0x0000003c00077213 */ /* 0x000fe20000000000 */
[----:B------:R-:W-:Y:S01]  /*4f80*/  IMAD R26, R4, R21, R26 ;  /* 0x00000015041a7224 */ /* 0x000fe200078e021a */
[----:B------:R-:W-:Y:S01]  /*4f90*/  ISETP.GE.AND P1, PT, R60, RZ, PT ;  /* 0x000000ff3c00720c */ /* 0x000fe20003f26270 */
[----:B------:R-:W4:Y:S04]  /*4fa0*/  LDL.LU R57, [R1+0x468] ;  /* 0x0004680001397983 */ /* 0x000f280000300800 */
[----:B------:R-:W4:Y:S01]  /*4fb0*/  LDL.LU R60, [R1+0x46c] ;  /* 0x00046c00013c7983 */ /* 0x000f220000300800 */
[----:B------:R-:W-:-:S02]  /*4fc0*/  ISETP.GT.U32.AND P3, PT, R4, R26, PT ;  /* 0x0000001a0400720c */ /* 0x000fc40003f64070 */
[----:B------:R-:W-:Y:S01]  /*4fd0*/  ISETP.GT.U32.AND P2, PT, R4, R11, PT ;  /* 0x0000000b0400720c */ /* 0x000fe20003f44070 */
[----:B------:R-:W-:-:S10]  /*4fe0*/  IMAD.HI.U32 R21, R6, R7, RZ ;  /* 0x0000000706157227 */ /* 0x000fd400078e00ff */
[--C-:B------:R-:W-:Y:S02]  /*4ff0*/  @!P3 IMAD.IADD R26, R26, 0x1, -R4.reuse ;  /* 0x000000011a1ab824 */ /* 0x100fe400078e0a04 */
[----:B------:R-:W-:-:S03]  /*5000*/  @!P2 IMAD.IADD R11, R11, 0x1, -R4 ;  /* 0x000000010b0ba824 */ /* 0x000fc600078e0a04 */
[----:B------:R-:W-:Y:S01]  /*5010*/  ISETP.GT.U32.AND P0, PT, R4, R26, PT ;  /* 0x0000001a0400720c */ /* 0x000fe20003f04070 */
[----:B------:R-:W-:-:S04]  /*5020*/  IMAD.HI.U32 R16, R6, R5, RZ ;  /* 0x0000000506107227 */ /* 0x000fc800078e00ff */
[----:B------:R-:W-:Y:S02]  /*5030*/  IMAD.MOV R21, RZ, RZ, -R21 ;  /* 0x000000ffff157224 */ /* 0x000fe400078e0a15 */
[----:B------:R-:W-:Y:S02]  /*5040*/  IMAD.MOV R16, RZ, RZ, -R16 ;  /* 0x000000ffff107224 */ /* 0x000fe400078e0a10 */
[C---:B------:R-:W-:Y:S02]  /*5050*/  IMAD R7, R4.reuse, R21, R7 ;  /* 0x0000001504077224 */ /* 0x040fe400078e0207 */
[----:B------:R-:W-:Y:S02]  /*5060*/  IMAD R5, R4, R16, R5 ;  /* 0x0000001004057224 */ /* 0x000fe400078e0205 */
[----:B------:R-:W-:-:S03]  /*5070*/  @!P0 IMAD.IADD R26, R26, 0x1, -R4 ;  /* 0x000000011a1a8824 */ /* 0x000fc600078e0a04 */
[----:B------:R-:W-:-:S13]  /*5080*/  ISETP.GT.U32.AND P0, PT, R4, R5, PT ;  /* 0x000000050400720c */ /* 0x000fda0003f04070 */
[----:B------:R-:W-:Y:S01]  /*5090*/  @!P0 IMAD.IADD R5, R5, 0x1, -R4 ;  /* 0x0000000105058824 */ /* 0x000fe200078e0a04 */
[----:B--2---:R-:W-:Y:S02]  /*50a0*/  IABS R2, R56 ;  /* 0x0000003800027213 */ /* 0x004fe40000000000 */
[----:B---3--:R-:W-:Y:S02]  /*50b0*/  ISETP.GE.AND P3, PT, R0, RZ, PT ;  /* 0x000000ff0000720c */ /* 0x008fe40003f66270 */
[----:B------:R-:W-:Y:S01]  /*50c0*/  IABS R41, R0 ;  /* 0x0000000000297213 */ /* 0x000fe20000000000 */
[----:B------:R-:W-:-:S04]  /*50d0*/  IMAD.MOV.U32 R0, RZ, RZ, R11 ;  /* 0x000000ffff007224 */ /* 0x000fc800078e000b */
[----:B------:R-:W-:Y:S01]  /*50e0*/  @!P6 IMAD.MOV R0, RZ, RZ, -R0 ;  /* 0x000000ffff00e224 */ /* 0x000fe200078e0a00 */
[----:B------:R-:W-:Y:S01]  /*50f0*/  ISETP.GT.U32.AND P6, PT, R4, R7, PT ;  /* 0x000000070400720c */ /* 0x000fe20003fc4070 */
[----:B------:R-:W-:-:S03]  /*5100*/  IMAD.HI.U32 R31, R6, R2, RZ ;  /* 0x00000002061f7227 */ /* 0x000fc600078e00ff */
[----:B------:R0:W-:Y:S01]  /*5110*/  STL [R1+0x1c8], R0 ;  /* 0x0001c80001007387 */ /* 0x0001e20000100800 */
[----:B------:R-:W-:Y:S01]  /*5120*/  IMAD.MOV R31, RZ, RZ, -R31 ;  /* 0x000000ffff1f7224 */ /* 0x000fe200078e0a1f */
[----:B------:R-:W-:Y:S02]  /*5130*/  ISETP.GE.AND P2, PT, R56, RZ, PT ;  /* 0x000000ff3800720c */ /* 0x000fe40003f46270 */
[----:B------:R-:W2:Y:S01]  /*5140*/  LDL.LU R56, [R1+0x470] ;  /* 0x0004700001387983 */ /* 0x000ea20000300800 */
[----:B0-----:R-:W-:-:S04]  /*5150*/  IMAD.MOV.U32 R0, RZ, RZ, R26 ;  /* 0x000000ffff007224 */ /* 0x001fc800078e001a */
[----:B------:R-:W-:Y:S02]  /*5160*/  @!P5 IMAD.MOV R0, RZ, RZ, -R0 ;  /* 0x000000ffff00d224 */ /* 0x000fe400078e0a00 */
[C---:B------:R-:W-:Y:S02]  /*5170*/  IMAD R2, R4.reuse, R31, R2 ;  /* 0x0000001f04027224 */ /* 0x040fe400078e0202 */
[----:B------:R-:W-:Y:S01]  /*5180*/  @!P6 IMAD.IADD R7, R7, 0x1, -R4 ;  /* 0x000000010707e824 */ /* 0x000fe200078e0a04 */
[----:B------:R0:W-:Y:S02]  /*5190*/  STL [R1+0x18c], R0 ;  /* 0x00018c0001007387 */ /* 0x0001e40000100800 */
[----:B------:R-:W-:Y:S01]  /*51a0*/  ISETP.GT.U32.AND P6, PT, R4, R2, PT ;  /* 0x000000020400720c */ /* 0x000fe20003fc4070 */
[----:B------:R-:W-:Y:S01]  /*51b0*/  IMAD.HI.U32 R11, R6, R41, RZ ;  /* 0x00000029060b7227 */ /* 0x000fe200078e00ff */
[----:B------:R-:W-:Y:S01]  /*51c0*/  ISETP.GT.U32.AND P0, PT, R4, R7, PT ;  /* 0x000000070400720c */ /* 0x000fe20003f04070 */
[----:B0-----:R-:W3:Y:S02]  /*51d0*/  LDL.LU R0, [R1+0x474] ;  /* 0x0004740001007983 */ /* 0x001ee40000300800 */
[----:B------:R-:W-:-:S04]  /*51e0*/  IMAD.MOV R11, RZ, RZ, -R11 ;  /* 0x000000ffff0b7224 */ /* 0x000fc800078e0a0b */
[----:B------:R-:W-:-:S04]  /*51f0*/  IMAD R41, R4, R11, R41 ;  /* 0x0000000b04297224 */ /* 0x000fc800078e0229 */
[--C-:B------:R-:W-:Y:S01]  /*5200*/  @!P6 IMAD.IADD R2, R2, 0x1, -R4.reuse ;  /* 0x000000010202e824 */ /* 0x100fe200078e0a04 */
[C---:B------:R-:W-:Y:S01]  /*5210*/  ISETP.GT.U32.AND P6, PT, R4.reuse, R5, PT ;  /* 0x000000050400720c */ /* 0x040fe20003fc4070 */
[----:B------:R-:W-:Y:S01]  /*5220*/  @!P0 IMAD.IADD R7, R7, 0x1, -R4 ;  /* 0x0000000107078824 */ /* 0x000fe200078e0a04 */
[C---:B------:R-:W-:Y:S02]  /*5230*/  ISETP.GT.U32.AND P0, PT, R4.reuse, R41, PT ;  /* 0x000000290400720c */ /* 0x040fe40003f04070 */
[----:B------:R-:W-:Y:S01]  /*5240*/  ISETP.GT.U32.AND P5, PT, R4, R2, PT ;  /* 0x000000020400720c */ /* 0x000fe20003fa4070 */
[----:B------:R-:W-:-:S08]  /*5250*/  IMAD.MOV.U32 R8, RZ, RZ, R7 ;  /* 0x000000ffff087224 */ /* 0x000fd000078e0007 */
[--C-:B------:R-:W-:Y:S02]  /*5260*/  @!P6 IMAD.IADD R5, R5, 0x1, -R4.reuse ;  /* 0x000000010505e824 */ /* 0x100fe400078e0a04 */
[----:B------:R-:W-:Y:S02]  /*5270*/  @!P0 IMAD.IADD R41, R41, 0x1, -R4 ;  /* 0x0000000129298824 */ /* 0x000fe400078e0a04 */
[----:B------:R-:W-:Y:S02]  /*5280*/  @!P1 IMAD.MOV R8, RZ, RZ, -R8 ;  /* 0x000000ffff089224 */ /* 0x000fe400078e0a08 */
[----:B------:R-:W-:Y:S01]  /*5290*/  @!P5 IMAD.IADD R2, R2, 0x1, -R4 ;  /* 0x000000010202d824 */ /* 0x000fe200078e0a04 */
[----:B----4-:R-:W-:Y:S02]  /*52a0*/  IABS R36, R3 ;  /* 0x0000000300247213 */ /* 0x010fe40000000000 */
[----:B------:R-:W-:Y:S01]  /*52b0*/  ISETP.GE.AND P0, PT, R3, RZ, PT ;  /* 0x000000ff0300720c */ /* 0x000fe20003f06270 */
[----:B------:R-:W-:-:S04]  /*52c0*/  IMAD.MOV.U32 R3, RZ, RZ, R5 ;  /* 0x000000ffff037224 */ /* 0x000fc800078e0005 */
[----:B------:R-:W-:Y:S01]  /*52d0*/  @!P4 IMAD.MOV R3, RZ, RZ, -R3 ;  /* 0x000000ffff03c224 */ /* 0x000fe200078e0a03 */
[----:B------:R-:W-:Y:S04]  /*52e0*/  STL [R1+0x184], R8 ;  /* 0x0001840801007387 */ /* 0x000fe80000100800 */
[----:B------:R0:W-:Y:S02]  /*52f0*/  STL [R1+0x50], R3 ;  /* 0x0000500301007387 */ /* 0x0001e40000100800 */
[----:B0-----:R-:W-:-:S04]  /*5300*/  IMAD.MOV.U32 R3, RZ, RZ, R2 ;  /* 0x000000ffff037224 */ /* 0x001fc800078e0002 */
[----:B------:R-:W-:-:S05]  /*5310*/  @!P2 IMAD.MOV R3, RZ, RZ, -R3 ;  /* 0x000000ffff03a224 */ /* 0x000fca00078e0a03 */
[----:B------:R0:W-:Y:S04]  /*5320*/  STL [R1+0x34], R3 ;  /* 0x0000340301007387 */ /* 0x0001e80000100800 */
[----:B0-----:R-:W4:Y:S01]  /*5330*/  LDL.LU R3, [R1+0x478] ;  /* 0x0004780001037983 */ /* 0x001f220000300800 */
[----:B------:R-:W-:Y:S02]  /*5340*/  IABS R16, R58 ;  /* 0x0000003a00107213 */ /* 0x000fe40000000000 */
[----:B------:R-:W-:-:S03]  /*5350*/  IABS R21, R61 ;  /* 0x0000003d00157213 */ /* 0x000fc60000000000 */
[----:B------:R-:W-:-:S04]  /*5360*/  IMAD.HI.U32 R31, R6, R16, RZ ;  /* 0x00000010061f7227 */ /* 0x000fc800078e00ff */
[----:B------:R-:W-:-:S04]  /*5370*/  IMAD.HI.U32 R46, R6, R36, RZ ;  /* 0x00000024062e7227 */ /* 0x000fc800078e00ff */
[----:B------:R-:W-:-:S04]  /*5380*/  IMAD.HI.U32 R11, R6, R21, RZ ;  /* 0x00000015060b7227 */ /* 0x000fc800078e00ff */
[----:B------:R-:W-:Y:S02]  /*5390*/  IMAD.MOV R31, RZ, RZ, -R31 ;  /* 0x000000ffff1f7224 */ /* 0x000fe400078e0a1f */
[----:B------:R-:W-:Y:S02]  /*53a0*/  IMAD.MOV R46, RZ, RZ, -R46 ;  /* 0x000000ffff2e7224 */ /* 0x000fe400078e0a2e */
[----:B------:R-:W-:Y:S02]  /*53b0*/  IMAD.MOV R11, RZ, RZ, -R11 ;  /* 0x000000ffff0b7224 */ /* 0x000fe400078e0a0b */
[C---:B------:R-:W-:Y:S02]  /*53c0*/  IMAD R16, R4.reuse, R31, R16 ;  /* 0x0000001f04107224 */ /* 0x040fe400078e0210 */
[C---:B------:R-:W-:Y:S02]  /*53d0*/  IMAD R36, R4.reuse, R46, R36 ;  /* 0x0000002e04247224 */ /* 0x040fe400078e0224 */
[C---:B------:R-:W-:Y:S01]  /*53e0*/  IMAD R21, R4.reuse, R11, R21 ;  /* 0x0000000b04157224 */ /* 0x040fe200078e0215 */
[----:B------:R-:W-:-:S02]  /*53f0*/  ISETP.GT.U32.AND P6, PT, R4, R16, PT ;  /* 0x000000100400720c */ /* 0x000fc40003fc4070 */
[C---:B------:R-:W-:Y:S02]  /*5400*/  ISETP.GT.U32.AND P1, PT, R4.reuse, R36, PT ;  /* 0x000000240400720c */ /* 0x040fe40003f24070 */
[----:B------:R-:W-:Y:S02]  /*5410*/  ISETP.GT.U32.AND P5, PT, R4, R21, PT ;  /* 0x000000150400720c */ /* 0x000fe40003fa4070 */
[----:B------:R-:W-:Y:S02]  /*5420*/  IABS R11, R57 ;  /* 0x00000039000b7213 */ /* 0x000fe40000000000 */
[----:B------:R-:W-:-:S05]  /*5430*/  IABS R26, R60 ;  /* 0x0000003c001a7213 */ /* 0x000fca0000000000 */
[--C-:B------:R-:W-:Y:S02]  /*5440*/  @!P6 IMAD.IADD R16, R16, 0x1, -R4.reuse ;  /* 0x000000011010e824 */ /* 0x100fe400078e0a04 */
[--C-:B------:R-:W-:Y:S01]  /*5450*/  @!P1 IMAD.IADD R36, R36, 0x1, -R4.reuse ;  /* 0x0000000124249824 */ /* 0x100fe200078e0a04 */
[C---:B------:R-:W-:Y:S01]  /*5460*/  ISETP.GT.U32.AND P1, PT, R4.reuse, R41, PT ;  /* 0x000000290400720c */ /* 0x040fe20003f24070 */
[----:B------:R-:W-:Y:S01]  /*5470*/  @!P5 IMAD.IADD R21, R21, 0x1, -R4 ;  /* 0x000000011515d824 */ /* 0x000fe200078e0a04 */
[----:B------:R-:W-:Y:S01]  /*5480*/  ISETP.GT.U32.AND P5, PT, R4, R16, PT ;  /* 0x000000100400720c */ /* 0x000fe20003fa4070 */
[----:B------:R-:W-:-:S04]  /*5490*/  IMAD.HI.U32 R46, R6, R11, RZ ;  /* 0x0000000b062e7227 */ /* 0x000fc800078e00ff */
[----:B------:R-:W-:-:S04]  /*54a0*/  IMAD.HI.U32 R7, R6, R26, RZ ;  /* 0x0000001a06077227 */ /* 0x000fc800078e00ff */
[----:B------:R-:W-:Y:S02]  /*54b0*/  IMAD.MOV R46, RZ, RZ, -R46 ;  /* 0x000000ffff2e7224 */ /* 0x000fe400078e0a2e */
[----:B------:R-:W-:Y:S01]  /*54c0*/  IMAD.MOV R7, RZ, RZ, -R7 ;  /* 0x000000ffff077224 */ /* 0x000fe200078e0a07 */
[C---:B------:R-:W-:Y:S01]  /*54d0*/  ISETP.GT.U32.AND P6, PT, R4.reuse, R36, PT ;  /* 0x000000240400720c */ /* 0x040fe20003fc4070 */
[C---:B------:R-:W-:Y:S02]  /*54e0*/  IMAD R11, R4.reuse, R46, R11 ;  /* 0x0000002e040b7224 */ /* 0x040fe400078e020b */
[C---:B------:R-:W-:Y:S01]  /*54f0*/  IMAD R26, R4.reuse, R7, R26 ;  /* 0x00000007041a7224 */ /* 0x040fe200078e021a */
[C---:B------:R-:W-:Y:S01]  /*5500*/  ISETP.GT.U32.AND P4, PT, R4.reuse, R21, PT ;  /* 0x000000150400720c */ /* 0x040fe20003f84070 */
[--C-:B------:R-:W-:Y:S01]  /*5510*/  @!P1 IMAD.IADD R41, R41, 0x1, -R4.reuse ;  /* 0x0000000129299824 */ /* 0x100fe200078e0a04 */
[----:B------:R-:W-:Y:S01]  /*5520*/  ISETP.GT.U32.AND P1, PT, R4, R11, PT ;  /* 0x0000000b0400720c */ /* 0x000fe20003f24070 */
[----:B------:R-:W-:Y:S01]  /*5530*/  @!P5 IMAD.IADD R16, R16, 0x1, -R4 ;  /* 0x000000011010d824 */ /* 0x000fe200078e0a04 */
[----:B------:R-:W-:Y:S01]  /*5540*/  ISETP.GT.U32.AND P5, PT, R4, R26, PT ;  /* 0x0000001a0400720c */ /* 0x000fe20003fa4070 */
[----:B------:R-:W-:-:S04]  /*5550*/  IMAD.MOV.U32 R9, RZ, RZ, R41 ;  /* 0x000000ffff097224 */ /* 0x000fc800078e0029 */
[----:B------:R-:W-:Y:S01]  /*5560*/  @!P6 IMAD.IADD R36, R36, 0x1, -R4 ;  /* 0x000000012424e824 */ /* 0x000fe200078e0a04 */
[----:B------:R-:W-:-:S03]  /*5570*/  ISETP.GE.AND P6, PT, R58, RZ, PT ;  /* 0x000000ff3a00720c */ /* 0x000fc60003fc6270 */
[--C-:B------:R-:W-:Y:S01]  /*5580*/  @!P4 IMAD.IADD R21, R21, 0x1, -R4.reuse ;  /* 0x000000011515c824 */ /* 0x100fe200078e0a04 */
[----:B------:R-:W-:Y:S01]  /*5590*/  ISETP.GE.AND P4, PT, R61, RZ, PT ;  /* 0x000000ff3d00720c */ /* 0x000fe20003f86270 */
[----:B------:R-:W-:Y:S01]  /*55a0*/  @!P1 IMAD.IADD R11, R11, 0x1, -R4 ;  /* 0x000000010b0b9824 */ /* 0x000fe200078e0a04 */
[----:B------:R-:W4:Y:S01]  /*55b0*/  LDL.LU R61, [R1+0x47c] ;  /* 0x00047c00013d7983 */ /* 0x000f220000300800 */
[----:B------:R-:W-:Y:S02]  /*55c0*/  IMAD.MOV.U32 R8, RZ, RZ, R36 ;  /* 0x000000ffff087224 */ /* 0x000fe400078e0024 */
[----:B------:R-:W-:Y:S02]  /*55d0*/  @!P5 IMAD.IADD R26, R26, 0x1, -R4 ;  /* 0x000000011a1ad824 */ /* 0x000fe400078e0a04 */
[----:B------:R-:W-:Y:S01]  /*55e0*/  @!P3 IMAD.MOV R9, RZ, RZ, -R9 ;  /* 0x000000ffff09b224 */ /* 0x000fe200078e0a09 */
[----:B------:R-:W-:Y:S01]  /*55f0*/  ISETP.GT.U32.AND P5, PT, R4, R11, PT ;  /* 0x0000000b0400720c */ /* 0x000fe20003fa4070 */
[----:B------:R-:W-:Y:S01]  /*5600*/  @!P0 IMAD.MOV R8, RZ, RZ, -R8 ;  /* 0x000000ffff088224 */ /* 0x000fe200078e0a08 */
[----:B------:R-:W-:-:S02]  /*5610*/  ISETP.GE.AND P1, PT, R57, RZ, PT ;  /* 0x000000ff3900720c */ /* 0x000fc40003f26270 */
[----:B------:R-:W-:Y:S01]  /*5620*/  ISETP.GT.U32.AND P0, PT, R4, R26, PT ;  /* 0x0000001a0400720c */ /* 0x000fe20003f04070 */
[----:B------:R-:W4:Y:S04]  /*5630*/  LDL.LU R57, [R1+0x480] ;  /* 0x0004800001397983 */ /* 0x000f280000300800 */
[----:B------:R0:W-:Y:S04]  /*5640*/  STL [R1+0x30], R9 ;  /* 0x0000300901007387 */ /* 0x0001e80000100800 */
[----:B------:R1:W-:Y:S01]  /*5650*/  STL [R1+0x2c], R8 ;  /* 0x00002c0801007387 */ /* 0x0003e20000100800 */
[----:B0-----:R-:W-:-:S02]  /*5660*/  IMAD.MOV.U32 R9, RZ, RZ, R16 ;  /* 0x000000ffff097224 */ /* 0x001fc400078e0010 */
[----:B-1----:R-:W-:Y:S02]  /*5670*/  IMAD.MOV.U32 R8, RZ, RZ, R21 ;  /* 0x000000ffff087224 */ /* 0x002fe400078e0015 */
[----:B------:R-:W-:Y:S02]  /*5680*/  @!P6 IMAD.MOV R9, RZ, RZ, -R9 ;  /* 0x000000ffff09e224 */ /* 0x000fe400078e0a09 */
[----:B------:R-:W-:Y:S02]  /*5690*/  @!P4 IMAD.MOV R8, RZ, RZ, -R8 ;  /* 0x000000ffff08c224 */ /* 0x000fe400078e0a08 */
[--C-:B------:R-:W-:Y:S01]  /*56a0*/  @!P5 IMAD.IADD R11, R11, 0x1, -R4.reuse ;  /* 0x000000010b0bd824 */ /* 0x100fe200078e0a04 */
[----:B------:R-:W-:Y:S01]  /*56b0*/  STL [R1+0x48], R9 ;  /* 0x0000480901007387 */ /* 0x000fe20000100800 */
[----:B------:R-:W-:-:S03]  /*56c0*/  @!P0 IMAD.IADD R26, R26, 0x1, -R4 ;  /* 0x000000011a1a8824 */ /* 0x000fc600078e0a04 */
[----:B------:R-:W-:Y:S01]  /*56d0*/  STL [R1+0x4c], R8 ;  /* 0x00004c0801007387 */ /* 0x000fe20000100800 */
[----:B------:R-:W-:-:S05]  /*56e0*/  IABS R31, R59 ;  /* 0x0000003b001f7213 */ /* 0x000fca0000000000 */
[----:B------:R-:W-:-:S04]  /*56f0*/  IMAD.HI.U32 R51, R6, R31, RZ ;  /* 0x0000001f06337227 */ /* 0x000fc800078e00ff */
[----:B------:R-:W-:-:S04]  /*5700*/  IMAD.MOV R51, RZ, RZ, -R51 ;  /* 0x000000ffff337224 */ /* 0x000fc800078e0a33 */
[----:B------:R-:W-:-:S05]  /*5710*/  IMAD R31, R4, R51, R31 ;  /* 0x00000033041f7224 */ /* 0x000fca00078e021f */
[----:B------:R-:W-:-:S13]  /*5720*/  ISETP.GT.U32.AND P2, PT, R4, R31, PT ;  /* 0x0000001f0400720c */ /* 0x000fda0003f44070 */
[----:B------:R-:W-:-:S05]  /*5730*/  @!P2 IMAD.IADD R31, R31, 0x1, -R4 ;  /* 0x000000011f1fa824 */ /* 0x000fca00078e0a04 */
[----:B------:R-:W-:Y:S02]  /*5740*/  ISETP.GT.U32.AND P3, PT, R4, R31, PT ;  /* 0x0000001f0400720c */ /* 0x000fe40003f64070 */
        /* <DEDUP_REMOVED lines=9> */
[----:B------:R-:W-:Y:S02]  /*57e0*/  ISETP.GT.U32.AND P6, PT, R4, R2, PT ;  /* 0x000000020400720c */ /* 0x000fe40003fc4070 */
[----:B------:R-:W-:Y:S01]  /*57f0*/  ISETP.GE.AND P2, PT, R59, RZ, PT ;  /* 0x000000ff3b00720c */ /* 0x000fe20003f46270 */
[----:B------:R-:W-:-:S10]  /*5800*/  @!P3 IMAD.IADD R31, R31, 0x1, -R4 ;  /* 0x000000011f1fb824 */ /* 0x000fd400078e0a04 */
        /* <DEDUP_REMOVED lines=10> */
[----:B------:R-:W-:Y:S02]  /*58b0*/  IMAD.MOV R7, RZ, RZ, -R7 ;  /* 0x000000ffff077224 */ /* 0x000fe400078e0a07 */
[----:B------:R-:W-:Y:S01]  /*58c0*/  IMAD.HI.U32 R21, R6, R16, RZ ;  /* 0x0000001006157227 */ /* 0x000fe200078e00ff */
[----:B------:R-:W4:Y:S03]  /*58d0*/  LDL.LU R60, [R1+0x494] ;  /* 0x00049400013c7983 */ /* 0x000f260000300800 */
[----:B------:R-:W-:-:S05]  /*58e0*/  IMAD R5, R4, R7, R5 ;  /* 0x0000000704057224 */ /* 0x000fca00078e0205 */
[C---:B------:R-:W-:Y:S01]  /*58f0*/  ISETP.GT.U32.AND P3, PT, R4.reuse, R5, PT ;  /* 0x000000050400720c */ /* 0x040fe20003f64070 */
[----:B------:R-:W-:Y:S02]  /*5900*/  IMAD.MOV R21, RZ, RZ, -R21 ;  /* 0x000000ffff157224 */ /* 0x000fe400078e0a15 */
[----:B------:R-:W-:Y:S02]  /*5910*/  IMAD.MOV.U32 R9, RZ, RZ, R11 ;  /* 0x000000ffff097224 */ /* 0x000fe400078e000b */
[----:B------:R-:W-:-:S08]  /*5920*/  IMAD R16, R4, R21, R16 ;  /* 0x0000001504107224 */ /* 0x000fd000078e0210 */
[----:B------:R-:W-:Y:S01]  /*5930*/  @!P3 IMAD.IADD R5, R5, 0x1, -R4 ;  /* 0x000000010505b824 */ /* 0x000fe200078e0a04 */
[C---:B------:R-:W-:Y:S01]  /*5940*/  ISETP.GT.U32.AND P3, PT, R4.reuse, R2, PT ;  /* 0x000000020400720c */ /* 0x040fe20003f64070 */
[----:B------:R-:W-:Y:S02]  /*5950*/  IMAD.MOV.U32 R8, RZ, RZ, R26 ;  /* 0x000000ffff087224 */ /* 0x000fe400078e001a */
[----:B------:R-:W-:Y:S01]  /*5960*/  @!P1 IMAD.MOV R9, RZ, RZ, -R9 ;  /* 0x000000ffff099224 */ /* 0x000fe200078e0a09 */
[----:B------:R-:W-:Y:S01]  /*5970*/  ISETP.GT.U32.AND P1, PT, R4, R16, PT ;  /* 0x000000100400720c */ /* 0x000fe20003f24070 */
[----:B------:R-:W-:-:S03]  /*5980*/  @!P4 IMAD.MOV R8, RZ, RZ, -R8 ;  /* 0x000000ffff08c224 */ /* 0x000fc600078e0a08 */
[----:B------:R-:W-:Y:S05]  /*5990*/  STL [R1+0x44], R9 ;  /* 0x0000440901007387 */ /* 0x000fea0000100800 */
[--C-:B------:R-:W-:Y:S01]  /*59a0*/  @!P3 IMAD.IADD R2, R2, 0x1, -R4.reuse ;  /* 0x000000010202b824 */ /* 0x100fe200078e0a04 */
[----:B------:R0:W-:Y:S01]  /*59b0*/  STL [R1+0x148], R8 ;  /* 0x0001480801007387 */ /* 0x0001e20000100800 */
[----:B------:R-:W-:Y:S02]  /*59c0*/  ISETP.GT.U32.AND P2, PT, R4, R5, PT ;  /* 0x000000050400720c */ /* 0x000fe40003f44070 */
[----:B------:R-:W-:Y:S01]  /*59d0*/  @!P1 IMAD.IADD R16, R16, 0x1, -R4 ;  /* 0x0000000110109824 */ /* 0x000fe200078e0a04 */
[----:B------:R-:W4:Y:S01]  /*59e0*/  LDL.LU R59, [R1+0x498] ;  /* 0x00049800013b7983 */ /* 0x000f220000300800 */
[----:B0-----:R-:W-:-:S04]  /*59f0*/  IMAD.MOV.U32 R8, RZ, RZ, R2 ;  /* 0x000000ffff087224 */ /* 0x001fc800078e0002 */
[----:B------:R-:W-:Y:S01]  /*5a00*/  @!P5 IMAD.MOV R8, RZ, RZ, -R8 ;  /* 0x000000ffff08d224 */ /* 0x000fe200078e0a08 */
[----:B------:R-:W-:-:S04]  /*5a10*/  IABS R7, R61 ;  /* 0x0000003d00077213 */ /* 0x000fc80000000000 */
[----:B------:R0:W-:Y:S01]  /*5a20*/  STL [R1+0x154], R8 ;  /* 0x0001540801007387 */ /* 0x0001e20000100800 */
[----:B------:R-:W-:Y:S01]  /*5a30*/  IMAD.HI.U32 R21, R6, R7, RZ ;  /* 0x0000000706157227 */ /* 0x000fe200078e00ff */
[----:B------:R-:W-:-:S03]  /*5a40*/  IABS R54, R57 ;  /* 0x0000003900367213 */ /* 0x000fc60000000000 */
[----:B------:R-:W-:Y:S01]  /*5a50*/  IMAD.MOV R21, RZ, RZ, -R21 ;  /* 0x000000ffff157224 */ /* 0x000fe200078e0a15 */
[----:B------:R-:W-:Y:S01]  /*5a60*/  ISETP.GT.U32.AND P5, PT, R4, R16, PT ;  /* 0x000000100400720c */ /* 0x000fe20003fa4070 */
[----:B------:R-:W-:Y:S02]  /*5a70*/  @!P2 IMAD.IADD R5, R5, 0x1, -R4 ;  /* 0x000000010505a824 */ /* 0x000fe400078e0a04 */
[----:B------:R-:W-:-:S04]  /*5a80*/  IMAD.HI.U32 R11, R6, R54, RZ ;  /* 0x00000036060b7227 */ /* 0x000fc800078e00ff */
[C---:B------:R-:W-:Y:S02]  /*5a90*/  IMAD R7, R4.reuse, R21, R7 ;  /* 0x0000001504077224 */ /* 0x040fe400078e0207 */
[----:B0-----:R-:W-:Y:S02]  /*5aa0*/  IMAD.MOV.U32 R8, RZ, RZ, R5 ;  /* 0x000000ffff087224 */ /* 0x001fe400078e0005 */
[----:B------:R-:W-:Y:S02]  /*5ab0*/  IMAD.MOV R11, RZ, RZ, -R11 ;  /* 0x000000ffff0b7224 */ /* 0x000fe400078e0a0b */
[----:B------:R-:W-:Y:S01]  /*5ac0*/  @!P0 IMAD.MOV R8, RZ, RZ, -R8 ;  /* 0x000000ffff088224 */ /* 0x000fe200078e0a08 */
[C---:B------:R-:W-:Y:S01]  /*5ad0*/  ISETP.GT.U32.AND P0, PT, R4.reuse, R7, PT ;  /* 0x000000070400720c */ /* 0x040fe20003f04070 */
[----:B------:R-:W-:Y:S02]  /*5ae0*/  IMAD R54, R4, R11, R54 ;  /* 0x0000000b04367224 */ /* 0x000fe400078e0236 */
[----:B------:R-:W-:-:S03]  /*5af0*/  @!P5 IMAD.IADD R16, R16, 0x1, -R4 ;  /* 0x000000011010d824 */ /* 0x000fc600078e0a04 */
[----:B------:R-:W-:Y:S02]  /*5b00*/  ISETP.GT.U32.AND P5, PT, R4, R54, PT ;  /* 0x000000360400720c */ /* 0x000fe40003fa4070 */
[----:B------:R-:W-:-:S05]  /*5b10*/  ISETP.GE.AND P4, PT, R61, RZ, PT ;  /* 0x000000ff3d00720c */ /* 0x000fca0003f86270 */
[----:B------:R-:W-:-:S06]  /*5b20*/  @!P0 IMAD.IADD R7, R7, 0x1, -R4 ;  /* 0x0000000107078824 */ /* 0x000fcc00078e0a04 */
[----:B------:R-:W-:Y:S01]  /*5b30*/  @!P5 IMAD.IADD R54, R54, 0x1, -R4 ;  /* 0x000000013636d824 */ /* 0x000fe200078e0a04 */
[----:B------:R-:W-:Y:S02]  /*5b40*/  ISETP.GT.U32.AND P5, PT, R4, R7, PT ;  /* 0x000000070400720c */ /* 0x000fe40003fa4070 */
[----:B------:R-:W-:-:S11]  /*5b50*/  ISETP.GE.AND P3, PT, R57, RZ, PT ;  /* 0x000000ff3900720c */ /* 0x000fd60003f66270 */
[----:B------:R-:W-:Y:S01]  /*5b60*/  @!P5 IMAD.IADD R7, R7, 0x1, -R4 ;  /* 0x000000010707d824 */ /* 0x000fe200078e0a04 */
[----:B--2---:R-:W-:-:S05]  /*5b70*/  IABS R2, R56 ;  /* 0x0000003800027213 */ /* 0x004fca0000000000 */
[----:B------:R-:W-:Y:S01]  /*5b80*/  IMAD.HI.U32 R26, R6, R2, RZ ;  /* 0x00000002061a7227 */ /* 0x000fe200078e00ff */
[----:B---3--:R-:W-:Y:S02]  /*5b90*/  ISETP.GE.AND P1, PT, R0, RZ, PT ;  /* 0x000000ff0000720c */ /* 0x008fe40003f26270 */
[----:B------:R-:W-:Y:S02]  /*5ba0*/  IABS R41, R0 ;  /* 0x0000000000297213 */ /* 0x000fe40000000000 */
[----:B------:R-:W2:Y:S01]  /*5bb0*/  LDL.LU R0, [R1+0x49c] ;  /* 0x00049c0001007983 */ /* 0x000ea20000300800 */
[----:B------:R-:W-:-:S03]  /*5bc0*/  IMAD.MOV R26, RZ, RZ, -R26 ;  /* 0x000000ffff1a7224 */ /* 0x000fc600078e0a1a */
[----:B------:R-:W3:Y:S01]  /*5bd0*/  LDL.LU R61, [R1+0x4a0] ;  /* 0x0004a000013d7983 */ /* 0x000ee20000300800 */
[----:B------:R-:W-:-:S05]  /*5be0*/  IMAD R2, R4, R26, R2 ;  /* 0x0000001a04027224 */ /* 0x000fca00078e0202 */
[----:B------:R-:W-:Y:S01]  /*5bf0*/  ISETP.GT.U32.AND P0, PT, R4, R2, PT ;  /* 0x000000020400720c */ /* 0x000fe20003f04070 */
[----:B------:R-:W-:Y:S01]  /*5c00*/  IMAD.HI.U32 R5, R6, R41, RZ ;  /* 0x0000002906057227 */ /* 0x000fe200078e00ff */
[----:B------:R0:W-:Y:S03]  /*5c10*/  STL [R1+0x14c], R8 ;  /* 0x00014c0801007387 */ /* 0x0001e60000100800 */
[----:B------:R-:W-:Y:S01]  /*5c20*/  IMAD.MOV R5, RZ, RZ, -R5 ;  /* 0x000000ffff057224 */ /* 0x000fe200078e0a05 */
[----:B------:R-:W3:Y:S03]  /*5c30*/  LDL.LU R57, [R1+0x4a4] ;  /* 0x0004a40001397983 */ /* 0x000ee60000300800 */
[----:B------:R-:W-:-:S04]  /*5c40*/  IMAD R41, R4, R5, R41 ;  /* 0x0000000504297224 */ /* 0x000fc800078e0229 */
[----:B------:R-:W-:Y:S01]  /*5c50*/  @!P0 IMAD.IADD R2, R2, 0x1, -R4 ;  /* 0x0000000102028824 */ /* 0x000fe200078e0a04 */
[----:B------:R-:W-:-:S04]  /*5c60*/  ISETP.GT.U32.AND P5, PT, R4, R41, PT ;  /* 0x000000290400720c */ /* 0x000fc80003fa4070 */
[----:B------:R-:W-:Y:S01]  /*5c70*/  ISETP.GT.U32.AND P0, PT, R4, R2, PT ;  /* 0x000000020400720c */ /* 0x000fe20003f04070 */
[----:B0-----:R-:W-:Y:S01]  /*5c80*/  IMAD.MOV.U32 R8, RZ, RZ, R16 ;  /* 0x000000ffff087224 */ /* 0x001fe200078e0010 */
[----:B------:R-:W-:Y:S02]  /*5c90*/  ISETP.GE.AND P2, PT, R56, RZ, PT ;  /* 0x000000ff3800720c */ /* 0x000fe40003f46270 */
[----:B------:R-:W3:Y:S01]  /*5ca0*/  LDL.LU R56, [R1+0x4a8] ;  /* 0x0004a80001387983 */ /* 0x000ee20000300800 */
[----:B------:R-:W-:-:S04]  /*5cb0*/  @!P6 IMAD.MOV R8, RZ, RZ, -R8 ;  /* 0x000000ffff08e224 */ /* 0x000fc800078e0a08 */
[--C-:B------:R-:W-:Y:S01]  /*5cc0*/  @!P5 IMAD.IADD R41, R41, 0x1, -R4.reuse ;  /* 0x000000012929d824 */ /* 0x100fe200078e0a04 */
[----:B------:R0:W-:Y:S03]  /*5cd0*/  STL [R1+0x104], R8 ;  /* 0x0001040801007387 */ /* 0x0001e60000100800 */
[----:B------:R-:W-:Y:S02]  /*5ce0*/  @!P0 IMAD.IADD R2, R2, 0x1, -R4 ;  /* 0x0000000102028824 */ /* 0x000fe400078e0a04 */
[----:B0-----:R-:W-:-:S04]  /*5cf0*/  IMAD.MOV.U32 R8, RZ, RZ, R7 ;  /* 0x000000ffff087224 */ /* 0x001fc800078e0007 */
[----:B------:R-:W-:-:S05]  /*5d00*/  @!P4 IMAD.MOV R8, RZ, RZ, -R8 ;  /* 0x000000ffff08c224 */ /* 0x000fca00078e0a08 */
[----:B------:R-:W-:Y:S01]  /*5d10*/  STL [R1+0x108], R8 ;  /* 0x0001080801007387 */ /* 0x000fe20000100800 */
[----:B----4-:R-:W-:Y:S02]  /*5d20*/  IABS R36, R3 ;  /* 0x0000000300247213 */ /* 0x010fe40000000000 */
[----:B------:R-:W-:Y:S01]  /*5d30*/  ISETP.GE.AND P5, PT, R3, RZ, PT ;  /* 0x000000ff0300720c */ /* 0x000fe20003fa6270 */
[----:B------:R-:W-:-:S04]  /*5d40*/  IMAD.MOV.U32 R3, RZ, RZ, R2 ;  /* 0x000000ffff037224 */ /* 0x000fc800078e0002 */
[----:B------:R-:W-:-:S05]  /*5d50*/  @!P2 IMAD.MOV R3, RZ, RZ, -R3 ;  /* 0x000000ffff03a224 */ /* 0x000fca00078e0a03 */
[----:B------:R0:W-:Y:S04]  /*5d60*/  STL [R1+0xfc], R3 ;  /* 0x0000fc0301007387 */ /* 0x0001e80000100800 */
[----:B0-----:R-:W4:Y:S01]  /*5d70*/  LDL.LU R3, [R1+0x4ac] ;  /* 0x0004ac0001037983 */ /* 0x001f220000300800 */
[----:B------:R-:W-:Y:S01]  /*5d80*/  IMAD.HI.U32 R31, R6, R36, RZ ;  /* 0x00000024061f7227 */ /* 0x000fe200078e00ff */
[----:B------:R-:W-:-:S03]  /*5d90*/  IABS R21, R60 ;  /* 0x0000003c00157213 */ /* 0x000fc60000000000 */
[----:B------:R-:W-:Y:S02]  /*5da0*/  IMAD.MOV R31, RZ, RZ, -R31 ;  /* 0x000000ffff1f7224 */ /* 0x000fe400078e0a1f */
[----:B------:R-:W-:-:S04]  /*5db0*/  IMAD.HI.U32 R5, R6, R21, RZ ;  /* 0x0000001506057227 */ /* 0x000fc800078e00ff */
[----:B------:R-:W-:Y:S02]  /*5dc0*/  IMAD R36, R4, R31, R36 ;  /* 0x0000001f04247224 */ /* 0x000fe400078e0224 */
[----:B------:R-:W-:-:S03]  /*5dd0*/  IMAD.MOV R5, RZ, RZ, -R5 ;  /* 0x000000ffff057224 */ /* 0x000fc600078e0a05 */
[C---:B------:R-:W-:Y:S01]  /*5de0*/  ISETP.GT.U32.AND P4, PT, R4.reuse, R36, PT ;  /* 0x000000240400720c */ /* 0x040fe20003f84070 */
[C---:B------:R-:W-:Y:S01]  /*5df0*/  IMAD R21, R4.reuse, R5, R21 ;  /* 0x0000000504157224 */ /* 0x040fe200078e0215 */
[----:B------:R-:W-:Y:S02]  /*5e00*/  IABS R11, R58 ;  /* 0x0000003a000b7213 */ /* 0x000fe40000000000 */
[C---:B------:R-:W-:Y:S02]  /*5e10*/  ISETP.GT.U32.AND P6, PT, R4.reuse, R54, PT ;  /* 0x000000360400720c */ /* 0x040fe40003fc4070 */
[----:B------:R-:W-:Y:S01]  /*5e20*/  ISETP.GT.U32.AND P0, PT, R4, R21, PT ;  /* 0x000000150400720c */ /* 0x000fe20003f04070 */
[----:B------:R-:W-:-:S04]  /*5e30*/  IMAD.HI.U32 R26, R6, R11, RZ ;  /* 0x0000000b061a7227 */ /* 0x000fc800078e00ff */
[----:B------:R-:W-:Y:S02]  /*5e40*/  IMAD.MOV R26, RZ, RZ, -R26 ;  /* 0x000000ffff1a7224 */ /* 0x000fe400078e0a1a */
[--C-:B------:R-:W-:Y:S01]  /*5e50*/  @!P4 IMAD.IADD R36, R36, 0x1, -R4.reuse ;  /* 0x000000012424c824 */ /* 0x100fe200078e0a04 */
[C---:B------:R-:W-:Y:S01]  /*5e60*/  ISETP.GT.U32.AND P4, PT, R4.reuse, R41, PT ;  /* 0x000000290400720c */ /* 0x040fe20003f84070 */
[----:B------:R-:W-:Y:S02]  /*5e70*/  IMAD R11, R4, R26, R11 ;  /* 0x0000001a040b7224 */ /* 0x000fe400078e020b */
[--C-:B------:R-:W-:Y:S02]  /*5e80*/  @!P6 IMAD.IADD R54, R54, 0x1, -R4.reuse ;  /* 0x000000013636e824 */ /* 0x100fe400078e0a04 */
[----:B------:R-:W-:Y:S01]  /*5e90*/  @!P0 IMAD.IADD R21, R21, 0x1, -R4 ;  /* 0x0000000115158824 */ /* 0x000fe200078e0a04 */
[----:B------:R-:W-:-:S04]  /*5ea0*/  ISETP.GT.U32.AND P6, PT, R4, R11, PT ;  /* 0x0000000b0400720c */ /* 0x000fc80003fc4070 */
[----:B------:R-:W-:-:S03]  /*5eb0*/  ISETP.GT.U32.AND P0, PT, R4, R21, PT ;  /* 0x000000150400720c */ /* 0x000fc60003f04070 */
[----:B------:R-:W-:Y:S02]  /*5ec0*/  @!P4 IMAD.IADD R41, R41, 0x1, -R4 ;  /* 0x000000012929c824 */ /* 0x000fe400078e0a04 */
[----:B------:R-:W-:-:S04]  /*5ed0*/  @!P3 IMAD.MOV R54, RZ, RZ, -R54 ;  /* 0x000000ffff36b224 */ /* 0x000fc800078e0a36 */
[----:B------:R-:W-:Y:S01]  /*5ee0*/  @!P6 IMAD.IADD R11, R11, 0x1, -R4 ;  /* 0x000000010b0be824 */ /* 0x000fe200078e0a04 */
[----:B------:R-:W-:-:S03]  /*5ef0*/  ISETP.GT.U32.AND P6, PT, R4, R36, PT ;  /* 0x000000240400720c */ /* 0x000fc60003fc4070 */
[----:B------:R-:W-:Y:S01]  /*5f00*/  @!P0 IMAD.IADD R21, R21, 0x1, -R4 ;  /* 0x0000000115158824 */ /* 0x000fe200078e0a04 */
[----:B------:R-:W-:Y:S02]  /*5f10*/  ISETP.GT.U32.AND P3, PT, R4, R11, PT ;  /* 0x0000000b0400720c */ /* 0x000fe40003f64070 */
[----:B------:R-:W-:Y:S02]  /*5f20*/  ISETP.GE.AND P0, PT, R60, RZ, PT ;  /* 0x000000ff3c00720c */ /* 0x000fe40003f06270 */
[----:B------:R-:W4:Y:S01]  /*5f30*/  LDL.LU R60, [R1+0x4b0] ;  /* 0x0004b000013c7983 */ /* 0x000f220000300800 */
[----:B------:R-:W-:-:S05]  /*5f40*/  IABS R31, R59 ;  /* 0x0000003b001f7213 */ /* 0x000fca0000000000 */
[----:B------:R-:W-:-:S04]  /*5f50*/  IMAD.HI.U32 R46, R6, R31, RZ ;  /* 0x0000001f062e7227 */ /* 0x000fc800078e00ff */
[----:B------:R-:W-:Y:S02]  /*5f60*/  IMAD.MOV R46, RZ, RZ, -R46 ;  /* 0x000000ffff2e7224 */ /* 0x000fe400078e0a2e */
[--C-:B------:R-:W-:Y:S02]  /*5f70*/  @!P3 IMAD.IADD R11, R11, 0x1, -R4.reuse ;  /* 0x000000010b0bb824 */ /* 0x100fe400078e0a04 */
[----:B------:R-:W-:Y:S01]  /*5f80*/  @!P6 IMAD.IADD R36, R36, 0x1, -R4 ;  /* 0x000000012424e824 */ /* 0x000fe200078e0a04 */
[----:B------:R-:W-:Y:S01]  /*5f90*/  ISETP.GE.AND P6, PT, R58, RZ, PT ;  /* 0x000000ff3a00720c */ /* 0x000fe20003fc6270 */
[----:B------:R-:W-:Y:S02]  /*5fa0*/  IMAD.MOV.U32 R9, RZ, RZ, R41 ;  /* 0x000000ffff097224 */ /* 0x000fe400078e0029 */
[----:B------:R-:W-:Y:S02]  /*5fb0*/  IMAD R31, R4, R46, R31 ;  /* 0x0000002e041f7224 */ /* 0x000fe400078e021f */
[----:B------:R-:W-:-:S02]  /*5fc0*/  @!P1 IMAD.MOV R9, RZ, RZ, -R9 ;  /* 0x000000ffff099224 */ /* 0x000fc400078e0a09 */
[----:B------:R-:W-:-:S04]  /*5fd0*/  IMAD.MOV.U32 R8, RZ, RZ, R36 ;  /* 0x000000ffff087224 */ /* 0x000fc800078e0024 */
[----:B------:R-:W-:Y:S01]  /*5fe0*/  @!P5 IMAD.MOV R8, RZ, RZ, -R8 ;  /* 0x000000ffff08d224 */ /* 0x000fe200078e0a08 */
[----:B--2---:R-:W-:-:S05]  /*5ff0*/  IABS R5, R0 ;  /* 0x0000000000057213 */ /* 0x004fca0000000000 */
[----:B------:R-:W-:-:S04]  /*6000*/  IMAD.HI.U32 R16, R6, R5, RZ ;  /* 0x0000000506107227 */ /* 0x000fc800078e00ff */
[----:B------:R-:W-:-:S04]  /*6010*/  IMAD.MOV R16, RZ, RZ, -R16 ;  /* 0x000000ffff107224 */ /* 0x000fc800078e0a10 */
[----:B------:R-:W-:-:S05]  /*6020*/  IMAD R5, R4, R16, R5 ;  /* 0x0000001004057224 */ /* 0x000fca00078e0205 */
[----:B------:R-:W-:Y:S02]  /*6030*/  ISETP.GT.U32.AND P4, PT, R4, R5, PT ;  /* 0x000000050400720c */ /* 0x000fe40003f84070 */
[----:B---3--:R-:W-:-:S05]  /*6040*/  IABS R26, R61 ;  /* 0x0000003d001a7213 */ /* 0x008fca0000000000 */
[----:B------:R-:W-:-:S06]  /*6050*/  IMAD.HI.U32 R7, R6, R26, RZ ;  /* 0x0000001a06077227 */ /* 0x000fcc00078e00ff */
[----:B------:R-:W-:Y:S01]  /*6060*/  @!P4 IMAD.IADD R5, R5, 0x1, -R4 ;  /* 0x000000010505c824 */ /* 0x000fe200078e0a04 */
[----:B------:R-:W-:Y:S02]  /*6070*/  ISETP.GE.AND P4, PT, R0, RZ, PT ;  /* 0x000000ff0000720c */ /* 0x000fe40003f86270 */
[----:B------:R-:W2:Y:S01]  /*6080*/  LDL.LU R0, [R1+0x4b4] ;  /* 0x0004b40001007983 */ /* 0x000ea20000300800 */
[----:B------:R-:W-:Y:S01]  /*6090*/  IMAD.MOV R7, RZ, RZ, -R7 ;  /* 0x000000ffff077224 */ /* 0x000fe200078e0a07 */
[----:B------:R-:W-:-:S03]  /*60a0*/  IABS R2, R57 ;  /* 0x0000003900027213 */ /* 0x000fc60000000000 */
[----:B------:R-:W-:Y:S02]  /*60b0*/  IMAD R26, R4, R7, R26 ;  /* 0x00000007041a7224 */ /* 0x000fe400078e021a */
[----:B------:R-:W-:-:S03]  /*60c0*/  IMAD.HI.U32 R46, R6, R2, RZ ;  /* 0x00000002062e7227 */ /* 0x000fc600078e00ff */
[C---:B------:R-:W-:Y:S01]  /*60d0*/  ISETP.GT.U32.AND P3, PT, R4.reuse, R26, PT ;  /* 0x0000001a0400720c */ /* 0x040fe20003f64070 */
[----:B------:R-:W-:Y:S01]  /*60e0*/  IMAD.MOV R46, RZ, RZ, -R46 ;  /* 0x000000ffff2e7224 */ /* 0x000fe200078e0a2e */
[----:B------:R0:W-:Y:S03]  /*60f0*/  STL [R1+0xc4], R9 ;  /* 0x0000c40901007387 */ /* 0x0001e60000100800 */
[----:B------:R-:W-:Y:S02]  /*6100*/  IMAD R2, R4, R46, R2 ;  /* 0x0000002e04027224 */ /* 0x000fe400078e0202 */
[----:B0-----:R-:W-:-:S06]  /*6110*/  IMAD.MOV.U32 R9, RZ, RZ, R11 ;  /* 0x000000ffff097224 */ /* 0x001fcc00078e000b */
[----:B------:R-:W-:Y:S01]  /*6120*/  @!P3 IMAD.IADD R26, R26, 0x1, -R4 ;  /* 0x000000011a1ab824 */ /* 0x000fe200078e0a04 */
[C---:B------:R-:W-:Y:S01]  /*6130*/  ISETP.GT.U32.AND P3, PT, R4.reuse, R5, PT ;  /* 0x000000050400720c */ /* 0x040fe20003f64070 */
[----:B------:R-:W-:Y:S01]  /*6140*/  @!P6 IMAD.MOV R9, RZ, RZ, -R9 ;  /* 0x000000ffff09e224 */ /* 0x000fe200078e0a09 */
[----:B------:R-:W-:Y:S01]  /*6150*/  ISETP.GT.U32.AND P6, PT, R4, R2, PT ;  /* 0x000000020400720c */ /* 0x000fe20003fc4070 */
[----:B------:R0:W-:Y:S02]  /*6160*/  STL [R1+0xd0], R8 ;  /* 0x0000d00801007387 */ /* 0x0001e40000100800 */
[----:B0-----:R-:W-:-:S04]  /*6170*/  IMAD.MOV.U32 R8, RZ, RZ, R21 ;  /* 0x000000ffff087224 */ /* 0x001fc800078e0015 */
[----:B------:R-:W-:Y:S01]  /*6180*/  @!P0 IMAD.MOV R8, RZ, RZ, -R8 ;  /* 0x000000ffff088224 */ /* 0x000fe200078e0a08 */
[----:B------:R-:W-:Y:S03]  /*6190*/  STL [R1+0xf0], R9 ;  /* 0x0000f00901007387 */ /* 0x000fe60000100800 */
[--C-:B------:R-:W-:Y:S01]  /*61a0*/  @!P3 IMAD.IADD R5, R5, 0x1, -R4.reuse ;  /* 0x000000010505b824 */ /* 0x100fe200078e0a04 */
[----:B------:R-:W-:Y:S01]  /*61b0*/  ISETP.GE.AND P3, PT, R57, RZ, PT ;  /* 0x000000ff3900720c */ /* 0x000fe20003f66270 */
[----:B------:R-:W-:Y:S01]  /*61c0*/  @!P6 IMAD.IADD R2, R2, 0x1, -R4 ;  /* 0x000000010202e824 */ /* 0x000fe200078e0a04 */
[----:B------:R0:W-:Y:S04]  /*61d0*/  STL [R1+0xf4], R8 ;  /* 0x0000f40801007387 */ /* 0x0001e80000100800 */
[----:B------:R-:W3:Y:S01]  /*61e0*/  LDL.LU R57, [R1+0x4b8] ;  /* 0x0004b80001397983 */ /* 0x000ee20000300800 */
[----:B----4-:R-:W-:-:S02]  /*61f0*/  IABS R11, R3 ;  /* 0x00000003000b7213 */ /* 0x010fc40000000000 */
[----:B------:R-:W-:Y:S02]  /*6200*/  ISETP.GE.AND P6, PT, R3, RZ, PT ;  /* 0x000000ff0300720c */ /* 0x000fe40003fc6270 */
[----:B------:R-:W4:Y:S01]  /*6210*/  LDL.LU R3, [R1+0x4bc] ;  /* 0x0004bc0001037983 */ /* 0x000f220000300800 */
[C---:B------:R-:W-:Y:S02]  /*6220*/  ISETP.GT.U32.AND P2, PT, R4.reuse, R31, PT ;  /* 0x0000001f0400720c */ /* 0x040fe40003f44070 */
[----:B------:R-:W-:-:S11]  /*6230*/  ISETP.GT.U32.AND P5, PT, R4, R26, PT ;  /* 0x0000001a0400720c */ /* 0x000fd60003fa4070 */
[----:B------:R-:W-:-:S05]  /*6240*/  @!P2 IMAD.IADD R31, R31, 0x1, -R4 ;  /* 0x000000011f1fa824 */ /* 0x000fca00078e0a04 */
[----:B------:R-:W-:Y:S02]  /*6250*/  ISETP.GT.U32.AND P1, PT, R4, R31, PT ;  /* 0x0000001f0400720c */ /* 0x000fe40003f24070 */
[----:B------:R-:W-:Y:S01]  /*6260*/  ISETP.GE.AND P2, PT, R59, RZ, PT ;  /* 0x000000ff3b00720c */ /* 0x000fe20003f46270 */
[----:B------:R-:W-:Y:S01]  /*6270*/  @!P5 IMAD.IADD R26, R26, 0x1, -R4 ;  /* 0x000000011a1ad824 */ /* 0x000fe200078e0a04 */
[----:B------:R-:W-:Y:S02]  /*6280*/  IABS R7, R56 ;  /* 0x0000003800077213 */ /* 0x000fe40000000000 */
[----:B------:R-:W-:Y:S02]  /*6290*/  ISETP.GE.AND P5, PT, R56, RZ, PT ;  /* 0x000000ff3800720c */ /* 0x000fe40003fa6270 */
[----:B------:R-:W4:Y:S01]  /*62a0*/  LDL.LU R56, [R1+0x4c0] ;  /* 0x0004c00001387983 */ /* 0x000f220000300800 */
[----:B------:R-:W-:-:S03]  /*62b0*/  ISETP.GE.AND P0, PT, R61, RZ, PT ;  /* 0x000000ff3d00720c */ /* 0x000fc60003f06270 */
[----:B------:R-:W4:Y:S01]  /*62c0*/  LDL.LU R58, [R1+0x4c4] ;  /* 0x0004c400013a7983 */ /* 0x000f220000300800 */
[----:B------:R-:W-:-:S03]  /*62d0*/  @!P1 IMAD.IADD R31, R31, 0x1, -R4 ;  /* 0x000000011f1f9824 */ /* 0x000fc600078e0a04 */
[----:B------:R-:W4:Y:S01]  /*62e0*/  LDL.LU R61, [R1+0x4c8] ;  /* 0x0004c800013d7983 */ /* 0x000f220000300800 */
[----:B0-----:R-:W-:-:S04]  /*62f0*/  IMAD.MOV.U32 R8, RZ, RZ, R31 ;  /* 0x000000ffff087224 */ /* 0x001fc800078e001f */
[----:B------:R-:W-:Y:S01]  /*6300*/  @!P2 IMAD.MOV R8, RZ, RZ, -R8 ;  /* 0x000000ffff08a224 */ /* 0x000fe200078e0a08 */
[----:B------:R-:W-:Y:S01]  /*6310*/  ISETP.GT.U32.AND P2, PT, R4, R2, PT ;  /* 0x000000020400720c */ /* 0x000fe20003f44070 */
[----:B------:R-:W-:-:S03]  /*6320*/  IMAD.HI.U32 R16, R6, R7, RZ ;  /* 0x0000000706107227 */ /* 0x000fc600078e00ff */
[----:B------:R0:W-:Y:S01]  /*6330*/  STL [R1+0xd4], R8 ;  /* 0x0000d40801007387 */ /* 0x0001e20000100800 */
[----:B------:R-:W-:Y:S02]  /*6340*/  IMAD.MOV.U32 R9, RZ, RZ, R5 ;  /* 0x000000ffff097224 */ /* 0x000fe400078e0005 */
[----:B------:R-:W-:-:S06]  /*6350*/  IMAD.MOV R16, RZ, RZ, -R16 ;  /* 0x000000ffff107224 */ /* 0x000fcc00078e0a10 */
[----:B------:R-:W-:Y:S02]  /*6360*/  @!P2 IMAD.IADD R2, R2, 0x1, -R4 ;  /* 0x000000010202a824 */ /* 0x000fe400078e0a04 */
[----:B0-----:R-:W-:Y:S02]  /*6370*/  IMAD.MOV.U32 R8, RZ, RZ, R26 ;  /* 0x000000ffff087224 */ /* 0x001fe400078e001a */
[----:B------:R-:W-:Y:S02]  /*6380*/  @!P4 IMAD.MOV R9, RZ, RZ, -R9 ;  /* 0x000000ffff09c224 */ /* 0x000fe400078e0a09 */
[----:B------:R-:W-:Y:S02]  /*6390*/  IMAD R7, R4, R16, R7 ;  /* 0x0000001004077224 */ /* 0x000fe400078e0207 */
[----:B------:R-:W-:Y:S02]  /*63a0*/  @!P0 IMAD.MOV R8, RZ, RZ, -R8 ;  /* 0x000000ffff088224 */ /* 0x000fe400078e0a08 */
[----:B------:R-:W-:Y:S01]  /*63b0*/  IMAD.HI.U32 R16, R6, R11, RZ ;  /* 0x0000000b06107227 */ /* 0x000fe200078e00ff */
[----:B------:R-:W-:Y:S01]  /*63c0*/  STL [R1+0xec], R9 ;  /* 0x0000ec0901007387 */ /* 0x000fe20000100800 */
[----:B------:R-:W-:-:S02]  /*63d0*/  ISETP.GT.U32.AND P1, PT, R4, R7, PT ;  /* 0x000000070400720c */ /* 0x000fc40003f24070 */
[----:B------:R-:W-:Y:S01]  /*63e0*/  IMAD.MOV R16, RZ, RZ, -R16 ;  /* 0x000000ffff107224 */ /* 0x000fe200078e0a10 */
[----:B------:R-:W-:Y:S01]  /*63f0*/  STL [R1+0xdc], R8 ;  /* 0x0000dc0801007387 */ /* 0x000fe20000100800 */
[----:B------:R-:W-:-:S03]  /*6400*/  IABS R36, R60 ;  /* 0x0000003c00247213 */ /* 0x000fc60000000000 */
[----:B------:R-:W4:Y:S01]  /*6410*/  LDL.LU R59, [R1+0x4cc] ;  /* 0x0004cc00013b7983 */ /* 0x000f220000300800 */
[----:B------:R-:W-:Y:S01]  /*6420*/  ISETP.GE.AND P0, PT, R60, RZ, PT ;  /* 0x000000ff3c00720c */ /* 0x000fe20003f06270 */
[----:B------:R-:W-:-:S05]  /*6430*/  IMAD R11, R4, R16, R11 ;  /* 0x00000010040b7224 */ /* 0x000fca00078e020b */
[----:B------:R-:W-:Y:S01]  /*6440*/  ISETP.GT.U32.AND P4, PT, R4, R11, PT ;  /* 0x0000000b0400720c */ /* 0x000fe20003f84070 */
[----:B------:R-:W-:-:S05]  /*6450*/  @!P1 IMAD.IADD R7, R7, 0x1, -R4 ;  /* 0x0000000107079824 */ /* 0x000fca00078e0a04 */
[----:B------:R-:W-:-:S07]  /*6460*/  ISETP.GT.U32.AND P1, PT, R4, R7, PT ;  /* 0x000000070400720c */ /* 0x000fce0003f24070 */
[----:B------:R-:W-:-:S05]  /*6470*/  @!P4 IMAD.IADD R11, R11, 0x1, -R4 ;  /* 0x000000010b0bc824 */ /* 0x000fca00078e0a04 */
[----:B------:R-:W-:Y:S01]  /*6480*/  ISETP.GT.U32.AND P4, PT, R4, R11, PT ;  /* 0x0000000b0400720c */ /* 0x000fe20003f84070 */
[----:B------:R-:W-:-:S12]  /*6490*/  @!P1 IMAD.IADD R7, R7, 0x1, -R4 ;  /* 0x0000000107079824 */ /* 0x000fd800078e0a04 */
[----:B------:R-:W-:Y:S01]  /*64a0*/  @!P4 IMAD.IADD R11, R11, 0x1, -R4 ;  /* 0x000000010b0bc824 */ /* 0x000fe200078e0a04 */
[----:B--2---:R-:W-:Y:S02]  /*64b0*/  IABS R21, R0 ;  /* 0x0000000000157213 */ /* 0x004fe40000000000 */
[----:B------:R-:W-:Y:S01]  /*64c0*/  ISETP.GE.AND P2, PT, R0, RZ, PT ;  /* 0x000000ff0000720c */ /* 0x000fe20003f46270 */
[----:B------:R-:W-:-:S04]  /*64d0*/  IMAD.MOV.U32 R0, RZ, RZ, R2 ;  /* 0x000000ffff007224 */ /* 0x000fc800078e0002 */
[----:B------:R-:W-:-:S05]  /*64e0*/  @!P3 IMAD.MOV R0, RZ, RZ, -R0 ;  /* 0x000000ffff00b224 */ /* 0x000fca00078e0a00 */
[----:B------:R0:W-:Y:S04]  /*64f0*/  STL [R1+0xe4], R0 ;  /* 0x0000e40001007387 */ /* 0x0001e80000100800 */
[----:B0-----:R-:W2:Y:S04]  /*6500*/  LDL.LU R0, [R1+0x4d0] ;  /* 0x0004d00001007983 */ /* 0x001ea80000300800 */
[----:B------:R-:W2:Y:S01]  /*6510*/  LDL.LU R60, [R1+0x4d4] ;  /* 0x0004d400013c7983 */ /* 0x000ea20000300800 */
[----:B------:R-:W-:-:S04]  /*6520*/  IMAD.HI.U32 R5, R6, R21, RZ ;  /* 0x0000001506057227 */ /* 0x000fc800078e00ff */
[----:B------:R-:W-:-:S04]  /*6530*/  IMAD.MOV R5, RZ, RZ, -R5 ;  /* 0x000000ffff057224 */ /* 0x000fc800078e0a05 */
[----:B------:R-:W-:Y:S01]  /*6540*/  IMAD R21, R4, R5, R21 ;  /* 0x0000000504157224 */ /* 0x000fe200078e0215 */
[----:B---3--:R-:W-:Y:S02]  /*6550*/  ISETP.GE.AND P1, PT, R57, RZ, PT ;  /* 0x000000ff3900720c */ /* 0x008fe40003f26270 */
[----:B------:R-:W-:Y:S02]  /*6560*/  IABS R5, R57 ;  /* 0x0000003900057213 */ /* 0x000fe40000000000 */
[----:B----4-:R-:W-:Y:S02]  /*6570*/  ISETP.GE.AND P3, PT, R3, RZ, PT ;  /* 0x000000ff0300720c */ /* 0x010fe40003f66270 */
[----:B------:R-:W-:Y:S01]  /*6580*/  IABS R2, R3 ;  /* 0x0000000300027213 */ /* 0x000fe20000000000 */
[----:B------:R-:W-:-:S04]  /*6590*/  IMAD.MOV.U32 R3, RZ, RZ, R7 ;  /* 0x000000ffff037224 */ /* 0x000fc800078e0007 */
[----:B------:R-:W-:-:S05]  /*65a0*/  @!P5 IMAD.MOV R3, RZ, RZ, -R3 ;  /* 0x000000ffff03d224 */ /* 0x000fca00078e0a03 */
[----:B------:R0:W-:Y:S04]  /*65b0*/  STL [R1+0xe0], R3 ;  /* 0x0000e00301007387 */ /* 0x0001e80000100800 */
[----:B------:R-:W3:Y:S01]  /*65c0*/  LDL.LU R57, [R1+0x4d8] ;  /* 0x0004d80001397983 */ /* 0x000ee20000300800 */
[----:B0-----:R-:W-:-:S04]  /*65d0*/  IMAD.MOV.U32 R3, RZ, RZ, R11 ;  /* 0x000000ffff037224 */ /* 0x001fc800078e000b */
[----:B------:R-:W-:-:S05]  /*65e0*/  @!P6 IMAD.MOV R3, RZ, RZ, -R3 ;  /* 0x000000ffff03e224 */ /* 0x000fca00078e0a03 */
[----:B------:R0:W-:Y:S04]  /*65f0*/  STL [R1+0xbc], R3 ;  /* 0x0000bc0301007387 */ /* 0x0001e80000100800 */
[----:B0-----:R-:W4:Y:S01]  /*6600*/  LDL.LU R3, [R1+0x4dc] ;  /* 0x0004dc0001037983 */ /* 0x001f220000300800 */
[----:B------:R-:W-:-:S04]  /*6610*/  IMAD.HI.U32 R16, R6, R36, RZ ;  /* 0x0000002406107227 */ /* 0x000fc800078e00ff */
[----:B------:R-:W-:-:S04]  /*6620*/  IMAD.MOV R16, RZ, RZ, -R16 ;  /* 0x000000ffff107224 */ /* 0x000fc800078e0a10 */
[----:B------:R-:W-:Y:S02]  /*6630*/  IMAD R36, R4, R16, R36 ;  /* 0x0000001004247224 */ /* 0x000fe400078e0224 */
[----:B------:R-:W-:-:S03]  /*6640*/  IMAD.HI.U32 R41, R6, R5, RZ ;  /* 0x0000000506297227 */ /* 0x000fc600078e00ff */
[C---:B------:R-:W-:Y:S01]  /*6650*/  ISETP.GT.U32.AND P5, PT, R4.reuse, R36, PT ;  /* 0x000000240400720c */ /* 0x040fe20003fa4070 */
[----:B------:R-:W-:Y:S01]  /*6660*/  IMAD.MOV R41, RZ, RZ, -R41 ;  /* 0x000000ffff297224 */ /* 0x000fe200078e0a29 */
[----:B------:R-:W-:-:S03]  /*6670*/  ISETP.GT.U32.AND P4, PT, R4, R21, PT ;  /* 0x000000150400720c */ /* 0x000fc60003f84070 */
[----:B------:R-:W-:-:S08]  /*6680*/  IMAD R5, R4, R41, R5 ;  /* 0x0000002904057224 */ /* 0x000fd000078e0205 */
[--C-:B------:R-:W-:Y:S01]  /*6690*/  @!P5 IMAD.IADD R36, R36, 0x1, -R4.reuse ;  /* 0x000000012424d824 */ /* 0x100fe200078e0a04 */
[C---:B------:R-:W-:Y:S01]  /*66a0*/  ISETP.GT.U32.AND P5, PT, R4.reuse, R5, PT ;  /* 0x000000050400720c */ /* 0x040fe20003fa4070 */
[----:B------:R-:W-:Y:S01]  /*66b0*/  @!P4 IMAD.IADD R21, R21, 0x1, -R4 ;  /* 0x000000011515c824 */ /* 0x000fe200078e0a04 */
[----:B------:R-:W-:Y:S02]  /*66c0*/  IABS R16, R58 ;  /* 0x0000003a00107213 */ /* 0x000fe40000000000 */
[----:B------:R-:W-:Y:S01]  /*66d0*/  ISETP.GT.U32.AND P4, PT, R4, R36, PT ;  /* 0x000000240400720c */ /* 0x000fe20003f84070 */
[----:B------:R-:W-:Y:S01]  /*66e0*/  IMAD.HI.U32 R26, R6, R2, RZ ;  /* 0x00000002061a7227 */ /* 0x000fe200078e00ff */
[----:B------:R-:W-:Y:S02]  /*66f0*/  IABS R31, R56 ;  /* 0x00000038001f7213 */ /* 0x000fe40000000000 */
[----:B------:R-:W-:Y:S01]  /*6700*/  IABS R7, R61 ;  /* 0x0000003d00077213 */ /* 0x000fe20000000000 */
[----:B------:R-:W-:-:S02]  /*6710*/  IMAD.MOV R26, RZ, RZ, -R26 ;  /* 0x000000ffff1a7224 */ /* 0x000fc400078e0a1a */
[----:B------:R-:W-:-:S04]  /*6720*/  IMAD.HI.U32 R41, R6, R16, RZ ;  /* 0x0000001006297227 */ /* 0x000fc800078e00ff */
[----:B------:R-:W-:Y:S01]  /*6730*/  @!P5 IMAD.IADD R5, R5, 0x1, -R4 ;  /* 0x000000010505d824 */ /* 0x000fe200078e0a04 */
[----:B------:R-:W-:Y:S01]  /*6740*/  ISETP.GT.U32.AND P5, PT, R4, R21, PT ;  /* 0x000000150400720c */ /* 0x000fe20003fa4070 */
[----:B------:R-:W-:-:S03]  /*6750*/  IMAD.HI.U32 R46, R6, R31, RZ ;  /* 0x0000001f062e7227 */ /* 0x000fc600078e00ff */
[C---:B------:R-:W-:Y:S01]  /*6760*/  ISETP.GT.U32.AND P6, PT, R4.reuse, R5, PT ;  /* 0x000000050400720c */ /* 0x040fe20003fc4070 */
[----:B------:R-:W-:Y:S02]  /*6770*/  IMAD R2, R4, R26, R2 ;  /* 0x0000001a04027224 */ /* 0x000fe400078e0202 */
[----:B------:R-:W-:-:S04]  /*6780*/  IMAD.HI.U32 R26, R6, R7, RZ ;  /* 0x00000007061a7227 */ /* 0x000fc800078e00ff */
[----:B------:R-:W-:Y:S02]  /*6790*/  IMAD.MOV R41, RZ, RZ, -R41 ;  /* 0x000000ffff297224 */ /* 0x000fe400078e0a29 */
[----:B------:R-:W-:Y:S02]  /*67a0*/  IMAD.MOV R46, RZ, RZ, -R46 ;  /* 0x000000ffff2e7224 */ /* 0x000fe400078e0a2e */
[----:B------:R-:W-:Y:S02]  /*67b0*/  @!P4 IMAD.IADD R36, R36, 0x1, -R4 ;  /* 0x000000012424c824 */ /* 0x000fe400078e0a04 */
[----:B------:R-:W-:Y:S02]  /*67c0*/  IMAD.MOV R26, RZ, RZ, -R26 ;  /* 0x000000ffff1a7224 */ /* 0x000fe400078e0a1a */
[C---:B------:R-:W-:Y:S01]  /*67d0*/  IMAD R16, R4.reuse, R41, R16 ;  /* 0x0000002904107224 */ /* 0x040fe200078e0210 */
[C---:B------:R-:W-:Y:S01]  /*67e0*/  ISETP.GT.U32.AND P4, PT, R4.reuse, R2, PT ;  /* 0x000000020400720c */ /* 0x040fe20003f84070 */
[----:B------:R-:W-:-:S02]  /*67f0*/  IMAD R31, R4, R46, R31 ;  /* 0x0000002e041f7224 */ /* 0x000fc400078e021f */
[----:B------:R-:W-:Y:S02]  /*6800*/  IMAD.MOV.U32 R8, RZ, RZ, R36 ;  /* 0x000000ffff087224 */ /* 0x000fe400078e0024 */
[C---:B------:R-:W-:Y:S02]  /*6810*/  IMAD R7, R4.reuse, R26, R7 ;  /* 0x0000001a04077224 */ /* 0x040fe400078e0207 */
[----:B------:R-:W-:Y:S01]  /*6820*/  @!P5 IMAD.IADD R21, R21, 0x1, -R4 ;  /* 0x000000011515d824 */ /* 0x000fe200078e0a04 */
[C---:B------:R-:W-:Y:S01]  /*6830*/  ISETP.GT.U32.AND P5, PT, R4.reuse, R16, PT ;  /* 0x000000100400720c */ /* 0x040fe20003fa4070 */
[----:B------:R-:W-:Y:S01]  /*6840*/  @!P0 IMAD.MOV R8, RZ, RZ, -R8 ;  /* 0x000000ffff088224 */ /* 0x000fe200078e0a08 */
[C---:B------:R-:W-:Y:S01]  /*6850*/  ISETP.GT.U32.AND P0, PT, R4.reuse, R31, PT ;  /* 0x0000001f0400720c */ /* 0x040fe20003f04070 */
[--C-:B------:R-:W-:Y:S01]  /*6860*/  @!P6 IMAD.IADD R5, R5, 0x1, -R4.reuse ;  /* 0x000000010505e824 */ /* 0x100fe200078e0a04 */
[----:B------:R-:W-:Y:S01]  /*6870*/  ISETP.GT.U32.AND P6, PT, R4, R7, PT ;  /* 0x000000070400720c */ /* 0x000fe20003fc4070 */
[----:B------:R-:W-:-:S08]  /*6880*/  @!P4 IMAD.IADD R2, R2, 0x1, -R4 ;  /* 0x000000010202c824 */ /* 0x000fd000078e0a04 */
[--C-:B------:R-:W-:Y:S02]  /*6890*/  @!P5 IMAD.IADD R16, R16, 0x1, -R4.reuse ;  /* 0x000000011010d824 */ /* 0x100fe400078e0a04 */
[--C-:B------:R-:W-:Y:S01]  /*68a0*/  @!P0 IMAD.IADD R31, R31, 0x1, -R4.reuse ;  /* 0x000000011f1f8824 */ /* 0x100fe200078e0a04 */
[C---:B------:R-:W-:Y:S01]  /*68b0*/  ISETP.GT.U32.AND P0, PT, R4.reuse, R2, PT ;  /* 0x000000020400720c */ /* 0x040fe20003f04070 */
[----:B------:R-:W-:Y:S01]  /*68c0*/  @!P6 IMAD.IADD R7, R7, 0x1, -R4 ;  /* 0x000000010707e824 */ /* 0x000fe200078e0a04 */
[C---:B------:R-:W-:Y:S01]  /*68d0*/  ISETP.GT.U32.AND P6, PT, R4.reuse, R16, PT ;  /* 0x000000100400720c */ /* 0x040fe20003fc4070 */
[----:B------:R0:W-:Y:S01]  /*68e0*/  STL [R1+0xc0], R8 ;  /* 0x0000c00801007387 */ /* 0x0001e20000100800 */
[----:B------:R-:W-:Y:S01]  /*68f0*/  ISETP.GT.U32.AND P5, PT, R4, R31, PT ;  /* 0x0000001f0400720c */ /* 0x000fe20003fa4070 */
[----:B0-----:R-:W-:-:S08]  /*6900*/  IMAD.MOV.U32 R8, RZ, RZ, R21 ;  /* 0x000000ffff087224 */ /* 0x001fd000078e0015 */
[----:B------:R-:W-:Y:S02]  /*6910*/  @!P0 IMAD.IADD R2, R2, 0x1, -R4 ;  /* 0x0000000102028824 */ /* 0x000fe400078e0a04 */
[----:B------:R-:W-:Y:S01]  /*6920*/  @!P2 IMAD.MOV R8, RZ, RZ, -R8 ;  /* 0x000000ffff08a224 */ /* 0x000fe200078e0a08 */
[----:B------:R-:W-:Y:S01]  /*6930*/  ISETP.GT.U32.AND P2, PT, R4, R7, PT ;  /* 0x000000070400720c */ /* 0x000fe20003f44070 */
[--C-:B------:R-:W-:Y:S01]  /*6940*/  @!P6 IMAD.IADD R16, R16, 0x1, -R4.reuse ;  /* 0x000000011010e824 */ /* 0x100fe200078e0a04 */
[----:B------:R-:W-:Y:S01]  /*6950*/  ISETP.GE.AND P4, PT, R56, RZ, PT ;  /* 0x000000ff3800720c */ /* 0x000fe20003f86270 */
[----:B------:R-:W-:Y:S01]  /*6960*/  @!P5 IMAD.IADD R31, R31, 0x1, -R4 ;  /* 0x000000011f1fd824 */ /* 0x000fe200078e0a04 */
[----:B------:R0:W-:Y:S01]  /*6970*/  STL [R1+0xb0], R8 ;  /* 0x0000b00801007387 */ /* 0x0001e20000100800 */
[----:B------:R-:W-:Y:S01]  /*6980*/  ISETP.GE.AND P5, PT, R58, RZ, PT ;  /* 0x000000ff3a00720c */ /* 0x000fe20003fa6270 */
[----:B------:R-:W-:Y:S02]  /*6990*/  @!P3 IMAD.MOV R2, RZ, RZ, -R2 ;  /* 0x000000ffff02b224 */ /* 0x000fe400078e0a02 */
[----:B------:R-:W3:Y:S05]  /*69a0*/  LDL.LU R56, [R1+0x4e0] ;  /* 0x0004e00001387983 */ /* 0x000eea0000300800 */
[----:B------:R-:W-:-:S02]  /*69b0*/  @!P2 IMAD.IADD R7, R7, 0x1, -R4 ;  /* 0x000000010707a824 */ /* 0x000fc400078e0a04 */
[----:B0-----:R-:W-:Y:S01]  /*69c0*/  IMAD.MOV.U32 R8, RZ, RZ, R5 ;  /* 0x000000ffff087224 */ /* 0x001fe200078e0005 */
[----:B------:R-:W-:-:S03]  /*69d0*/  ISETP.GE.AND P2, PT, R61, RZ, PT ;  /* 0x000000ff3d00720c */ /* 0x000fc60003f46270 */
[----:B------:R-:W-:-:S05]  /*69e0*/  @!P1 IMAD.MOV R8, RZ, RZ, -R8 ;  /* 0x000000ffff089224 */ /* 0x000fca00078e0a08 */
[----:B------:R0:W-:Y:S04]  /*69f0*/  STL [R1+0xac], R8 ;  /* 0x0000ac0801007387 */ /* 0x0001e80000100800 */
[----:B------:R-:W3:Y:S01]  /*6a00*/  LDL.LU R61, [R1+0x4e4] ;  /* 0x0004e400013d7983 */ /* 0x000ee20000300800 */
[----:B------:R-:W-:Y:S02]  /*6a10*/  @!P2 IMAD.MOV R7, RZ, RZ, -R7 ;  /* 0x000000ffff07a224 */ /* 0x000fe400078e0a07 */
[----:B0-----:R-:W-:-:S04]  /*6a20*/  IMAD.MOV.U32 R8, RZ, RZ, R16 ;  /* 0x000000ffff087224 */ /* 0x001fc800078e0010 */
[----:B------:R-:W-:Y:S01]  /*6a30*/  @!P5 IMAD.MOV R8, RZ, RZ, -R8 ;  /* 0x000000ffff08d224 */ /* 0x000fe200078e0a08 */
[----:B--2---:R-:W-:Y:S02]  /*6a40*/  IABS R26, R0 ;  /* 0x00000000001a7213 */ /* 0x004fe40000000000 */
[----:B------:R-:W-:-:S03]  /*6a50*/  IABS R11, R60 ;  /* 0x0000003c000b7213 */ /* 0x000fc60000000000 */
[----:B------:R-:W-:-:S04]  /*6a60*/  IMAD.HI.U32 R51, R6, R26, RZ ;  /* 0x0000001a06337227 */ /* 0x000fc800078e00ff */
[----:B------:R-:W-:-:S04]  /*6a70*/  IMAD.HI.U32 R46, R6, R11, RZ ;  /* 0x0000000b062e7227 */ /* 0x000fc800078e00ff */
[----:B------:R-:W-:Y:S02]  /*6a80*/  IMAD.MOV R51, RZ, RZ, -R51 ;  /* 0x000000ffff337224 */ /* 0x000fe400078e0a33 */
[----:B------:R-:W-:Y:S02]  /*6a90*/  IMAD.MOV R46, RZ, RZ, -R46 ;  /* 0x000000ffff2e7224 */ /* 0x000fe400078e0a2e */
[C---:B------:R-:W-:Y:S02]  /*6aa0*/  IMAD R26, R4.reuse, R51, R26 ;  /* 0x00000033041a7224 */ /* 0x040fe400078e021a */
[----:B------:R-:W-:-:S03]  /*6ab0*/  IMAD R11, R4, R46, R11 ;  /* 0x0000002e040b7224 */ /* 0x000fc600078e020b */
[C---:B------:R-:W-:Y:S02]  /*6ac0*/  ISETP.GT.U32.AND P0, PT, R4.reuse, R26, PT ;  /* 0x0000001a0400720c */ /* 0x040fe40003f04070 */
[----:B------:R-:W-:-:S11]  /*6ad0*/  ISETP.GT.U32.AND P6, PT, R4, R11, PT ;  /* 0x0000000b0400720c */ /* 0x000fd60003fc4070 */
[--C-:B------:R-:W-:Y:S01]  /*6ae0*/  @!P0 IMAD.IADD R26, R26, 0x1, -R4.reuse ;  /* 0x000000011a1a8824 */ /* 0x100fe200078e0a04 */
[----:B------:R-:W-:Y:S01]  /*6af0*/  ISETP.GE.AND P0, PT, R0, RZ, PT ;  /* 0x000000ff0000720c */ /* 0x000fe20003f06270 */
[----:B------:R-:W-:Y:S02]  /*6b00*/  IMAD.MOV.U32 R0, RZ, RZ, R31 ;  /* 0x000000ffff007224 */ /* 0x000fe400078e001f */
[----:B------:R-:W-:Y:S02]  /*6b10*/  @!P6 IMAD.IADD R11, R11, 0x1, -R4 ;  /* 0x000000010b0be824 */ /* 0x000fe400078e0a04 */
[----:B------:R-:W-:-:S03]  /*6b20*/  @!P4 IMAD.MOV R0, RZ, RZ, -R0 ;  /* 0x000000ffff00c224 */ /* 0x000fc600078e0a00 */
[----:B------:R-:W-:Y:S02]  /*6b30*/  ISETP.GT.U32.AND P4, PT, R4, R11, PT ;  /* 0x0000000b0400720c */ /* 0x000fe40003f84070 */
[----:B------:R0:W-:Y:S04]  /*6b40*/  STL [R1+0xa0], R0 ;  /* 0x0000a00001007387 */ /* 0x0001e80000100800 */
[----:B------:R-:W-:Y:S04]  /*6b50*/  STL [R1+0xa4], R2 ;  /* 0x0000a40201007387 */ /* 0x000fe80000100800 */
[----:B0-----:R-:W2:Y:S03]  /*6b60*/  LDL.LU R0, [R1+0x4e8] ;  /* 0x0004e80001007983 */ /* 0x001ea60000300800 */
[----:B------:R-:W-:Y:S01]  /*6b70*/  @!P4 IMAD.IADD R11, R11, 0x1, -R4 ;  /* 0x000000010b0bc824 */ /* 0x000fe200078e0a04 */
[----:B------:R0:W-:Y:S04]  /*6b80*/  STL [R1+0x9c], R8 ;  /* 0x00009c0801007387 */ /* 0x0001e80000100800 */
[----:B------:R-:W-:Y:S01]  /*6b90*/  STL [R1+0x98], R7 ;  /* 0x0000980701007387 */ /* 0x000fe20000100800 */
[----:B----4-:R-:W-:-:S02]  /*6ba0*/  IABS R5, R3 ;  /* 0x0000000300057213 */ /* 0x010fc40000000000 */
[----:B------:R-:W-:Y:S02]  /*6bb0*/  ISETP.GE.AND P4, PT, R3, RZ, PT ;  /* 0x000000ff0300720c */ /* 0x000fe40003f86270 */
[----:B------:R-:W4:Y:S01]  /*6bc0*/  LDL.LU R3, [R1+0x4ec] ;  /* 0x0004ec0001037983 */ /* 0x000f220000300800 */
[----:B------:R-:W-:-:S05]  /*6bd0*/  IABS R41, R59 ;  /* 0x0000003b00297213 */ /* 0x000fca0000000000 */
[----:B------:R-:W-:-:S04]  /*6be0*/  IMAD.HI.U32 R36, R6, R41, RZ ;  /* 0x0000002906247227 */ /* 0x000fc800078e00ff */
[----:B------:R-:W-:-:S04]  /*6bf0*/  IMAD.MOV R36, RZ, RZ, -R36 ;  /* 0x000000ffff247224 */ /* 0x000fc800078e0a24 */
[----:B------:R-:W-:-:S05]  /*6c00*/  IMAD R36, R4, R36, R41 ;  /* 0x0000002404247224 */ /* 0x000fca00078e0229 */
[----:B------:R-:W-:Y:S02]  /*6c10*/  ISETP.GT.U32.AND P1, PT, R4, R36, PT ;  /* 0x000000240400720c */ /* 0x000fe40003f24070 */
[----:B---3--:R-:W-:Y:S01]  /*6c20*/  IABS R21, R57 ;  /* 0x0000003900157213 */ /* 0x008fe20000000000 */
[----:B------:R-:W-:-:S04]  /*6c30*/  IMAD.HI.U32 R41, R6, R5, RZ ;  /* 0x0000000506297227 */ /* 0x000fc800078e00ff */
[----:B------:R-:W-:-:S06]  /*6c40*/  IMAD.HI.U32 R46, R6, R21, RZ ;  /* 0x00000015062e7227 */ /* 0x000fcc00078e00ff */
[----:B------:R-:W-:Y:S02]  /*6c50*/  @!P1 IMAD.IADD R36, R36, 0x1, -R4 ;  /* 0x0000000124249824 */ /* 0x000fe400078e0a04 */
[----:B------:R-:W-:-:S03]  /*6c60*/  IMAD.MOV R46, RZ, RZ, -R46 ;  /* 0x000000ffff2e7224 */ /* 0x000fc600078e0a2e */
[C---:B------:R-:W-:Y:S01]  /*6c70*/  ISETP.GT.U32.AND P3, PT, R4.reuse, R36, PT ;  /* 0x000000240400720c */ /* 0x040fe20003f64070 */
[----:B------:R-:W-:Y:S02]  /*6c80*/  IMAD.MOV R41, RZ, RZ, -R41 ;  /* 0x000000ffff297224 */ /* 0x000fe400078e0a29 */
[C---:B------:R-:W-:Y:S02]  /*6c90*/  IMAD R21, R4.reuse, R46, R21 ;  /* 0x0000002e04157224 */ /* 0x040fe400078e0215 */
[----:B------:R-:W-:-:S03]  /*6ca0*/  IMAD R5, R4, R41, R5 ;  /* 0x0000002904057224 */ /* 0x000fc600078e0205 */
[----:B------:R-:W-:-:S05]  /*6cb0*/  ISETP.GT.U32.AND P5, PT, R4, R21, PT ;  /* 0x000000150400720c */ /* 0x000fca0003fa4070 */
[----:B------:R-:W-:Y:S01]  /*6cc0*/  @!P3 IMAD.IADD R36, R36, 0x1, -R4 ;  /* 0x000000012424b824 */ /* 0x000fe200078e0a04 */
[C---:B------:R-:W-:Y:S02]  /*6cd0*/  ISETP.GT.U32.AND P3, PT, R4.reuse, R5, PT ;  /* 0x000000050400720c */ /* 0x040fe40003f64070 */
[----:B------:R-:W-:Y:S02]  /*6ce0*/  ISETP.GE.AND P1, PT, R59, RZ, PT ;  /* 0x000000ff3b00720c */ /* 0x000fe40003f26270 */
[----:B------:R-:W-:Y:S01]  /*6cf0*/  ISETP.GT.U32.AND P6, PT, R4, R26, PT ;  /* 0x0000001a0400720c */ /* 0x000fe20003fc4070 */
[----:B0-----:R-:W-:Y:S02]  /*6d00*/  IMAD.MOV.U32 R8, RZ, RZ, R36 ;  /* 0x000000ffff087224 */ /* 0x001fe400078e0024 */
[----:B------:R-:W-:-:S06]  /*6d10*/  @!P5 IMAD.IADD R21, R21, 0x1, -R4 ;  /* 0x000000011515d824 */ /* 0x000fcc00078e0a04 */
[----:B------:R-:W-:Y:S01]  /*6d20*/  @!P3 IMAD.IADD R5, R5, 0x1, -R4 ;  /* 0x000000010505b824 */ /* 0x000fe200078e0a04 */
[----:B------:R-:W-:Y:S01]  /*6d30*/  ISETP.GT.U32.AND P3, PT, R4, R21, PT ;  /* 0x000000150400720c */ /* 0x000fe20003f64070 */
[----:B------:R-:W-:Y:S01]  /*6d40*/  @!P1 IMAD.MOV R8, RZ, RZ, -R8 ;  /* 0x000000ffff089224 */ /* 0x000fe200078e0a08 */
[----:B------:R-:W-:Y:S02]  /*6d50*/  ISETP.GE.AND P2, PT, R60, RZ, PT ;  /* 0x000000ff3c00720c */ /* 0x000fe40003f46270 */
[----:B------:R-:W-:Y:S01]  /*6d60*/  ISETP.GT.U32.AND P1, PT, R4, R5, PT ;  /* 0x000000050400720c */ /* 0x000fe20003f24070 */
[----:B------:R-:W-:Y:S01]  /*6d70*/  @!P6 IMAD.IADD R26, R26, 0x1, -R4 ;  /* 0x000000011a1ae824 */ /* 0x000fe200078e0a04 */
[----:B------:R-:W-:Y:S02]  /*6d80*/  ISETP.GE.AND P6, PT, R57, RZ, PT ;  /* 0x000000ff3900720c */ /* 0x000fe40003fc6270 */
[----:B------:R-:W3:Y:S01]  /*6d90*/  LDL.LU R57, [R1+0x4f0] ;  /* 0x0004f00001397983 */ /* 0x000ee20000300800 */
[----:B------:R-:W-:-:S04]  /*6da0*/  IMAD.MOV.U32 R9, RZ, RZ, R26 ;  /* 0x000000ffff097224 */ /* 0x000fc800078e001a */
[--C-:B------:R-:W-:Y:S02]  /*6db0*/  @!P3 IMAD.IADD R21, R21, 0x1, -R4.reuse ;  /* 0x000000011515b824 */ /* 0x100fe400078e0a04 */
[----:B------:R-:W-:Y:S02]  /*6dc0*/  @!P0 IMAD.MOV R9, RZ, RZ, -R9 ;  /* 0x000000ffff098224 */ /* 0x000fe400078e0a09 */
[----:B------:R-:W-:Y:S01]  /*6dd0*/  @!P1 IMAD.IADD R5, R5, 0x1, -R4 ;  /* 0x0000000105059824 */ /* 0x000fe200078e0a04 */
[----:B------:R-:W-:Y:S02]  /*6de0*/  IABS R2, R56 ;  /* 0x0000003800027213 */ /* 0x000fe40000000000 */
[----:B------:R-:W-:Y:S02]  /*6df0*/  ISETP.GE.AND P5, PT, R56, RZ, PT ;  /* 0x000000ff3800720c */ /* 0x000fe40003fa6270 */
[----:B------:R-:W3:Y:S04]  /*6e00*/  LDL.LU R56, [R1+0x4f4] ;  /* 0x0004f40001387983 */ /* 0x000ee80000300800 */
[----:B------:R0:W-:Y:S02]  /*6e10*/  STL [R1+0x90], R8 ;  /* 0x0000900801007387 */ /* 0x0001e40000100800 */
[----:B0-----:R-:W-:-:S04]  /*6e20*/  IMAD.MOV.U32 R8, RZ, RZ, R11 ;  /* 0x000000ffff087224 */ /* 0x001fc800078e000b */
[----:B------:R-:W-:Y:S01]  /*6e30*/  @!P2 IMAD.MOV R8, RZ, RZ, -R8 ;  /* 0x000000ffff08a224 */ /* 0x000fe200078e0a08 */
[----:B------:R-:W-:Y:S04]  /*6e40*/  STL [R1+0x8c], R9 ;  /* 0x00008c0901007387 */ /* 0x000fe80000100800 */
[----:B------:R-:W-:Y:S01]  /*6e50*/  STL [R1+0x88], R8 ;  /* 0x0000880801007387 */ /* 0x000fe20000100800 */
[----:B--2---:R-:W-:Y:S02]  /*6e60*/  IABS R26, R0 ;  /* 0x00000000001a7213 */ /* 0x004fe40000000000 */
[----:B------:R-:W-:Y:S01]  /*6e70*/  ISETP.GE.AND P1, PT, R0, RZ, PT ;  /* 0x000000ff0000720c */ /* 0x000fe20003f26270 */
[----:B------:R-:W-:-:S04]  /*6e80*/  IMAD.MOV.U32 R0, RZ, RZ, R21 ;  /* 0x000000ffff007224 */ /* 0x000fc800078e0015 */
[----:B------:R-:W-:Y:S01]  /*6e90*/  @!P6 IMAD.MOV R0, RZ, RZ, -R0 ;  /* 0x000000ffff00e224 */ /* 0x000fe200078e0a00 */
[----:B----4-:R-:W-:Y:S02]  /*6ea0*/  IABS R21, R3 ;  /* 0x0000000300157213 */ /* 0x010fe40000000000 */
[----:B------:R-:W-:Y:S02]  /*6eb0*/  ISETP.GE.AND P6, PT, R3, RZ, PT ;  /* 0x000000ff0300720c */ /* 0x000fe40003fc6270 */
[----:B------:R-:W2:Y:S01]  /*6ec0*/  LDL.LU R3, [R1+0x4f8] ;  /* 0x0004f80001037983 */ /* 0x000ea20000300800 */
[----:B------:R-:W-:Y:S02]  /*6ed0*/  IABS R16, R61 ;  /* 0x0000003d00107213 */ /* 0x000fe40000000000 */
[----:B------:R-:W-:Y:S02]  /*6ee0*/  ISETP.GE.AND P2, PT, R61, RZ, PT ;  /* 0x000000ff3d00720c */ /* 0x000fe40003f46270 */
[----:B------:R-:W4:Y:S01]  /*6ef0*/  LDL.LU R61, [R1+0x4fc] ;  /* 0x0004fc00013d7983 */ /* 0x000f220000300800 */
[----:B------:R-:W-:-:S04]  /*6f00*/  IMAD.HI.U32 R7, R6, R2, RZ ;  /* 0x0000000206077227 */ /* 0x000fc800078e00ff */
[----:B------:R-:W-:Y:S02]  /*6f10*/  IMAD.MOV R31, RZ, RZ, -R7 ;  /* 0x000000ffff1f7224 */ /* 0x000fe400078e0a07 */
[----:B------:R-:W-:-:S04]  /*6f20*/  IMAD.HI.U32 R7, R6, R16, RZ ;  /* 0x0000001006077227 */ /* 0x000fc800078e00ff */
[----:B------:R-:W-:Y:S02]  /*6f30*/  IMAD R2, R4, R31, R2 ;  /* 0x0000001f04027224 */ /* 0x000fe400078e0202 */
[----:B------:R-:W-:-:S03]  /*6f40*/  IMAD.MOV R7, RZ, RZ, -R7 ;  /* 0x000000ffff077224 */ /* 0x000fc600078e0a07 */
[C---:B------:R-:W-:Y:S01]  /*6f50*/  ISETP.GT.U32.AND P0, PT, R4.reuse, R2, PT ;  /* 0x000000020400720c */ /* 0x040fe20003f04070 */
[----:B------:R0:W-:Y:S01]  /*6f60*/  STL [R1+0x60], R0 ;  /* 0x0000600001007387 */ /* 0x0001e20000100800 */
[----:B------:R-:W-:-:S03]  /*6f70*/  IMAD R16, R4, R7, R16 ;  /* 0x0000000704107224 */ /* 0x000fc600078e0210 */
[----:B0-----:R-:W4:Y:S02]  /*6f80*/  LDL.LU R0, [R1+0x500] ;  /* 0x0005000001007983 */ /* 0x001f240000300800 */
[----:B------:R-:W-:-:S06]  /*6f90*/  ISETP.GT.U32.AND P3, PT, R4, R16, PT ;  /* 0x000000100400720c */ /* 0x000fcc0003f64070 */
[--C-:B------:R-:W-:Y:S01]  /*6fa0*/  @!P0 IMAD.IADD R2, R2, 0x1, -R4.reuse ;  /* 0x0000000102028824 */ /* 0x100fe200078e0a04 */
[----:B------:R-:W4:Y:S04]  /*6fb0*/  LDL.LU R8, [R1+0x504] ;  /* 0x0005040001087983 */ /* 0x000f280000300800 */
[----:B------:R-:W-:Y:S02]  /*6fc0*/  ISETP.GT.U32.AND P0, PT, R4, R2, PT ;  /* 0x000000020400720c */ /* 0x000fe40003f04070 */
[----:B------:R-:W-:Y:S02]  /*6fd0*/  @!P3 IMAD.IADD R16, R16, 0x1, -R4 ;  /* 0x000000011010b824 */ /* 0x000fe400078e0a04 */
[----:B------:R-:W-:-:S03]  /*6fe0*/  IMAD.HI.U32 R7, R6, R26, RZ ;  /* 0x0000001a06077227 */ /* 0x000fc600078e00ff */
[----:B------:R-:W-:-:S06]  /*6ff0*/  ISETP.GT.U32.AND P3, PT, R4, R16, PT ;  /* 0x000000100400720c */ /* 0x000fcc0003f64070 */
[----:B------:R-:W-:Y:S02]  /*7000*/  @!P0 IMAD.IADD R2, R2, 0x1, -R4 ;  /* 0x0000000102028824 */ /* 0x000fe400078e0a04 */
[----:B------:R-:W-:Y:S02]  /*7010*/  IMAD.MOV R7, RZ, RZ, -R7 ;  /* 0x000000ffff077224 */ /* 0x000fe400078e0a07 */
[----:B------:R-:W-:Y:S02]  /*7020*/  IMAD.MOV.U32 R9, RZ, RZ, R2 ;  /* 0x000000ffff097224 */ /* 0x000fe400078e0002 */
[----:B------:R-:W-:Y:S02]  /*7030*/  @!P4 IMAD.MOV R5, RZ, RZ, -R5 ;  /* 0x000000ffff05c224 */ /* 0x000fe400078e0a05 */
[----:B------:R-:W-:Y:S02]  /*7040*/  IMAD R26, R4, R7, R26 ;  /* 0x00000007041a7224 */ /* 0x000fe400078e021a */
[----:B------:R-:W-:Y:S01]  /*7050*/  @!P5 IMAD.MOV R9, RZ, RZ, -R9 ;  /* 0x000000ffff09d224 */ /* 0x000fe200078e0a09 */
[----:B------:R0:W-:Y:S01]  /*7060*/  STL [R1+0x70], R5 ;  /* 0x0000700501007387 */ /* 0x0001e20000100800 */
[----:B------:R-:W-:-:S03]  /*7070*/  @!P3 IMAD.IADD R16, R16, 0x1, -R4 ;  /* 0x000000011010b824 */ /* 0x000fc600078e0a04 */
[----:B------:R-:W4:Y:S01]  /*7080*/  LDL.LU R58, [R1+0x508] ;  /* 0x00050800013a7983 */ /* 0x000f220000300800 */
[----:B---3--:R-:W-:-:S03]  /*7090*/  IABS R7, R57 ;  /* 0x0000003900077213 */ /* 0x008fc60000000000 */
[----:B------:R1:W-:Y:S02]  /*70a0*/  STL [R1+0x74], R9 ;  /* 0x0000740901007387 */ /* 0x0003e40000100800 */
[----:B0-----:R-:W-:Y:S01]  /*70b0*/  IMAD.HI.U32 R5, R6, R7, RZ ;  /* 0x0000000706057227 */ /* 0x001fe200078e00ff */
[----:B------:R-:W-:Y:S02]  /*70c0*/  ISETP.GE.AND P0, PT, R57, RZ, PT ;  /* 0x000000ff3900720c */ /* 0x000fe40003f06270 */
[----:B------:R-:W3:Y:S01]  /*70d0*/  LDL.LU R57, [R1+0x50c] ;  /* 0x00050c0001397983 */ /* 0x000ee20000300800 */
[----:B-1----:R-:W-:Y:S02]  /*70e0*/  IMAD.MOV.U32 R9, RZ, RZ, R16 ;  /* 0x000000ffff097224 */ /* 0x002fe400078e0010 */
[----:B------:R-:W-:Y:S02]  /*70f0*/  IMAD.MOV R5, RZ, RZ, -R5 ;  /* 0x000000ffff057224 */ /* 0x000fe400078e0a05 */
[----:B------:R-:W-:-:S02]  /*7100*/  @!P2 IMAD.MOV R9, RZ, RZ, -R9 ;  /* 0x000000ffff09a224 */ /* 0x000fc400078e0a09 */
[----:B------:R-:W-:-:S03]  /*7110*/  IMAD R7, R4, R5, R7 ;  /* 0x0000000504077224 */ /* 0x000fc600078e0207 */
[----:B------:R0:W-:Y:S01]  /*7120*/  STL [R1+0x80], R9 ;  /* 0x0000800901007387 */ /* 0x0001e20000100800 */
[----:B------:R-:W-:Y:S01]  /*7130*/  ISETP.GT.U32.AND P4, PT, R4, R26, PT ;  /* 0x0000001a0400720c */ /* 0x000fe20003f84070 */
[----:B------:R-:W-:-:S04]  /*7140*/  IMAD.HI.U32 R31, R6, R21, RZ ;  /* 0x00000015061f7227 */ /* 0x000fc800078e00ff */
[----:B------:R-:W-:-:S08]  /*7150*/  IMAD.MOV R31, RZ, RZ, -R31 ;  /* 0x000000ffff1f7224 */ /* 0x000fd000078e0a1f */
[----:B------:R-:W-:-:S05]  /*7160*/  @!P4 IMAD.IADD R26, R26, 0x1, -R4 ;  /* 0x000000011a1ac824 */ /* 0x000fca00078e0a04 */
[C---:B------:R-:W-:Y:S02]  /*7170*/  ISETP.GT.U32.AND P4, PT, R4.reuse, R26, PT ;  /* 0x0000001a0400720c */ /* 0x040fe40003f84070 */
[----:B--2---:R-:W-:Y:S02]  /*7180*/  ISETP.GE.AND P2, PT, R3, RZ, PT ;  /* 0x000000ff0300720c */ /* 0x004fe40003f46270 */
[----:B------:R-:W-:Y:S02]  /*7190*/  IABS R5, R3 ;  /* 0x0000000300057213 */ /* 0x000fe40000000000 */
[----:B------:R-:W2:Y:S01]  /*71a0*/  LDL.LU R3, [R1+0x510] ;  /* 0x0005100001037983 */ /* 0x000ea20000300800 */
[----:B------:R-:W-:Y:S01]  /*71b0*/  IABS R11, R56 ;  /* 0x00000038000b7213 */ /* 0x000fe20000000000 */
[----:B------:R-:W-:-:S04]  /*71c0*/  IMAD R21, R4, R31, R21 ;  /* 0x0000001f04157224 */ /* 0x000fc800078e0215 */
[----:B------:R-:W-:Y:S01]  /*71d0*/  IMAD.HI.U32 R31, R6, R11, RZ ;  /* 0x0000000b061f7227 */ /* 0x000fe200078e00ff */
[----:B------:R-:W-:-:S03]  /*71e0*/  ISETP.GT.U32.AND P3, PT, R4, R21, PT ;  /* 0x000000150400720c */ /* 0x000fc60003f64070 */
[----:B------:R-:W-:Y:S02]  /*71f0*/  IMAD.MOV R2, RZ, RZ, -R31 ;  /* 0x000000ffff027224 */ /* 0x000fe400078e0a1f */
[----:B------:R-:W-:Y:S01]  /*7200*/  @!P4 IMAD.IADD R26, R26, 0x1, -R4 ;  /* 0x000000011a1ac824 */ /* 0x000fe200078e0a04 */
[C---:B------:R-:W-:Y:S01]  /*7210*/  ISETP.GT.U32.AND P4, PT, R4.reuse, R7, PT ;  /* 0x000000070400720c */ /* 0x040fe20003f84070 */
[----:B------:R-:W-:Y:S02]  /*7220*/  IMAD R11, R4, R2, R11 ;  /* 0x00000002040b7224 */ /* 0x000fe400078e020b */
[----:B0-----:R-:W-:-:S04]  /*7230*/  IMAD.MOV.U32 R9, RZ, RZ, R26 ;  /* 0x000000ffff097224 */ /* 0x001fc800078e001a */
[----:B------:R-:W-:Y:S01]  /*7240*/  @!P1 IMAD.MOV R9, RZ, RZ, -R9 ;  /* 0x000000ffff099224 */ /* 0x000fe200078e0a09 */
[----:B------:R-:W-:Y:S01]  /*7250*/  ISETP.GT.U32.AND P1, PT, R4, R11, PT ;  /* 0x0000000b0400720c */ /* 0x000fe20003f24070 */
[----:B------:R-:W-:Y:S01]  /*7260*/  @!P3 IMAD.IADD R21, R21, 0x1, -R4 ;  /* 0x000000011515b824 */ /* 0x000fe200078e0a04 */
[----:B------:R-:W-:-:S04]  /*7270*/  ISETP.GE.AND P5, PT, R56, RZ, PT ;  /* 0x000000ff3800720c */ /* 0x000fc80003fa6270 */
[C---:B------:R-:W-:Y:S01]  /*7280*/  ISETP.GT.U32.AND P3, PT, R4.reuse, R21, PT ;  /* 0x000000150400720c */ /* 0x040fe20003f64070 */
[----:B------:R0:W-:Y:S01]  /*7290*/  STL [R1+0x78], R9 ;  /* 0x0000780901007387 */ /* 0x0001e20000100800 */
[--C-:B------:R-:W-:Y:S01]  /*72a0*/  @!P4 IMAD.IADD R7, R7, 0x1, -R4.reuse ;  /* 0x000000010707c824 */ /* 0x100fe200078e0a04 */
[----:B----4-:R-:W-:Y:S02]  /*72b0*/  IABS R56, R61 ;  /* 0x0000003d00387213 */ /* 0x010fe40000000000 */
[----:B------:R-:W4:Y:S02]  /*72c0*/  LDL.LU R59, [R1+0x514] ;  /* 0x00051400013b7983 */ /* 0x000f240000300800 */
[----:B------:R-:W-:Y:S02]  /*72d0*/  @!P1 IMAD.IADD R11, R11, 0x1, -R4 ;  /* 0x000000010b0b9824 */ /* 0x000fe400078e0a04 */
[----:B------:R-:W4:Y:S01]  /*72e0*/  LDL.LU R60, [R1+0x518] ;  /* 0x00051800013c7983 */ /* 0x000f220000300800 */
[----:B------:R-:W-:Y:S01]  /*72f0*/  ISETP.GT.U32.AND P1, PT, R4, R7, PT ;  /* 0x000000070400720c */ /* 0x000fe20003f24070 */
[----:B------:R-:W-:-:S04]  /*7300*/  IMAD.HI.U32 R16, R6, R56, RZ ;  /* 0x0000003806107227 */ /* 0x000fc800078e00ff */
[----:B------:R-:W-:Y:S02]  /*7310*/  IMAD.MOV R16, RZ, RZ, -R16 ;  /* 0x000000ffff107224 */ /* 0x000fe400078e0a10 */
[----:B------:R-:W-:Y:S02]  /*7320*/  @!P3 IMAD.IADD R21, R21, 0x1, -R4 ;  /* 0x000000011515b824 */ /* 0x000fe400078e0a04 */
[C---:B------:R-:W-:Y:S02]  /*7330*/  IMAD R56, R4.reuse, R16, R56 ;  /* 0x0000001004387224 */ /* 0x040fe400078e0238 */
[----:B0-----:R-:W-:Y:S02]  /*7340*/  IMAD.MOV.U32 R9, RZ, RZ, R21 ;  /* 0x000000ffff097224 */ /* 0x001fe400078e0015 */
[----:B------:R-:W-:Y:S01]  /*7350*/  @!P1 IMAD.IADD R7, R7, 0x1, -R4 ;  /* 0x0000000107079824 */ /* 0x000fe200078e0a04 */
[----:B------:R-:W-:Y:S01]  /*7360*/  ISETP.GT.U32.AND P1, PT, R4, R56, PT ;  /* 0x000000380400720c */ /* 0x000fe20003f24070 */
[----:B------:R-:W-:-:S05]  /*7370*/  @!P6 IMAD.MOV R9, RZ, RZ, -R9 ;  /* 0x000000ffff09e224 */ /* 0x000fca00078e0a09 */
[----:B------:R0:W-:Y:S01]  /*7380*/  STL [R1+0x64], R9 ;  /* 0x0000640901007387 */ /* 0x0001e20000100800 */
[----:B------:R-:W-:Y:S02]  /*7390*/  ISETP.GE.AND P3, PT, R61, RZ, PT ;  /* 0x000000ff3d00720c */ /* 0x000fe40003f66270 */
[----:B------:R-:W-:Y:S01]  /*73a0*/  IABS R41, R0 ;  /* 0x0000000000297213 */ /* 0x000fe20000000000 */
[----:B------:R-:W4:Y:S01]  /*73b0*/  LDL.LU R61, [R1+0x51c] ;  /* 0x00051c00013d7983 */ /* 0x000f220000300800 */
[----:B0-----:R-:W-:-:S04]  /*73c0*/  IMAD.MOV.U32 R9, RZ, RZ, R7 ;  /* 0x000000ffff097224 */ /* 0x001fc800078e0007 */
[----:B------:R-:W-:Y:S02]  /*73d0*/  @!P0 IMAD.MOV R9, RZ, RZ, -R9 ;  /* 0x000000ffff098224 */ /* 0x000fe400078e0a09 */
[----:B------:R-:W-:Y:S01]  /*73e0*/  @!P1 IMAD.IADD R56, R56, 0x1, -R4 ;  /* 0x0000000138389824 */ /* 0x000fe200078e0a04 */
[----:B------:R-:W-:Y:S02]  /*73f0*/  ISETP.GE.AND P1, PT, R0, RZ, PT ;  /* 0x000000ff0000720c */ /* 0x000fe40003f26270 */
[----:B------:R0:W-:Y:S04]  /*7400*/  STL [R1+0x5c], R9 ;  /* 0x00005c0901007387 */ /* 0x0001e80000100800 */
[----:B------:R-:W4:Y:S01]  /*7410*/  LDL.LU R0, [R1+0x520] ;  /* 0x0005200001007983 */ /* 0x000f220000300800 */
[----:B------:R-:W-:-:S04]  /*7420*/  IMAD.HI.U32 R2, R6, R5, RZ ;  /* 0x0000000506027227 */ /* 0x000fc800078e00ff */
[----:B------:R-:W-:Y:S01]  /*7430*/  IMAD.MOV R2, RZ, RZ, -R2 ;  /* 0x000000ffff027224 */ /* 0x000fe200078e0a02 */
[----:B------:R-:W-:Y:S01]  /*7440*/  IABS R31, R8 ;  /* 0x00000008001f7213 */ /* 0x000fe20000000000 */
[----:B------:R-:W-:-:S04]  /*7450*/  IMAD.HI.U32 R16, R6, R41, RZ ;  /* 0x0000002906107227 */ /* 0x000fc800078e00ff */
[C---:B------:R-:W-:Y:S01]  /*7460*/  IMAD R5, R4.reuse, R2, R5 ;  /* 0x0000000204057224 */ /* 0x040fe200078e0205 */
[----:B------:R-:W-:Y:S01]  /*7470*/  ISETP.GT.U32.AND P6, PT, R4, R11, PT ;  /* 0x0000000b0400720c */ /* 0x000fe20003fc4070 */
[----:B------:R-:W-:-:S03]  /*7480*/  IMAD.HI.U32 R2, R6, R31, RZ ;  /* 0x0000001f06027227 */ /* 0x000fc600078e00ff */
[C---:B------:R-:W-:Y:S01]  /*7490*/  ISETP.GT.U32.AND P4, PT, R4.reuse, R5, PT ;  /* 0x000000050400720c */ /* 0x040fe20003f84070 */
[----:B------:R-:W-:Y:S02]  /*74a0*/  IMAD.MOV R16, RZ, RZ, -R16 ;  /* 0x000000ffff107224 */ /* 0x000fe400078e0a10 */
[----:B------:R-:W-:Y:S02]  /*74b0*/  IMAD.MOV R2, RZ, RZ, -R2 ;  /* 0x000000ffff027224 */ /* 0x000fe400078e0a02 */
[C---:B------:R-:W-:Y:S02]  /*74c0*/  IMAD R41, R4.reuse, R16, R41 ;  /* 0x0000001004297224 */ /* 0x040fe400078e0229 */
[----:B------:R-:W-:-:S03]  /*74d0*/  IMAD R31, R4, R2, R31 ;  /* 0x00000002041f7224 */ /* 0x000fc600078e021f */
[C---:B------:R-:W-:Y:S01]  /*74e0*/  ISETP.GT.U32.AND P0, PT, R4.reuse, R41, PT ;  /* 0x000000290400720c */ /* 0x040fe20003f04070 */
[--C-:B------:R-:W-:Y:S01]  /*74f0*/  @!P6 IMAD.IADD R11, R11, 0x1, -R4.reuse ;  /* 0x000000010b0be824 */ /* 0x100fe200078e0a04 */
[----:B------:R-:W-:Y:S01]  /*7500*/  IABS R26, R58 ;  /* 0x0000003a001a7213 */ /* 0x000fe20000000000 */
[----:B------:R-:W-:Y:S01]  /*7510*/  @!P4 IMAD.IADD R5, R5, 0x1, -R4 ;  /* 0x000000010505c824 */ /* 0x000fe200078e0a04 */
[----:B------:R-:W-:Y:S02]  /*7520*/  ISETP.GT.U32.AND P6, PT, R4, R31, PT ;  /* 0x0000001f0400720c */ /* 0x000fe40003fc4070 */
[----:B---3--:R-:W-:Y:S01]  /*7530*/  IABS R36, R57 ;  /* 0x0000003900247213 */ /* 0x008fe20000000000 */
[----:B------:R-:W-:Y:S01]  /*7540*/  IMAD.HI.U32 R16, R6, R26, RZ ;  /* 0x0000001a06107227 */ /* 0x000fe200078e00ff */
[----:B------:R-:W-:-:S03]  /*7550*/  ISETP.GT.U32.AND P4, PT, R4, R5, PT ;  /* 0x000000050400720c */ /* 0x000fc60003f84070 */
[----:B------:R-:W-:Y:S02]  /*7560*/  IMAD.MOV R16, RZ, RZ, -R16 ;  /* 0x000000ffff107224 */ /* 0x000fe400078e0a10 */
[----:B------:R-:W-:Y:S02]  /*7570*/  @!P0 IMAD.IADD R41, R41, 0x1, -R4 ;  /* 0x0000000129298824 */ /* 0x000fe400078e0a04 */
[----:B------:R-:W-:Y:S02]  /*7580*/  IMAD.MOV.U32 R21, RZ, RZ, R36 ;  /* 0x000000ffff157224 */ /* 0x000fe400078e0024 */
[----:B0-----:R-:W-:Y:S02]  /*7590*/  IMAD.MOV.U32 R9, RZ, RZ, R11 ;  /* 0x000000ffff097224 */ /* 0x001fe400078e000b */
[C---:B------:R-:W-:Y:S02]  /*75a0*/  IMAD R26, R4.reuse, R16, R26 ;  /* 0x00000010041a7224 */ /* 0x040fe400078e021a */
[----:B------:R-:W-:Y:S01]  /*75b0*/  @!P6 IMAD.IADD R31, R31, 0x1, -R4 ;  /* 0x000000011f1fe824 */ /* 0x000fe200078e0a04 */
[----:B------:R-:W-:Y:S01]  /*75c0*/  ISETP.GT.U32.AND P6, PT, R4, R41, PT ;  /* 0x000000290400720c */ /* 0x000fe20003fc4070 */
[----:B------:R-:W-:-:S04]  /*75d0*/  IMAD.HI.U32 R16, R6, R21, RZ ;  /* 0x0000001506107227 */ /* 0x000fc800078e00ff */
[----:B------:R-:W-:Y:S02]  /*75e0*/  @!P5 IMAD.MOV R9, RZ, RZ, -R9 ;  /* 0x000000ffff09d224 */ /* 0x000fe400078e0a09 */
[----:B------:R-:W-:Y:S02]  /*75f0*/  IMAD.MOV R16, RZ, RZ, -R16 ;  /* 0x000000ffff107224 */ /* 0x000fe400078e0a10 */
[--C-:B------:R-:W-:Y:S01]  /*7600*/  @!P4 IMAD.IADD R5, R5, 0x1, -R4.reuse ;  /* 0x000000010505c824 */ /* 0x100fe200078e0a04 */
[----:B------:R0:W-:Y:S01]  /*7610*/  STL [R1+0x38], R9 ;  /* 0x0000380901007387 */ /* 0x0001e20000100800 */
[----:B------:R-:W-:Y:S02]  /*7620*/  IMAD R21, R4, R16, R21 ;  /* 0x0000001004157224 */ /* 0x000fe400078e0215 */
[----:B------:R-:W-:Y:S02]  /*7630*/  @!P6 IMAD.IADD R41, R41, 0x1, -R4 ;  /* 0x000000012929e824 */ /* 0x000fe400078e0a04 */
[----:B0-----:R-:W-:-:S04]  /*7640*/  IMAD.MOV.U32 R9, RZ, RZ, R5 ;  /* 0x000000ffff097224 */ /* 0x001fc800078e0005 */
[----:B------:R-:W-:Y:S01]  /*7650*/  @!P2 IMAD.MOV R9, RZ, RZ, -R9 ;  /* 0x000000ffff09a224 */ /* 0x000fe200078e0a09 */
[----:B------:R-:W-:-:S04]  /*7660*/  ISETP.GT.U32.AND P2, PT, R4, R21, PT ;  /* 0x000000150400720c */ /* 0x000fc80003f44070 */
[----:B------:R0:W-:Y:S09]  /*7670*/  STL [R1+0x3c], R9 ;  /* 0x00003c0901007387 */ /* 0x0001f20000100800 */
[----:B------:R-:W-:Y:S01]  /*7680*/  @!P2 IMAD.IADD R21, R21, 0x1, -R4 ;  /* 0x000000011515a824 */ /* 0x000fe200078e0a04 */
[----:B------:R-:W-:-:S02]  /*7690*/  ISETP.GE.AND P2, PT, R57, RZ, PT ;  /* 0x000000ff3900720c */ /* 0x000fc40003f46270 */
[----:B------:R-:W3:Y:S01]  /*76a0*/  LDL.LU R57, [R1+0x524] ;  /* 0x0005240001397983 */ /* 0x000ee20000300800 */
[----:B--2---:R-:W-:-:S05]  /*76b0*/  IABS R2, R3 ;  /* 0x0000000300027213 */ /* 0x004fca0000000000 */
[----:B------:R-:W-:-:S04]  /*76c0*/  IMAD.HI.U32 R7, R6, R2, RZ ;  /* 0x0000000206077227 */ /* 0x000fc800078e00ff */
[----:B------:R-:W-:-:S04]  /*76d0*/  IMAD.MOV R7, RZ, RZ, -R7 ;  /* 0x000000ffff077224 */ /* 0x000fc800078e0a07 */
[----:B------:R-:W-:-:S05]  /*76e0*/  IMAD R2, R4, R7, R2 ;  /* 0x0000000704027224 */ /* 0x000fca00078e0202 */
[----:B------:R-:W-:-:S13]  /*76f0*/  ISETP.GT.U32.AND P6, PT, R4, R2, PT ;  /* 0x000000020400720c */ /* 0x000fda0003fc4070 */
[----:B------:R-:W-:Y:S01]  /*7700*/  @!P6 IMAD.IADD R2, R2, 0x1, -R4 ;  /* 0x000000010202e824 */ /* 0x000fe200078e0a04 */
[----:B------:R-:W-:Y:S02]  /*7710*/  ISETP.GE.AND P6, PT, R3, RZ, PT ;  /* 0x000000ff0300720c */ /* 0x000fe40003fc6270 */
[----:B------:R-:W2:Y:S01]  /*7720*/  LDL.LU R3, [R1+0x528] ;  /* 0x0005280001037983 */ /* 0x000ea20000300800 */
[C---:B------:R-:W-:Y:S02]  /*7730*/  ISETP.GT.U32.AND P4, PT, R4.reuse, R26, PT ;  /* 0x0000001a0400720c */ /* 0x040fe40003f84070 */
[----:B------:R-:W-:Y:S01]  /*7740*/  ISETP.GT.U32.AND P0, PT, R4, R56, PT ;  /* 0x000000380400720c */ /* 0x000fe20003f04070 */
[----:B------:R-:W3:Y:S01]  /*7750*/  LDL.LU R14, [R1+0x52c] ;  /* 0x00052c00010e7983 */ /* 0x000ee20000300800 */
[----:B----4-:R-:W-:-:S09]  /*7760*/  IABS R5, R60 ;  /* 0x0000003c00057213 */ /* 0x010fd20000000000 */
[--C-:B------:R-:W-:Y:S01]  /*7770*/  @!P4 IMAD.IADD R26, R26, 0x1, -R4.reuse ;  /* 0x000000011a1ac824 */ /* 0x100fe200078e0a04 */
[----:B------:R-:W-:Y:S01]  /*7780*/  ISETP.GT.U32.AND P4, PT, R4, R31, PT ;  /* 0x0000001f0400720c */ /* 0x000fe20003f84070 */
[----:B------:R-:W-:Y:S01]  /*7790*/  @!P0 IMAD.IADD R56, R56, 0x1, -R4 ;  /* 0x0000000138388824 */ /* 0x000fe200078e0a04 */
[----:B------:R-:W-:Y:S01]  /*77a0*/  ISETP.GE.AND P0, PT, R8, RZ, PT ;  /* 0x000000ff0800720c */ /* 0x000fe20003f06270 */
[----:B------:R-:W-:Y:S01]  /*77b0*/  IMAD.HI.U32 R16, R6, R5, RZ ;  /* 0x0000000506107227 */ /* 0x000fe200078e00ff */
[----:B------:R-:W-:-:S03]  /*77c0*/  ISETP.GT.U32.AND P5, PT, R4, R26, PT ;  /* 0x0000001a0400720c */ /* 0x000fc60003fa4070 */
[----:B------:R-:W-:Y:S02]  /*77d0*/  IMAD.MOV R16, RZ, RZ, -R16 ;  /* 0x000000ffff107224 */ /* 0x000fe400078e0a10 */
[----:B------:R-:W-:-:S04]  /*77e0*/  IMAD.MOV.U32 R8, RZ, RZ, R41 ;  /* 0x000000ffff087224 */ /* 0x000fc800078e0029 */
[----:B------:R-:W-:Y:S01]  /*77f0*/  @!P4 IMAD.IADD R31, R31, 0x1, -R4 ;  /* 0x000000011f1fc824 */ /* 0x000fe200078e0a04 */
[----:B------:R-:W-:Y:S01]  /*7800*/  ISETP.GE.AND P4, PT, R58, RZ, PT ;  /* 0x000000ff3a00720c */ /* 0x000fe20003f86270 */
[C---:B------:R-:W-:Y:S02]  /*7810*/  IMAD R5, R4.reuse, R16, R5 ;  /* 0x0000001004057224 */ /* 0x040fe400078e0205 */
[----:B0-----:R-:W-:Y:S02]  /*7820*/  IMAD.MOV.U32 R9, RZ, RZ, R31 ;  /* 0x000000ffff097224 */ /* 0x001fe400078e001f */
[----:B------:R-:W-:Y:S01]  /*7830*/  @!P3 IMAD.MOV R56, RZ, RZ, -R56 ;  /* 0x000000ffff38b224 */ /* 0x000fe200078e0a38 */
[C---:B------:R-:W-:Y:S01]  /*7840*/  ISETP.GT.U32.AND P3, PT, R4.reuse, R21, PT ;  /* 0x000000150400720c */ /* 0x040fe20003f64070 */
[----:B------:R-:W-:Y:S01]  /*7850*/  @!P1 IMAD.MOV R8, RZ, RZ, -R8 ;  /* 0x000000ffff089224 */ /* 0x000fe200078e0a08 */
[C---:B------:R-:W-:Y:S01]  /*7860*/  ISETP.GT.U32.AND P1, PT, R4.reuse, R2, PT ;  /* 0x000000020400720c */ /* 0x040fe20003f24070 */
[----:B------:R-:W-:Y:S01]  /*7870*/  @!P0 IMAD.MOV R9, RZ, RZ, -R9 ;  /* 0x000000ffff098224 */ /* 0x000fe200078e0a09 */
[----:B------:R-:W-:Y:S01]  /*7880*/  ISETP.GT.U32.AND P0, PT, R4, R5, PT ;  /* 0x000000050400720c */ /* 0x000fe20003f04070 */
[----:B------:R-:W-:Y:S01]  /*7890*/  @!P5 IMAD.IADD R26, R26, 0x1, -R4 ;  /* 0x000000011a1ad824 */ /* 0x000fe200078e0a04 */
[----:B------:R0:W-:Y:S03]  /*78a0*/  STL [R1+0x14], R8 ;  /* 0x0000140801007387 */ /* 0x0001e60000100800 */
[----:B0-----:R-:W-:-:S04]  /*78b0*/  IMAD.MOV.U32 R8, RZ, RZ, R26 ;  /* 0x000000ffff087224 */ /* 0x001fc800078e001a */
[----:B------:R-:W-:Y:S02]  /*78c0*/  @!P3 IMAD.IADD R21, R21, 0x1, -R4 ;  /* 0x000000011515b824 */ /* 0x000fe400078e0a04 */
[----:B------:R-:W-:Y:S01]  /*78d0*/  @!P4 IMAD.MOV R8, RZ, RZ, -R8 ;  /* 0x000000ffff08c224 */ /* 0x000fe200078e0a08 */
[----:B------:R0:W-:Y:S01]  /*78e0*/  STL [R1+0x20], R9 ;  /* 0x0000200901007387 */ /* 0x0001e20000100800 */
[--C-:B------:R-:W-:Y:S01]  /*78f0*/  @!P1 IMAD.IADD R2, R2, 0x1, -R4.reuse ;  /* 0x0000000102029824 */ /* 0x100fe200078e0a04 */
[----:B------:R-:W-:Y:S01]  /*7900*/  IABS R11, R0 ;  /* 0x00000000000b7213 */ /* 0x000fe20000000000 */
[----:B------:R-:W-:Y:S01]  /*7910*/  @!P0 IMAD.IADD R5, R5, 0x1, -R4 ;  /* 0x0000000105058824 */ /* 0x000fe200078e0a04 */
[----:B------:R1:W-:Y:S01]  /*7920*/  STL [R1+0x28], R8 ;  /* 0x0000280801007387 */ /* 0x0003e20000100800 */
[----:B------:R-:W-:Y:S01]  /*7930*/  ISETP.GE.AND P0, PT, R0, RZ, PT ;  /* 0x000000ff0000720c */ /* 0x000fe20003f06270 */
[----:B------:R-:W-:Y:S02]  /*7940*/  IMAD.MOV.U32 R0, RZ, RZ, R21 ;  /* 0x000000ffff007224 */ /* 0x000fe400078e0015 */
[----:B------:R-:W4:Y:S01]  /*7950*/  LDL.LU R13, [R1+0x530] ;  /* 0x00053000010d7983 */ /* 0x000f220000300800 */
[----:B------:R-:W-:-:S03]  /*7960*/  IABS R36, R59 ;  /* 0x0000003b00247213 */ /* 0x000fc60000000000 */
[----:B0-----:R-:W4:Y:S01]  /*7970*/  LDL.LU R9, [R1+0x534] ;  /* 0x0005340001097983 */ /* 0x001f220000300800 */
[----:B-1----:R-:W-:Y:S02]  /*7980*/  IMAD.MOV.U32 R8, RZ, RZ, R2 ;  /* 0x000000ffff087224 */ /* 0x002fe400078e0002 */
[----:B------:R-:W-:Y:S01]  /*7990*/  @!P2 IMAD.MOV R0, RZ, RZ, -R0 ;  /* 0x000000ffff00a224 */ /* 0x000fe200078e0a00 */
[----:B------:R-:W4:Y:S01]  /*79a0*/  LDL.LU R12, [R1+0x538] ;  /* 0x00053800010c7983 */ /* 0x000f220000300800 */
[----:B------:R-:W-:Y:S02]  /*79b0*/  @!P6 IMAD.MOV R8, RZ, RZ, -R8 ;  /* 0x000000ffff08e224 */ /* 0x000fe400078e0a08 */
[----:B------:R-:W-:Y:S01]  /*79c0*/  IMAD.HI.U32 R7, R6, R36, RZ ;  /* 0x0000002406077227 */ /* 0x000fe200078e00ff */
[----:B------:R-:W-:Y:S04]  /*79d0*/  STL [R1+0x24], R0 ;  /* 0x0000240001007387 */ /* 0x000fe80000100800 */
[----:B------:R0:W-:Y:S01]  /*79e0*/  STL [R1+0x1c], R8 ;  /* 0x00001c0801007387 */ /* 0x0001e20000100800 */
[----:B------:R-:W-:-:S04]  /*79f0*/  IMAD.MOV R7, RZ, RZ, -R7 ;  /* 0x000000ffff077224 */ /* 0x000fc800078e0a07 */
[C---:B------:R-:W-:Y:S01]  /*7a00*/  IMAD R36, R4.reuse, R7, R36 ;  /* 0x0000000704247224 */ /* 0x040fe200078e0224 */
[----:B0-----:R-:W4:Y:S04]  /*7a10*/  LDL.LU R8, [R1+0x53c] ;  /* 0x00053c0001087983 */ /* 0x001f280000300800 */
[----:B------:R-:W4:Y:S04]  /*7a20*/  LDL R10, [R1+0x558] ;  /* 0x00055800010a7983 */ /* 0x000f280000100800 */
[----:B------:R-:W4:Y:S01]  /*7a30*/  LDL.LU R58, [R1+0x540] ;  /* 0x00054000013a7983 */ /* 0x000f220000300800 */
[----:B------:R-:W-:-:S02]  /*7a40*/  ISETP.GT.U32.AND P5, PT, R4, R36, PT ;  /* 0x000000240400720c */ /* 0x000fc40003fa4070 */
[----:B------:R-:W-:-:S05]  /*7a50*/  IABS R7, R61 ;  /* 0x0000003d00077213 */ /* 0x000fca0000000000 */
[----:B------:R-:W-:-:S06]  /*7a60*/  IMAD.HI.U32 R16, R6, R7, RZ ;  /* 0x0000000706107227 */ /* 0x000fcc00078e00ff */
[----:B------:R-:W-:Y:S02]  /*7a70*/  @!P5 IMAD.IADD R36, R36, 0x1, -R4 ;  /* 0x000000012424d824 */ /* 0x000fe400078e0a04 */
[----:B------:R-:W-:-:S03]  /*7a80*/  IMAD.MOV R16, RZ, RZ, -R16 ;  /* 0x000000ffff107224 */ /* 0x000fc600078e0a10 */
[C---:B------:R-:W-:Y:S01]  /*7a90*/  ISETP.GT.U32.AND P5, PT, R4.reuse, R36, PT ;  /* 0x000000240400720c */ /* 0x040fe20003fa4070 */
[----:B------:R-:W-:Y:S01]  /*7aa0*/  IMAD R7, R4, R16, R7 ;  /* 0x0000001004077224 */ /* 0x000fe200078e0207 */
[----:B------:R-:W-:-:S04]  /*7ab0*/  ISETP.GE.AND P4, PT, R59, RZ, PT ;  /* 0x000000ff3b00720c */ /* 0x000fc80003f86270 */
[----:B------:R-:W-:-:S07]  /*7ac0*/  ISETP.GT.U32.AND P1, PT, R4, R7, PT ;  /* 0x000000070400720c */ /* 0x000fce0003f24070 */
[--C-:B------:R-:W-:Y:S01]  /*7ad0*/  @!P5 IMAD.IADD R36, R36, 0x1, -R4.reuse ;  /* 0x000000012424d824 */ /* 0x100fe200078e0a04 */
[----:B------:R-:W-:Y:S02]  /*7ae0*/  ISETP.GE.AND P5, PT, R61, RZ, PT ;  /* 0x000000ff3d00720c */ /* 0x000fe40003fa6270 */
[----:B------:R-:W4:Y:S04]  /*7af0*/  LDL.LU R61, [R1+0x548] ;  /* 0x00054800013d7983 */ /* 0x000f280000300800 */
[----:B------:R-:W4:Y:S01]  /*7b00*/  LDL.LU R59, [R1+0x54c] ;  /* 0x00054c00013b7983 */ /* 0x000f220000300800 */
[----:B------:R-:W-:Y:S01]  /*7b10*/  @!P1 IMAD.IADD R7, R7, 0x1, -R4 ;  /* 0x0000000107079824 */ /* 0x000fe200078e0a04 */
[----:B------:R-:W-:Y:S02]  /*7b20*/  ISETP.GE.AND P3, PT, R60, RZ, PT ;  /* 0x000000ff3c00720c */ /* 0x000fe40003f66270 */
[----:B------:R-:W4:Y:S02]  /*7b30*/  LDL.LU R60, [R1+0x550] ;  /* 0x00055000013c7983 */ /* 0x000f240000300800 */
[----:B------:R-:W-:-:S13]  /*7b40*/  ISETP.GT.U32.AND P2, PT, R4, R7, PT ;  /* 0x000000070400720c */ /* 0x000fda0003f44070 */
[----:B------:R-:W-:Y:S01]  /*7b50*/  @!P2 IMAD.IADD R7, R7, 0x1, -R4 ;  /* 0x000000010707a824 */ /* 0x000fe200078e0a04 */
[----:B--2---:R-:W-:Y:S02]  /*7b60*/  IABS R31, R3 ;  /* 0x00000003001f7213 */ /* 0x004fe40000000000 */
[----:B------:R-:W-:Y:S02]  /*7b70*/  ISETP.GE.AND P2, PT, R3, RZ, PT ;  /* 0x000000ff0300720c */ /* 0x000fe40003f46270 */
[----:B------:R-:W2:Y:S01]  /*7b80*/  LDL.LU R3, [R1+0x554] ;  /* 0x0005540001037983 */ /* 0x000ea20000300800 */
[----:B---3--:R-:W-:Y:S01]  /*7b90*/  IABS R16, R57 ;  /* 0x0000003900107213 */ /* 0x008fe20000000000 */
[----:B------:R-:W-:Y:S01]  /*7ba0*/  IMAD.MOV.U32 R21, RZ, RZ, R31 ;  /* 0x000000ffff157224 */ /* 0x000fe200078e001f */
[----:B------:R-:W-:-:S03]  /*7bb0*/  ISETP.GT.U32.AND P1, PT, R4, R5, PT ;  /* 0x000000050400720c */ /* 0x000fc60003f24070 */
[----:B------:R-:W-:-:S04]  /*7bc0*/  IMAD.HI.U32 R31, R6, R16, RZ ;  /* 0x00000010061f7227 */ /* 0x000fc800078e00ff */
[----:B------:R-:W-:-:S04]  /*7bd0*/  IMAD.MOV R31, RZ, RZ, -R31 ;  /* 0x000000ffff1f7224 */ /* 0x000fc800078e0a1f */
[----:B------:R-:W-:Y:S02]  /*7be0*/  IMAD R16, R4, R31, R16 ;  /* 0x0000001f04107224 */ /* 0x000fe400078e0210 */
[----:B------:R-:W-:Y:S02]  /*7bf0*/  @!P1 IMAD.IADD R5, R5, 0x1, -R4 ;  /* 0x0000000105059824 */ /* 0x000fe400078e0a04 */
[----:B------:R-:W-:Y:S01]  /*7c00*/  IMAD.HI.U32 R26, R6, R11, RZ ;  /* 0x0000000b061a7227 */ /* 0x000fe200078e00ff */
[----:B------:R-:W-:-:S03]  /*7c10*/  ISETP.GT.U32.AND P1, PT, R4, R16, PT ;  /* 0x000000100400720c */ /* 0x000fc60003f24070 */
[----:B------:R-:W-:-:S04]  /*7c20*/  IMAD.MOV R26, RZ, RZ, -R26 ;  /* 0x000000ffff1a7224 */ /* 0x000fc800078e0a1a */
[----:B------:R-:W-:Y:S01]  /*7c30*/  IMAD R11, R4, R26, R11 ;  /* 0x0000001a040b7224 */ /* 0x000fe200078e020b */
[----:B------:R-:W-:Y:S01]  /*7c40*/  IABS R26, R14 ;  /* 0x0000000e001a7213 */ /* 0x000fe20000000000 */
[----:B------:R-:W-:-:S03]  /*7c50*/  IMAD.HI.U32 R2, R6, R21, RZ ;  /* 0x0000001506027227 */ /* 0x000fc600078e00ff */
[----:B------:R-:W-:Y:S01]  /*7c60*/  ISETP.GT.U32.AND P6, PT, R4, R11, PT ;  /* 0x0000000b0400720c */ /* 0x000fe20003fc4070 */
[----:B------:R-:W-:Y:S02]  /*7c70*/  @!P1 IMAD.IADD R16, R16, 0x1, -R4 ;  /* 0x0000000110109824 */ /* 0x000fe400078e0a04 */
[----:B------:R-:W-:Y:S02]  /*7c80*/  IMAD.MOV R31, RZ, RZ, -R2 ;  /* 0x000000ffff1f7224 */ /* 0x000fe400078e0a02 */
[----:B------:R-:W-:Y:S01]  /*7c90*/  IMAD.HI.U32 R2, R6, R26, RZ ;  /* 0x0000001a06027227 */ /* 0x000fe200078e00ff */
[----:B------:R-:W-:-:S03]  /*7ca0*/  ISETP.GT.U32.AND P1, PT, R4, R16, PT ;  /* 0x000000100400720c */ /* 0x000fc60003f24070 */
[----:B------:R-:W-:Y:S02]  /*7cb0*/  IMAD.MOV R2, RZ, RZ, -R2 ;  /* 0x000000ffff027224 */ /* 0x000fe400078e0a02 */
[----:B------:R-:W-:Y:S02]  /*7cc0*/  IMAD.MOV.U32 R0, RZ, RZ, R36 ;  /* 0x000000ffff007224 */ /* 0x000fe400078e0024 */
[C---:B------:R-:W-:Y:S02]  /*7cd0*/  IMAD R21, R4.reuse, R31, R21 ;  /* 0x0000001f04157224 */ /* 0x040fe400078e0215 */
[----:B------:R-:W-:Y:S02]  /*7ce0*/  @!P6 IMAD.IADD R11, R11, 0x1, -R4 ;  /* 0x000000010b0be824 */ /* 0x000fe400078e0a04 */
[----:B------:R-:W-:Y:S02]  /*7cf0*/  IMAD R26, R4, R2, R26 ;  /* 0x00000002041a7224 */ /* 0x000fe400078e021a */
[----:B------:R-:W-:Y:S01]  /*7d00*/  @!P1 IMAD.IADD R16, R16, 0x1, -R4 ;  /* 0x0000000110109824 */ /* 0x000fe200078e0a04 */
[----:B------:R-:W-:-:S02]  /*7d10*/  ISETP.GT.U32.AND P6, PT, R4, R11, PT ;  /* 0x0000000b0400720c */ /* 0x000fc40003fc4070 */
[----:B------:R-:W-:Y:S02]  /*7d20*/  ISETP.GT.U32.AND P1, PT, R4, R26, PT ;  /* 0x0000001a0400720c */ /* 0x000fe40003f24070 */
[----:B----4-:R-:W-:Y:S02]  /*7d30*/  IABS R31, R13 ;  /* 0x0000000d001f7213 */ /* 0x010fe40000000000 */
[----:B------:R-:W-:-:S03]  /*7d40*/  IABS R36, R9 ;  /* 0x0000000900247213 */ /* 0x000fc60000000000 */
[----:B------:R-:W-:Y:S01]  /*7d50*/  IMAD.HI.U32 R51, R6, R31, RZ ;  /* 0x0000001f06337227 */ /* 0x000fe200078e00ff */
[----:B------:R-:W-:-:S03]  /*7d60*/  IABS R41, R12 ;  /* 0x0000000c00297213 */ /* 0x000fc60000000000 */
[----:B------:R-:W-:-:S04]  /*7d70*/  IMAD.HI.U32 R2, R6, R36, RZ ;  /* 0x0000002406027227 */ /* 0x000fc800078e00ff */
[----:B------:R-:W-:Y:S02]  /*7d80*/  IMAD.MOV R2, RZ, RZ, -R2 ;  /* 0x000000ffff027224 */ /* 0x000fe400078e0a02 */
[----:B------:R-:W-:-:S04]  /*7d90*/  IMAD.HI.U32 R52, R6, R41, RZ ;  /* 0x0000002906347227 */ /* 0x000fc800078e00ff */
[----:B------:R-:W-:Y:S02]  /*7da0*/  IMAD.MOV R51, RZ, RZ, -R51 ;  /* 0x000000ffff337224 */ /* 0x000fe400078e0a33 */
[C---:B------:R-:W-:Y:S01]  /*7db0*/  IMAD R36, R4.reuse, R2, R36 ;  /* 0x0000000204247224 */ /* 0x040fe200078e0224 */
[----:B------:R-:W-:Y:S01]  /*7dc0*/  IABS R46, R8 ;  /* 0x00000008002e7213 */ /* 0x000fe20000000000 */
[----:B------:R-:W-:Y:S02]  /*7dd0*/  IMAD R31, R4, R51, R31 ;  /* 0x00000033041f7224 */ /* 0x000fe400078e021f */
[----:B------:R-:W-:Y:S02]  /*7de0*/  IMAD.MOV R2, RZ, RZ, -R52 ;  /* 0x000000ffff027224 */ /* 0x000fe400078e0a34 */
[----:B------:R-:W-:Y:S01]  /*7df0*/  IMAD.HI.U32 R51, R6, R46, RZ ;  /* 0x0000002e06337227 */ /* 0x000fe200078e00ff */
[----:B------:R-:W-:-:S03]  /*7e00*/  IABS R52, R58 ;  /* 0x0000003a00347213 */ /* 0x000fc60000000000 */
[--C-:B------:R-:W-:Y:S01]  /*7e10*/  @!P6 IMAD.IADD R11, R11, 0x1, -R4.reuse ;  /* 0x000000010b0be824 */ /* 0x100fe200078e0a04 */
[C---:B------:R-:W-:Y:S01]  /*7e20*/  ISETP.GT.U32.AND P6, PT, R4.reuse, R21, PT ;  /* 0x000000150400720c */ /* 0x040fe20003fc4070 */
[----:B------:R-:W-:Y:S02]  /*7e30*/  IMAD R41, R4, R2, R41 ;  /* 0x0000000204297224 */ /* 0x000fe400078e0229 */
[----:B------:R-:W-:Y:S02]  /*7e40*/  @!P1 IMAD.IADD R26, R26, 0x1, -R4 ;  /* 0x000000011a1a9824 */ /* 0x000fe400078e0a04 */
[----:B------:R-:W-:Y:S02]  /*7e50*/  IMAD.MOV R2, RZ, RZ, -R51 ;  /* 0x000000ffff027224 */ /* 0x000fe400078e0a33 */
[----:B------:R-:W-:Y:S01]  /*7e60*/  IMAD.MOV.U32 R51, RZ, RZ, R52 ;  /* 0x000000ffff337224 */ /* 0x000fe200078e0034 */
[C---:B------:R-:W-:Y:S01]  /*7e70*/  ISETP.GT.U32.AND P1, PT, R4.reuse, R36, PT ;  /* 0x000000240400720c */ /* 0x040fe20003f24070 */
[----:B------:R-:W-:Y:S01]  /*7e80*/  @!P3 IMAD.MOV R5, RZ, RZ, -R5 ;  /* 0x000000ffff05b224 */ /* 0x000fe200078e0a05 */
[C---:B------:R-:W-:Y:S01]  /*7e90*/  ISETP.GT.U32.AND P3, PT, R4.reuse, R26, PT ;  /* 0x0000001a0400720c */ /* 0x040fe20003f64070 */
[----:B------:R-:W-:-:S02]  /*7ea0*/  IMAD R46, R4, R2, R46 ;  /* 0x00000002042e7224 */ /* 0x000fc400078e022e */
[----:B------:R-:W-:-:S04]  /*7eb0*/  IMAD.HI.U32 R2, R6, R51, RZ ;  /* 0x0000003306027227 */ /* 0x000fc800078e00ff */
[----:B------:R-:W-:Y:S02]  /*7ec0*/  IMAD.MOV R2, RZ, RZ, -R2 ;  /* 0x000000ffff027224 */ /* 0x000fe400078e0a02 */
[--C-:B------:R-:W-:Y:S02]  /*7ed0*/  @!P6 IMAD.IADD R21, R21, 0x1, -R4.reuse ;  /* 0x000000011515e824 */ /* 0x100fe400078e0a04 */
[----:B------:R-:W-:Y:S02]  /*7ee0*/  IMAD R51, R4, R2, R51 ;  /* 0x0000000204337224 */ /* 0x000fe400078e0233 */
[--C-:B------:R-:W-:Y:S01]  /*7ef0*/  @!P1 IMAD.IADD R36, R36, 0x1, -R4.reuse ;  /* 0x0000000124249824 */ /* 0x100fe200078e0a04 */
[----:B------:R-:W-:Y:S01]  /*7f00*/  ISETP.GT.U32.AND P1, PT, R4, R21, PT ;  /* 0x000000150400720c */ /* 0x000fe20003f24070 */
[----:B------:R-:W-:Y:S01]  /*7f10*/  @!P3 IMAD.IADD R26, R26, 0x1, -R4 ;  /* 0x000000011a1ab824 */ /* 0x000fe200078e0a04 */
[C---:B------:R-:W-:Y:S02]  /*7f20*/  ISETP.GT.U32.AND P3, PT, R4.reuse, R51, PT ;  /* 0x000000330400720c */ /* 0x040fe40003f64070 */
[----:B------:R-:W-:Y:S01]  /*7f30*/  ISETP.GT.U32.AND P6, PT, R4, R31, PT ;  /* 0x0000001f0400720c */ /* 0x000fe20003fc4070 */
[----:B------:R-:W-:-:S08]  /*7f40*/  @!P0 IMAD.MOV R11, RZ, RZ, -R11 ;  /* 0x000000ffff0b8224 */ /* 0x000fd000078e0a0b */
[--C-:B------:R-:W-:Y:S02]  /*7f50*/  @!P1 IMAD.IADD R21, R21, 0x1, -R4.reuse ;  /* 0x0000000115159824 */ /* 0x100fe400078e0a04 */
[----:B------:R-:W-:Y:S01]  /*7f60*/  @!P3 IMAD.IADD R51, R51, 0x1, -R4 ;  /* 0x000000013333b824 */ /* 0x000fe200078e0a04 */
[----:B------:R-:W-:Y:S01]  /*7f70*/  IABS R52, R59 ;  /* 0x0000003b00347213 */ /* 0x000fe20000000000 */
[----:B------:R-:W-:-:S03]  /*7f80*/  @!P2 IMAD.MOV R21, RZ, RZ, -R21 ;  /* 0x000000ffff15a224 */ /* 0x000fc600078e0a15 */
[C---:B------:R-:W-:Y:S01]  /*7f90*/  ISETP.GT.U32.AND P2, PT, R4.reuse, R51, PT ;  /* 0x000000330400720c */ /* 0x040fe20003f44070 */
[----:B------:R-:W-:Y:S01]  /*7fa0*/  @!P4 IMAD.MOV R0, RZ, RZ, -R0 ;  /* 0x000000ffff00c224 */ /* 0x000fe200078e0a00 */
[----:B------:R-:W-:Y:S01]  /*7fb0*/  ISETP.GT.U32.AND P0, PT, R4, R36, PT ;  /* 0x000000240400720c */ /* 0x000fe20003f04070 */
[----:B------:R-:W-:Y:S01]  /*7fc0*/  @!P6 IMAD.IADD R31, R31, 0x1, -R4 ;  /* 0x000000011f1fe824 */ /* 0x000fe200078e0a04 */
[----:B------:R-:W-:Y:S01]  /*7fd0*/  ISETP.GE.AND P4, PT, R57, RZ, PT ;  /* 0x000000ff3900720c */ /* 0x000fe20003f86270 */
[----:B------:R-:W-:Y:S01]  /*7fe0*/  IMAD.HI.U32 R2, R6, R52, RZ ;  /* 0x0000003406027227 */ /* 0x000fe200078e00ff */
[----:B------:R-:W-:Y:S02]  /*7ff0*/  IABS R57, R61 ;  /* 0x0000003d00397213 */ /* 0x000fe40000000000 */
[C---:B------:R-:W-:Y:S01]  /*8000*/  ISETP.GT.U32.AND P6, PT, R4.reuse, R41, PT ;  /* 0x000000290400720c */ /* 0x040fe20003fc4070 */
[----:B------:R-:W-:Y:S02]  /*8010*/  IMAD.MOV R2, RZ, RZ, -R2 ;  /* 0x000000ffff027224 */ /* 0x000fe400078e0a02 */
[----:B------:R-:W-:Y:S01]  /*8020*/  @!P5 IMAD.MOV R7, RZ, RZ, -R7 ;  /* 0x000000ffff07d224 */ /* 0x000fe200078e0a07 */
[----:B------:R-:W-:Y:S01]  /*8030*/  ISETP.GT.U32.AND P5, PT, R4, R31, PT ;  /* 0x0000001f0400720c */ /* 0x000fe20003fa4070 */
[----:B------:R-:W-:-:S04]  /*8040*/  IMAD.HI.U32 R55, R6, R57, RZ ;  /* 0x0000003906377227 */ /* 0x000fc800078e00ff */
[----:B------:R-:W-:Y:S02]  /*8050*/  IMAD R52, R4, R2, R52 ;  /* 0x0000000204347224 */ /* 0x000fe400078e0234 */
[--C-:B------:R-:W-:Y:S01]  /*8060*/  @!P2 IMAD.IADD R51, R51, 0x1, -R4.reuse ;  /* 0x000000013333a824 */ /* 0x100fe200078e0a04 */
[----:B------:R-:W-:Y:S01]  /*8070*/  ISETP.GE.AND P2, PT, R61, RZ, PT ;  /* 0x000000ff3d00720c */ /* 0x000fe20003f46270 */
[----:B------:R-:W-:Y:S01]  /*8080*/  IMAD.MOV R55, RZ, RZ, -R55 ;  /* 0x000000ffff377224 */ /* 0x000fe200078e0a37 */
[----:B------:R-:W0:Y:S01]  /*8090*/  S2R R61, SR_TID.X ;  /* 0x00000000003d7919 */ /* 0x000e220000002100 */
[--C-:B------:R-:W-:Y:S01]  /*80a0*/  @!P0 IMAD.IADD R36, R36, 0x1, -R4.reuse ;  /* 0x0000000124248824 */ /* 0x100fe200078e0a04 */
[----:B------:R-:W-:Y:S01]  /*80b0*/  IABS R53, R60 ;  /* 0x0000003c00357213 */ /* 0x000fe20000000000 */
[C---:B------:R-:W-:Y:S01]  /*80c0*/  IMAD R57, R4.reuse, R55, R57 ;  /* 0x0000003704397224 */ /* 0x040fe200078e0239 */
[----:B------:R-:W-:Y:S01]  /*80d0*/  ISETP.GT.U32.AND P0, PT, R4, R52, PT ;  /* 0x000000340400720c */ /* 0x000fe20003f04070 */
[----:B------:R-:W-:-:S02]  /*80e0*/  @!P6 IMAD.IADD R41, R41, 0x1, -R4 ;  /* 0x000000012929e824 */ /* 0x000fc400078e0a04 */
[----:B------:R-:W-:-:S04]  /*80f0*/  IMAD.HI.U32 R55, R6, R53, RZ ;  /* 0x0000003506377227 */ /* 0x000fc800078e00ff */
[----:B------:R-:W-:Y:S01]  /*8100*/  @!P5 IMAD.IADD R31, R31, 0x1, -R4 ;  /* 0x000000011f1fd824 */ /* 0x000fe200078e0a04 */
[C---:B------:R-:W-:Y:S01]  /*8110*/  ISETP.GT.U32.AND P5, PT, R4.reuse, R57, PT ;  /* 0x000000390400720c */ /* 0x040fe20003fa4070 */
[----:B------:R-:W-:Y:S01]  /*8120*/  IMAD.MOV R55, RZ, RZ, -R55 ;  /* 0x000000ffff377224 */ /* 0x000fe200078e0a37 */
[----:B------:R-:W-:-:S03]  /*8130*/  ISETP.GT.U32.AND P6, PT, R4, R41, PT ;  /* 0x000000290400720c */ /* 0x000fc60003fc4070 */
[----:B------:R-:W-:Y:S01]  /*8140*/  IMAD R53, R4, R55, R53 ;  /* 0x0000003704357224 */ /* 0x000fe200078e0235 */
[----:B------:R-:W-:Y:S01]  /*8150*/  IABS R55, R10 ;  /* 0x0000000a00377213 */ /* 0x000fe20000000000 */
[----:B------:R-:W-:Y:S01]  /*8160*/  @!P0 IMAD.IADD R52, R52, 0x1, -R4 ;  /* 0x0000000134348824 */ /* 0x000fe200078e0a04 */
[----:B------:R-:W-:-:S05]  /*8170*/  ISETP.GE.AND P0, PT, R12, RZ, PT ;  /* 0x000000ff0c00720c */ /* 0x000fca0003f06270 */
[----:B------:R-:W-:Y:S01]  /*8180*/  @!P5 IMAD.IADD R57, R57, 0x1, -R4 ;  /* 0x000000013939d824 */ /* 0x000fe200078e0a04 */
[----:B------:R-:W-:Y:S01]  /*8190*/  ISETP.GE.AND P5, PT, R9, RZ, PT ;  /* 0x000000ff0900720c */ /* 0x000fe20003fa6270 */
[----:B------:R-:W-:-:S04]  /*81a0*/  IMAD.HI.U32 R9, R6, R55, RZ ;  /* 0x0000003706097227 */ /* 0x000fc800078e00ff */
[----:B------:R-:W-:Y:S01]  /*81b0*/  @!P6 IMAD.IADD R41, R41, 0x1, -R4 ;  /* 0x000000012929e824 */ /* 0x000fe200078e0a04 */
[----:B------:R-:W-:Y:S02]  /*81c0*/  ISETP.GE.AND P6, PT, R14, RZ, PT ;  /* 0x000000ff0e00720c */ /* 0x000fe40003fc6270 */
[----:B------:R-:W3:Y:S01]  /*81d0*/  LDL.LU R14, [R1+0xd3c] ;  /* 0x000d3c00010e7983 */ /* 0x000ee20000300800 */
[----:B------:R-:W-:-:S10]  /*81e0*/  @!P0 IMAD.MOV R41, RZ, RZ, -R41 ;  /* 0x000000ffff298224 */ /* 0x000fd400078e0a29 */
[----:B------:R-:W-:Y:S01]  /*81f0*/  @!P6 IMAD.MOV R26, RZ, RZ, -R26 ;  /* 0x000000ffff1ae224 */ /* 0x000fe200078e0a1a */
[----:B------:R-:W-:Y:S02]  /*8200*/  ISETP.GE.AND P6, PT, R8, RZ, PT ;  /* 0x000000ff0800720c */ /* 0x000fe40003fc6270 */
[----:B0-----:R-:W-:Y:S02]  /*8210*/  LOP3.LUT R8, R61, 0x3, RZ, 0xc0, !PT ;  /* 0x000000033d087812 */ /* 0x001fe400078ec0ff */
[----:B------:R-:W-:Y:S02]  /*8220*/  ISETP.GE.AND P3, PT, R13, RZ, PT ;  /* 0x000000ff0d00720c */ /* 0x000fe40003f66270 */
[----:B------:R-:W4:Y:S04]  /*8230*/  LDL.LU R13, [R1+0xd38] ;  /* 0x000d3800010d7983 */ /* 0x000f280000300800 */
[----:B------:R-:W3:Y:S01]  /*8240*/  LDL.LU R12, [R1+0xd34] ;  /* 0x000d3400010c7983 */ /* 0x000ee20000300800 */
[----:B--2---:R-:W-:-:S05]  /*8250*/  IABS R2, R3 ;  /* 0x0000000300027213 */ /* 0x004fca0000000000 */
[----:B------:R-:W-:-:S04]  /*8260*/  IMAD.HI.U32 R10, R6, R2, RZ ;  /* 0x00000002060a7227 */ /* 0x000fc800078e00ff */
[----:B------:R-:W-:-:S04]  /*8270*/  IMAD.MOV R10, RZ, RZ, -R10 ;  /* 0x000000ffff0a7224 */ /* 0x000fc800078e0a0a */
[----:B------:R-:W-:Y:S02]  /*8280*/  IMAD R6, R4, R10, R2 ;  /* 0x0000000a04067224 */ /* 0x000fe400078e0202 */
[----:B------:R-:W-:-:S03]  /*8290*/  IMAD.MOV R2, RZ, RZ, -R9 ;  /* 0x000000ffff027224 */ /* 0x000fc600078e0a09 */
[C---:B------:R-:W-:Y:S01]  /*82a0*/  ISETP.GT.U32.AND P0, PT, R4.reuse, R6, PT ;  /* 0x000000060400720c */ /* 0x040fe20003f04070 */
[----:B------:R-:W-:Y:S01]  /*82b0*/  IMAD R55, R4, R2, R55 ;  /* 0x0000000204377224 */ /* 0x000fe200078e0237 */
[----:B------:R-:W-:-:S04]  /*82c0*/  SHF.R.S32.HI R2, RZ, 0x2, R61 ;  /* 0x00000002ff027819 */ /* 0x000fc8000001143d */
[----:B------:R-:W-:-:S04]  /*82d0*/  SGXT R2, R2, 0x1 ;  /* 0x000000010202781a */ /* 0x000fc80000000200 */
[----:B------:R-:W-:-:S03]  /*82e0*/  LOP3.LUT R2, R2, 0x90, RZ, 0xc0, !PT ;  /* 0x0000009002027812 */ /* 0x000fc600078ec0ff */
[----:B------:R-:W-:Y:S01]  /*82f0*/  @!P0 IMAD.IADD R6, R6, 0x1, -R4 ;  /* 0x0000000106068824 */ /* 0x000fe200078e0a04 */
[----:B------:R-:W-:Y:S01]  /*8300*/  ISETP.GE.AND P0, PT, R3, RZ, PT ;  /* 0x000000ff0300720c */ /* 0x000fe20003f06270 */
[----:B------:R-:W-:Y:S02]  /*8310*/  IMAD.SHL.U32 R3, R61, 0x2, RZ ;  /* 0x000000023d037824 */ /* 0x000fe400078e00ff */
[----:B------:R-:W-:-:S05]  /*8320*/  IMAD R2, R8, 0x20, R2 ;  /* 0x0000002008027824 */ /* 0x000fca00078e0202 */
[----:B------:R-:W-:Y:S02]  /*8330*/  LOP3.LUT R3, R2, 0x10, R3, 0x78, !PT ;  /* 0x0000001002037812 */ /* 0x000fe400078e7803 */
[----:B------:R-:W2:Y:S01]  /*8340*/  LDL.LU R2, [R1+0x558] ;  /* 0x0005580001027983 */ /* 0x000ea20000300800 */
[----:B------:R-:W-:-:S13]  /*8350*/  ISETP.GT.U32.AND P1, PT, R4, R46, PT ;  /* 0x0000002e0400720c */ /* 0x000fda0003f24070 */
[----:B------:R-:W-:Y:S01]  /*8360*/  @!P1 IMAD.IADD R46, R46, 0x1, -R4 ;  /* 0x000000012e2e9824 */ /* 0x000fe200078e0a04 */
[----:B------:R-:W-:-:S13]  /*8370*/  ISETP.GT.U32.AND P1, PT, R4, R53, PT ;  /* 0x000000350400720c */ /* 0x000fda0003f24070 */
[----:B------:R-:W-:Y:S01]  /*8380*/  @!P1 IMAD.IADD R53, R53, 0x1, -R4 ;  /* 0x0000000135359824 */ /* 0x000fe200078e0a04 */
[----:B------:R-:W-:-:S13]  /*8390*/  ISETP.GT.U32.AND P1, PT, R4, R46, PT ;  /* 0x0000002e0400720c */ /* 0x000fda0003f24070 */
[----:B------:R-:W-:-:S04]  /*83a0*/  @!P1 IMAD.IADD R46, R46, 0x1, -R4 ;  /* 0x000000012e2e9824 */ /* 0x000fc800078e0a04 */
[----:B------:R-:W-:Y:S01]  /*83b0*/  @!P6 IMAD.MOV R46, RZ, RZ, -R46 ;  /* 0x000000ffff2ee224 */ /* 0x000fe200078e0a2e */
[----:B------:R-:W-:-:S13]  /*83c0*/  ISETP.GT.U32.AND P6, PT, R4, R6, PT ;  /* 0x000000060400720c */ /* 0x000fda0003fc4070 */
[----:B------:R-:W-:Y:S02]  /*83d0*/  @!P6 IMAD.IADD R6, R6, 0x1, -R4 ;  /* 0x000000010606e824 */ /* 0x000fe400078e0a04 */
[----:B------:R-:W-:Y:S01]  /*83e0*/  @!P3 IMAD.MOV R31, RZ, RZ, -R31 ;  /* 0x000000ffff1fb224 */ /* 0x000fe200078e0a1f */
[C---:B------:R-:W-:Y:S01]  /*83f0*/  ISETP.GT.U32.AND P3, PT, R4.reuse, R52, PT ;  /* 0x000000340400720c */ /* 0x040fe20003f64070 */
[----:B------:R-:W-:Y:S01]  /*8400*/  @!P5 IMAD.MOV R36, RZ, RZ, -R36 ;  /* 0x000000ffff24d224 */ /* 0x000fe200078e0a24 */
[----:B------:R-:W-:Y:S01]  /*8410*/  ISETP.GT.U32.AND P5, PT, R4, R53, PT ;  /* 0x000000350400720c */ /* 0x000fe20003fa4070 */
[----:B------:R-:W-:Y:S01]  /*8420*/  IMAD.SHL.U32 R8, R61, 0x10, RZ ;  /* 0x000000103d087824 */ /* 0x000fe200078e00ff */
[----:B------:R-:W-:-:S04]  /*8430*/  SHF.R.U32.HI R9, RZ, 0x2, R61 ;  /* 0x00000002ff097819 */ /* 0x000fc8000001163d */
[----:B------:R-:W-:Y:S02]  /*8440*/  SGXT.U32 R10, R9, 0x3 ;  /* 0x00000003090a781a */ /* 0x000fe40000000000 */
[----:B------:R-:W-:Y:S02]  /*8450*/  LOP3.LUT R9, R8, 0x100, RZ, 0xc0, !PT ;  /* 0x0000010008097812 */ /* 0x000fe400078ec0ff */
[----:B------:R-:W-:Y:S01]  /*8460*/  ISETP.GE.AND P1, PT, R58, RZ, PT ;  /* 0x000000ff3a00720c */ /* 0x000fe20003f26270 */
[--C-:B------:R-:W-:Y:S01]  /*8470*/  @!P3 IMAD.IADD R52, R52, 0x1, -R4.reuse ;  /* 0x000000013434b824 */ /* 0x100fe200078e0a04 */
[----:B------:R-:W3:Y:S01]  /*8480*/  LDL.LU R8, [R1+0x7c] ;  /* 0x00007c0001087983 */ /* 0x000ee20000300800 */
[----:B------:R-:W-:Y:S01]  /*8490*/  ISETP.GE.AND P3, PT, R59, RZ, PT ;  /* 0x000000ff3b00720c */ /* 0x000fe20003f66270 */
[----:B------:R-:W-:Y:S01]  /*84a0*/  @!P5 IMAD.IADD R53, R53, 0x1, -R4 ;  /* 0x000000013535d824 */ /* 0x000fe200078e0a04 */
[----:B------:R-:W-:Y:S01]  /*84b0*/  ISETP.GE.AND P5, PT, R60, RZ, PT ;  /* 0x000000ff3c00720c */ /* 0x000fe20003fa6270 */
[----:B------:R-:W3:Y:S01]  /*84c0*/  LDL.LU R58, [R1+0x6c] ;  /* 0x00006c00013a7983 */ /* 0x000ee20000300800 */
[----:B------:R-:W-:-:S03]  /*84d0*/  IADD3 R3, PT, PT, R3, UR4, R9 ;  /* 0x0000000403037c10 */ /* 0x000fc6000fffe009 */
[----:B------:R-:W3:Y:S04]  /*84e0*/  LDL.LU R59, [R1+0x68] ;  /* 0x00006800013b7983 */ /* 0x000ee80000300800 */
[----:B------:R-:W3:Y:S04]  /*84f0*/  LDL.LU R60, [R1+0x58] ;  /* 0x00005800013c7983 */ /* 0x000ee80000300800 */
[----:B------:R-:W3:Y:S01]  /*8500*/  LDL.LU R61, [R1+0x10] ;  /* 0x00001000013d7983 */ /* 0x000ee20000300800 */
[----:B--2---:R-:W-:Y:S02]  /*8510*/  ISETP.GE.AND P6, PT, R2, RZ, PT ;  /* 0x000000ff0200720c */ /* 0x004fe40003fc6270 */
[----:B------:R-:W0:Y:S02]  /*8520*/  S2R R2, SR_TID.X ;  /* 0x0000000000027919 */ /* 0x000e240000002100 */
[----:B0-----:R-:W-:-:S05]  /*8530*/  LOP3.LUT R2, R2, 0x3, RZ, 0xc0, !PT ;  /* 0x0000000302027812 */ /* 0x001fca00078ec0ff */
[----:B------:R-:W-:-:S05]  /*8540*/  IMAD R2, R2, 0x110, RZ ;  /* 0x0000011002027824 */ /* 0x000fca00078e02ff */
[----:B------:R-:W-:Y:S02]  /*8550*/  LOP3.LUT R2, R2, R10, RZ, 0xfc, !PT ;  /* 0x0000000a02027212 */ /* 0x000fe400078efcff */
[----:B------:R-:W2:Y:S04]  /*8560*/  LDL.LU R10, [R1+0xd30] ;  /* 0x000d3000010a7983 */ /* 0x000ea80000300800 */
[----:B------:R0:W-:Y:S04]  /*8570*/  STL [R1+0xc44], R2 ;  /* 0x000c440201007387 */ /* 0x0001e80000100800 */
[----:B0-----:R-:W2:Y:S04]  /*8580*/  LDL.LU R2, [R1] ;  /* 0x0000000001027983 */ /* 0x001ea80000300800 */
[----:B------:R-:W2:Y:S04]  /*8590*/  LDL.LU R9, [R1+0xd2c] ;  /* 0x000d2c0001097983 */ /* 0x000ea80000300800 */
[----:B------:R0:W-:Y:S04]  /*85a0*/  STL [R1+0x430], R3 ;  /* 0x0004300301007387 */ /* 0x0001e80000100800 */
[----:B0-----:R-:W2:Y:S01]  /*85b0*/  LDL.LU R3, [R1+0xd28] ;  /* 0x000d280001037983 */ /* 0x001ea20000300800 */
[----:B------:R-:W-:Y:S01]  /*85c0*/  @!P4 IMAD.MOV R16, RZ, RZ, -R16 ;  /* 0x000000ffff10c224 */ /* 0x000fe200078e0a10 */
[----:B------:R-:W-:-:S13]  /*85d0*/  ISETP.GT.U32.AND P4, PT, R4, R57, PT ;  /* 0x000000390400720c */ /* 0x000fda0003f84070 */
[----:B------:R-:W-:Y:S01]  /*85e0*/  @!P4 IMAD.IADD R57, R57, 0x1, -R4 ;  /* 0x000000013939c824 */ /* 0x000fe200078e0a04 */
[----:B------:R-:W-:-:S13]  /*85f0*/  ISETP.GT.U32.AND P4, PT, R4, R55, PT ;  /* 0x000000370400720c */ /* 0x000fda0003f84070 */
[----:B------:R-:W-:-:S05]  /*8600*/  @!P4 IMAD.IADD R55, R55, 0x1, -R4 ;  /* 0x000000013737c824 */ /* 0x000fca00078e0a04 */
[----:B------:R-:W-:Y:S01]  /*8610*/  ISETP.GT.U32.AND P4, PT, R4, R55, PT ;  /* 0x000000370400720c */ /* 0x000fe20003f84070 */
[----:B------:R-:W-:-:S12]  /*8620*/  @!P1 IMAD.MOV R51, RZ, RZ, -R51 ;  /* 0x000000ffff339224 */ /* 0x000fd800078e0a33 */
[----:B------:R-:W-:Y:S01]  /*8630*/  @!P4 IMAD.IADD R55, R55, 0x1, -R4 ;  /* 0x000000013737c824 */ /* 0x000fe200078e0a04 */
[----:B--2---:R-:W-:Y:S02]  /*8640*/  ISETP.NE.AND P1, PT, R3, RZ, PT ;  /* 0x000000ff0300720c */ /* 0x004fe40003f25270 */
[----:B------:R-:W-:Y:S02]  /*8650*/  LOP3.LUT R4, RZ, R3, RZ, 0x33, !PT ;  /* 0x00000003ff047212 */ /* 0x000fe400078e33ff */
[----:B------:R-:W0:Y:S02]  /*8660*/  S2R R3, SR_TID.X ;  /* 0x0000000000037919 */ /* 0x000e240000002100 */
[C---:B---3--:R-:W-:Y:S02]  /*8670*/  SEL R8, R4.reuse, R8, !P1 ;  /* 0x0000000804087207 */ /* 0x048fe40004800000 */
[C---:B------:R-:W-:Y:S02]  /*8680*/  SEL R58, R4.reuse, R58, !P1 ;  /* 0x0000003a043a7207 */ /* 0x040fe40004800000 */
[----:B------:R-:W-:-:S02]  /*8690*/  SEL R59, R4, R59, !P1 ;  /* 0x0000003b043b7207 */ /* 0x000fc40004800000 */
[C---:B------:R-:W-:Y:S02]  /*86a0*/  SEL R60, R4.reuse, R60, !P1 ;  /* 0x0000003c043c7207 */ /* 0x040fe40004800000 */
[----:B------:R-:W-:Y:S02]  /*86b0*/  SEL R61, R4, R61, !P1 ;  /* 0x0000003d043d7207 */ /* 0x000fe40004800000 */
[----:B0-----:R-:W-:-:S05]  /*86c0*/  LOP3.LUT R3, R3, 0x1f, RZ, 0xc0, !PT ;  /* 0x0000001f03037812 */ /* 0x001fca00078ec0ff */
[----:B------:R-:W-:-:S05]  /*86d0*/  IMAD R3, R3, UR6, RZ ;  /* 0x0000000603037c24 */ /* 0x000fca000f8e02ff */
[----:B------:R-:W-:-:S05]  /*86e0*/  IADD3 R3, P4, PT, R3, UR10, RZ ;  /* 0x0000000a03037c10 */ /* 0x000fca000ff9e0ff */
[----:B------:R0:W-:Y:S04]  /*86f0*/  STL [R1+0xc98], R3 ;  /* 0x000c980301007387 */ /* 0x0001e80000100800 */
[----:B0-----:R-:W2:Y:S04]  /*8700*/  LDL.LU R3, [R1+0x4] ;  /* 0x0000040001037983 */ /* 0x001ea80000300800 */
[----:B------:R0:W-:Y:S04]  /*8710*/  STL [R1+0x1d0], R8 ;  /* 0x0001d00801007387 */ /* 0x0001e80000100800 */
[----:B0-----:R-:W3:Y:S04]  /*8720*/  LDL.LU R8, [R1+0xd24] ;  /* 0x000d240001087983 */ /* 0x001ee80000300800 */
[----:B------:R0:W-:Y:S04]  /*8730*/  STL [R1+0x8], R58 ;  /* 0x0000083a01007387 */ /* 0x0001e80000100800 */
[----:B0-----:R-:W3:Y:S04]  /*8740*/  LDL.LU R58, [R1+0xd20] ;  /* 0x000d2000013a7983 */ /* 0x001ee80000300800 */
[----:B------:R0:W-:Y:S04]  /*8750*/  STL [R1+0xc], R59 ;  /* 0x00000c3b01007387 */ /* 0x0001e80000100800 */
[----:B0-----:R-:W4:Y:S04]  /*8760*/  LDL.LU R59, [R1+0xd1c] ;  /* 0x000d1c00013b7983 */ /* 0x001f280000300800 */
[----:B------:R0:W-:Y:S04]  /*8770*/  STL [R1+0x180], R60 ;  /* 0x0001803c01007387 */ /* 0x0001e80000100800 */
[----:B0-----:R-:W4:Y:S04]  /*8780*/  LDL.LU R60, [R1+0xd18] ;  /* 0x000d1800013c7983 */ /* 0x001f280000300800 */
[----:B------:R0:W-:Y:S04]  /*8790*/  STL [R1+0x17c], R61 ;  /* 0x00017c3d01007387 */ /* 0x0001e80000100800 */
[----:B0-----:R-:W4:Y:S01]  /*87a0*/  LDL.LU R61, [R1+0xd14] ;  /* 0x000d1400013d7983 */ /* 0x001f220000300800 */
[----:B--2---:R-:W-:-:S05]  /*87b0*/  SEL R3, R4, R3, !P1 ;  /* 0x0000000304037207 */ /* 0x004fca0004800000 */
[----:B------:R0:W-:Y:S02]  /*87c0*/  STL [R1+0x4], R3 ;  /* 0x0000040301007387 */ /* 0x0001e40000100800 */
[----:B0-----:R-:W-:-:S05]  /*87d0*/  SEL R3, R4, R2, !P1 ;  /* 0x0000000204037207 */ /* 0x001fca0004800000 */
[----:B------:R4:W-:Y:S01]  /*87e0*/  STL [R1+0x178], R3 ;  /* 0x0001780301007387 */ /* 0x0009e20000100800 */
[C---:B---3--:R-:W-:Y:S02]  /*87f0*/  SEL R58, R4.reuse, R58, !P1 ;  /* 0x0000003a043a7207 */ /* 0x048fe40004800000 */
[C---:B----4-:R-:W-:Y:S02]  /*8800*/  SEL R3, R4.reuse, R59, !P1 ;  /* 0x0000003b04037207 */ /* 0x050fe40004800000 */
[C---:B------:R-:W-:Y:S02]  /*8810*/  SEL R2, R4.reuse, R60, !P1 ;  /* 0x0000003c04027207 */ /* 0x040fe40004800000 */
[----:B------:R-:W-:-:S05]  /*8820*/  SEL R61, R4, R61, !P1 ;  /* 0x0000003d043d7207 */ /* 0x000fca0004800000 */
[----:B------:R-:W-:Y:S04]  /*8830*/  STL [R1+0x174], R61 ;  /* 0x0001743d01007387 */ /* 0x000fe80000100800 */
[----:B------:R0:W-:Y:S04]  /*8840*/  STL [R1+0x170], R2 ;  /* 0x0001700201007387 */ /* 0x0001e80000100800 */
[----:B------:R1:W-:Y:S01]  /*8850*/  STL [R1+0x16c], R3 ;  /* 0x00016c0301007387 */ /* 0x0003e20000100800 */
[----:B0-----:R-:W-:-:S03]  /*8860*/  SEL R2, R4, R8, !P1 ;  /* 0x0000000804027207 */ /* 0x001fc60004800000 */
[----:B------:R-:W-:Y:S01]  /*8870*/  STL [R1+0x168], R58 ;  /* 0x0001683a01007387 */ /* 0x000fe20000100800 */
[C---:B------:R-:W-:Y:S02]  /*8880*/  SEL R8, R4.reuse, R10, !P1 ;  /* 0x0000000a04087207 */ /* 0x040fe40004800000 */
[C---:B-1----:R-:W-:Y:S01]  /*8890*/  SEL R3, R4.reuse, R9, !P1 ;  /* 0x0000000904037207 */ /* 0x042fe20004800000 */
[----:B------:R0:W-:Y:S04]  /*88a0*/  STL [R1+0x164], R2 ;  /* 0x0001640201007387 */ /* 0x0001e80000100800 */
[----:B------:R1:W-:Y:S04]  /*88b0*/  STL [R1+0x160], R3 ;  /* 0x0001600301007387 */ /* 0x0003e80000100800 */
[----:B------:R2:W-:Y:S01]  /*88c0*/  STL [R1+0x15c], R8 ;  /* 0x00015c0801007387 */ /* 0x0005e20000100800 */
[----:B0-----:R-:W-:-:S02]  /*88d0*/  SEL R2, R4, R12, !P1 ;  /* 0x0000000c04027207 */ /* 0x001fc40004800000 */
[----:B-1----:R-:W-:-:S03]  /*88e0*/  SEL R3, R4, R13, !P1 ;  /* 0x0000000d04037207 */ /* 0x002fc60004800000 */
[----:B------:R0:W-:Y:S01]  /*88f0*/  STL [R1+0x158], R2 ;  /* 0x0001580201007387 */ /* 0x0001e20000100800 */
[----:B--2---:R-:W-:-:S03]  /*8900*/  SEL R8, R4, R14, !P1 ;  /* 0x0000000e04087207 */ /* 0x004fc60004800000 */
[----:B------:R1:W-:Y:S04]  /*8910*/  STL [R1+0x150], R3 ;  /* 0x0001500301007387 */ /* 0x0003e80000100800 */
[----:B------:R2:W-:Y:S01]  /*8920*/  STL [R1+0x144], R8 ;  /* 0x0001440801007387 */ /* 0x0005e20000100800 */
[C---:B0-----:R-:W-:Y:S02]  /*8930*/  SEL R2, R4.reuse, R15, !P1 ;  /* 0x0000000f04027207 */ /* 0x041fe40004800000 */
        /* <DEDUP_REMOVED lines=23> */
[----:B0-----:R-:W-:-:S03]  /*8ab0*/  SEL R2, R4, R30, !P1 ;  /* 0x0000001e04027207 */ /* 0x001fc60004800000 */
[----:B------:R-:W3:Y:S01]  /*8ac0*/  LDL.LU R10, [R1+0x188] ;  /* 0x00018800010a7983 */ /* 0x000ee20000300800 */
[----:B-1----:R-:W-:-:S03]  /*8ad0*/  SEL R3, R4, R32, !P1 ;  /* 0x0000002004037207 */ /* 0x002fc60004800000 */
[----:B------:R0:W-:Y:S04]  /*8ae0*/  STL [R1+0x110], R2 ;  /* 0x0001100201007387 */ /* 0x0001e80000100800 */
[----:B------:R1:W-:Y:S04]  /*8af0*/  STL [R1+0x10c], R3 ;  /* 0x00010c0301007387 */ /* 0x0003e80000100800 */
[----:B--2---:R-:W2:Y:S01]  /*8b00*/  LDL.LU R8, [R1+0x190] ;  /* 0x0001900001087983 */ /* 0x004ea20000300800 */
[C---:B0-----:R-:W-:Y:S02]  /*8b10*/  SEL R2, R4.reuse, R33, !P1 ;  /* 0x0000002104027207 */ /* 0x041fe40004800000 */
[----:B-1----:R-:W-:-:S03]  /*8b20*/  SEL R3, R4, R34, !P1 ;  /* 0x0000002204037207 */ /* 0x002fc60004800000 */
[----:B------:R0:W-:Y:S04]  /*8b30*/  STL [R1+0x100], R2 ;  /* 0x0001000201007387 */ /* 0x0001e80000100800 */
[----:B------:R-:W-:Y:S04]  /*8b40*/  STL [R1+0xf8], R3 ;  /* 0x0000f80301007387 */ /* 0x000fe80000100800 */
[----:B------:R-:W4:Y:S01]  /*8b50*/  LDL.LU R9, [R1+0x54] ;  /* 0x0000540001097983 */ /* 0x000f220000300800 */
[----:B0-----:R-:W-:-:S05]  /*8b60*/  SEL R2, R4, R35, !P1 ;  /* 0x0000002304027207 */ /* 0x001fca0004800000 */
[----:B------:R0:W-:Y:S04]  /*8b70*/  STL [R1+0xe8], R2 ;  /* 0x0000e80201007387 */ /* 0x0001e80000100800 */
[----:B0-----:R-:W4:Y:S01]  /*8b80*/  LDL.LU R2, [R1+0x1a0] ;  /* 0x0001a00001027983 */ /* 0x001f220000300800 */
[C---:B------:R-:W-:Y:S02]  /*8b90*/  SEL R12, R4.reuse, R37, !P1 ;  /* 0x00000025040c7207 */ /* 0x040fe40004800000 */
[C---:B------:R-:W-:Y:S02]  /*8ba0*/  SEL R3, R4.reuse, R38, !P1 ;  /* 0x0000002604037207 */ /* 0x040fe40004800000 */
[C---:B------:R-:W-:Y:S01]  /*8bb0*/  SEL R13, R4.reuse, R39, !P1 ;  /* 0x00000027040d7207 */ /* 0x040fe20004800000 */
[----:B------:R0:W-:Y:S04]  /*8bc0*/  STL [R1+0xd8], R12 ;  /* 0x0000d80c01007387 */ /* 0x0001e80000100800 */
[----:B------:R1:W-:Y:S01]  /*8bd0*/  STL [R1+0xcc], R3 ;  /* 0x0000cc0301007387 */ /* 0x0003e20000100800 */
[----:B------:R-:W-:-:S03]  /*8be0*/  SEL R14, R4, R42, !P1 ;  /* 0x0000002a040e7207 */ /* 0x000fc60004800000 */
[----:B0-----:R-:W4:Y:S01]  /*8bf0*/  LDL.LU R12, [R1+0x198] ;  /* 0x00019800010c7983 */ /* 0x001f220000300800 */
[----:B-1----:R-:W-:-:S03]  /*8c00*/  SEL R3, R4, R40, !P1 ;  /* 0x0000002804037207 */ /* 0x002fc60004800000 */
[----:B------:R0:W-:Y:S01]  /*8c10*/  STL [R1+0xc8], R13 ;  /* 0x0000c80d01007387 */ /* 0x0001e20000100800 */
[----:B------:R-:W-:-:S03]  /*8c20*/  SEL R15, R4, R44, !P1 ;  /* 0x0000002c040f7207 */ /* 0x000fc60004800000 */
[----:B0-----:R-:W4:Y:S04]  /*8c30*/  LDL.LU R13, [R1+0x19c] ;  /* 0x00019c00010d7983 */ /* 0x001f280000300800 */
[----:B------:R0:W-:Y:S04]  /*8c40*/  STL [R1+0xb8], R3 ;  /* 0x0000b80301007387 */ /* 0x0001e80000100800 */
[----:B------:R1:W-:Y:S01]  /*8c50*/  STL [R1+0xb4], R14 ;  /* 0x0000b40e01007387 */ /* 0x0003e20000100800 */
[----:B0-----:R-:W-:-:S03]  /*8c60*/  SEL R3, R4, R43, !P1 ;  /* 0x0000002b04037207 */ /* 0x001fc60004800000 */
[----:B-1----:R-:W4:Y:S01]  /*8c70*/  LDL.LU R14, [R1+0x1b0] ;  /* 0x0001b000010e7983 */ /* 0x002f220000300800 */
[----:B------:R-:W-:-:S03]  /*8c80*/  SEL R17, R4, R45, !P1 ;  /* 0x0000002d04117207 */ /* 0x000fc60004800000 */
[----:B------:R0:W-:Y:S04]  /*8c90*/  STL [R1+0xa8], R3 ;  /* 0x0000a80301007387 */ /* 0x0001e80000100800 */
[----:B0-----:R-:W4:Y:S04]  /*8ca0*/  LDL.LU R3, [R1+0x1c0] ;  /* 0x0001c00001037983 */ /* 0x001f280000300800 */
[----:B------:R0:W-:Y:S04]  /*8cb0*/  STL [R1+0x94], R15 ;  /* 0x0000940f01007387 */ /* 0x0001e80000100800 */
[----:B------:R-:W4:Y:S01]  /*8cc0*/  LDL.LU R24, [R1+0x1a8] ;  /* 0x0001a80001187983 */ /* 0x000f220000300800 */
[----:B0-----:R-:W-:-:S03]  /*8cd0*/  SEL R15, R4, R47, !P1 ;  /* 0x0000002f040f7207 */ /* 0x001fc60004800000 */
[----:B------:R0:W-:Y:S04]  /*8ce0*/  STL [R1+0x84], R17 ;  /* 0x0000841101007387 */ /* 0x0001e80000100800 */
[----:B------:R-:W4:Y:S04]  /*8cf0*/  LDL.LU R23, [R1+0x1bc] ;  /* 0x0001bc0001177983 */ /* 0x000f280000300800 */
[----:B------:R1:W-:Y:S04]  /*8d00*/  STL [R1+0x7c], R15 ;  /* 0x00007c0f01007387 */ /* 0x0003e80000100800 */
[----:B------:R-:W4:Y:S01]  /*8d10*/  LDL.LU R61, [R1+0x1b4] ;  /* 0x0001b400013d7983 */ /* 0x000f220000300800 */
[----:B0-----:R-:W-:-:S03]  /*8d20*/  SEL R17, R4, R49, !P1 ;  /* 0x0000003104117207 */ /* 0x001fc60004800000 */
[----:B------:R-:W4:Y:S01]  /*8d30*/  LDL.LU R22, [R1+0x1b8] ;  /* 0x0001b80001167983 */ /* 0x000f220000300800 */
[----:B-1----:R-:W-:-:S03]  /*8d40*/  SEL R15, R4, R48, !P1 ;  /* 0x00000030040f7207 */ /* 0x002fc60004800000 */
[----:B------:R-:W4:Y:S04]  /*8d50*/  LDL.LU R60, [R1+0x1c8] ;  /* 0x0001c800013c7983 */ /* 0x000f280000300800 */
[----:B------:R0:W-:Y:S04]  /*8d60*/  STL [R1+0x6c], R15 ;  /* 0x00006c0f01007387 */ /* 0x0001e80000100800 */
[----:B------:R-:W4:Y:S04]  /*8d70*/  LDL.LU R59, [R1+0x18c] ;  /* 0x00018c00013b7983 */ /* 0x000f280000300800 */
[----:B------:R-:W-:Y:S01]  /*8d80*/  STL [R1+0x68], R17 ;  /* 0x0000681101007387 */ /* 0x000fe20000100800 */
[----:B0-----:R-:W-:-:S03]  /*8d90*/  SEL R15, R4, R50, !P1 ;  /* 0x00000032040f7207 */ /* 0x001fc60004800000 */
[----:B------:R-:W4:Y:S04]  /*8da0*/  LDL.LU R20, [R1+0x184] ;  /* 0x0001840001147983 */ /* 0x000f280000300800 */
[----:B------:R-:W4:Y:S04]  /*8db0*/  LDL.LU R58, [R1+0x50] ;  /* 0x00005000013a7983 */ /* 0x000f280000300800 */
[----:B------:R3:W-:Y:S04]  /*8dc0*/  STL [R1+0x58], R15 ;  /* 0x0000580f01007387 */ /* 0x0007e80000100800 */
[----:B------:R-:W4:Y:S01]  /*8dd0*/  LDL.LU R19, [R1+0x34] ;  /* 0x0000340001137983 */ /* 0x000f220000300800 */
[----:B---3--:R-:W-:-:S03]  /*8de0*/  SEL R15, R4, R10, !P1 ;  /* 0x0000000a040f7207 */ /* 0x008fc60004800000 */
[----:B------:R-:W3:Y:S04]  /*8df0*/  LDL.LU R10, [R1+0x30] ;  /* 0x00003000010a7983 */ /* 0x000ee80000300800 */
[----:B------:R4:W-:Y:S01]  /*8e00*/  STL [R1+0x188], R15 ;  /* 0x0001880f01007387 */ /* 0x0009e20000100800 */
[----:B--2---:R-:W-:-:S03]  /*8e10*/  SEL R17, R4, R8, !P1 ;  /* 0x0000000804117207 */ /* 0x004fc60004800000 */
[----:B------:R-:W2:Y:S04]  /*8e20*/  LDL.LU R8, [R1+0x2c] ;  /* 0x00002c0001087983 */ /* 0x000ea80000300800 */
[----:B------:R0:W-:Y:S04]  /*8e30*/  STL [R1+0x190], R17 ;  /* 0x0001901101007387 */ /* 0x0001e80000100800 */
[----:B------:R-:W2:Y:S01]  /*8e40*/  LDL.LU R18, [R1+0x48] ;  /* 0x0000480001127983 */ /* 0x000ea20000300800 */
[----:B----4-:R-:W-:-:S03]  /*8e50*/  SEL R15, R4, R9, !P1 ;  /* 0x00000009040f7207 */ /* 0x010fc60004800000 */
[----:B------:R-:W4:Y:S04]  /*8e60*/  LDL.LU R9, [R1+0x4c] ;  /* 0x00004c0001097983 */ /* 0x000f280000300800 */
[----:B------:R1:W-:Y:S01]  /*8e70*/  STL [R1+0x194], R15 ;  /* 0x0001940f01007387 */ /* 0x0003e20000100800 */
[----:B0-----:R-:W-:-:S03]  /*8e80*/  SEL R17, R4, R2, !P1 ;  /* 0x0000000204117207 */ /* 0x001fc60004800000 */
[----:B------:R-:W4:Y:S04]  /*8e90*/  LDL.LU R2, [R1+0x40] ;  /* 0x0000400001027983 */ /* 0x000f280000300800 */
[----:B------:R0:W-:Y:S01]  /*8ea0*/  STL [R1+0x1a0], R17 ;  /* 0x0001a01101007387 */ /* 0x0001e20000100800 */
[----:B-1----:R-:W-:-:S03]  /*8eb0*/  SEL R15, R4, R12, !P1 ;  /* 0x0000000c040f7207 */ /* 0x002fc60004800000 */
[----:B0-----:R-:W4:Y:S04]  /*8ec0*/  LDL.LU R17, [R1+0x44] ;  /* 0x0000440001117983 */ /* 0x001f280000300800 */
[----:B------:R-:W4:Y:S04]  /*8ed0*/  LDL.LU R12, [R1+0x148] ;  /* 0x00014800010c7983 */ /* 0x000f280000300800 */
[----:B------:R0:W-:Y:S01]  /*8ee0*/  STL [R1+0x1a4], R15 ;  /* 0x0001a40f01007387 */ /* 0x0001e20000100800 */
[----:B------:R-:W-:-:S03]  /*8ef0*/  SEL R25, R4, R13, !P1 ;  /* 0x0000000d04197207 */ /* 0x000fc60004800000 */
        /* <DEDUP_REMOVED lines=8> */
[----:B------:R0:W-:Y:S02]  /*8f80*/  STL [R1+0x1c4], R25 ;  /* 0x0001c41901007387 */ /* 0x0001e40000100800 */
[----:B0-----:R-:W-:-:S02]  /*8f90*/  SEL R25, R4, R24, !P1 ;  /* 0x0000001804197207 */ /* 0x001fc40004800000 */
[----:B------:R-:W-:-:S03]  /*8fa0*/  SEL R24, R4, R23, !P1 ;  /* 0x0000001704187207 */ /* 0x000fc60004800000 */
[----:B------:R-:W-:Y:S01]  /*8fb0*/  STL [R1+0x1c0], R25 ;  /* 0x0001c01901007387 */ /* 0x000fe20000100800 */
[----:B------:R-:W-:-:S03]  /*8fc0*/  SEL R23, R4, R61, !P1 ;  /* 0x0000003d04177207 */ /* 0x000fc60004800000 */
[----:B------:R-:W4:Y:S01]  /*8fd0*/  LDL.LU R61, [R1+0xfc] ;  /* 0x0000fc00013d7983 */ /* 0x000f220000300800 */
[----:B------:R-:W-:-:S03]  /*8fe0*/  SEL R22, R4, R22, !P1 ;  /* 0x0000001604167207 */ /* 0x000fc60004800000 */
[----:B------:R-:W-:Y:S04]  /*8ff0*/  STL [R1+0x1cc], R24 ;  /* 0x0001cc1801007387 */ /* 0x000fe80000100800 */
[----:B------:R0:W-:Y:S02]  /*9000*/  STL [R1+0x1bc], R23 ;  /* 0x0001bc1701007387 */ /* 0x0001e40000100800 */
[C---:B0-----:R-:W-:Y:S02]  /*9010*/  SEL R23, R4.reuse, R60, !P1 ;  /* 0x0000003c04177207 */ /* 0x041fe40004800000 */
[----:B------:R-:W4:Y:S04]  /*9020*/  LDL.LU R60, [R1+0xc4] ;  /* 0x0000c400013c7983 */ /* 0x000f280000300800 */
[----:B------:R0:W-:Y:S01]  /*9030*/  STL [R1+0x1b8], R22 ;  /* 0x0001b81601007387 */ /* 0x0001e20000100800 */
[----:B------:R-:W-:-:S03]  /*9040*/  SEL R20, R4, R20, !P1 ;  /* 0x0000001404147207 */ /* 0x000fc60004800000 */
[----:B------:R-:W-:Y:S01]  /*9050*/  STL [R1+0x1b4], R23 ;  /* 0x0001b41701007387 */ /* 0x000fe20000100800 */
[----:B0-----:R-:W-:-:S03]  /*9060*/  SEL R22, R4, R59, !P1 ;  /* 0x0000003b04167207 */ /* 0x001fc60004800000 */
[----:B------:R-:W4:Y:S04]  /*9070*/  LDL.LU R59, [R1+0xd0] ;  /* 0x0000d000013b7983 */ /* 0x000f280000300800 */
[----:B------:R0:W-:Y:S02]  /*9080*/  STL [R1+0x1a8], R22 ;  /* 0x0001a81601007387 */ /* 0x0001e40000100800 */
[C---:B0-----:R-:W-:Y:S02]  /*9090*/  SEL R22, R4.reuse, R58, !P1 ;  /* 0x0000003a04167207 */ /* 0x041fe40004800000 */
[----:B------:R-:W4:Y:S04]  /*90a0*/  LDL.LU R58, [R1+0xf0] ;  /* 0x0000f000013a7983 */ /* 0x000f280000300800 */
[----:B------:R0:W-:Y:S04]  /*90b0*/  STL [R1+0x19c], R20 ;  /* 0x00019c1401007387 */ /* 0x0001e80000100800 */
[----:B------:R-:W-:Y:S01]  /*90c0*/  STL [R1+0x198], R22 ;  /* 0x0001981601007387 */ /* 0x000fe20000100800 */
[----:B0-----:R-:W-:-:S02]  /*90d0*/  SEL R20, R4, R19, !P1 ;  /* 0x0000001304147207 */ /* 0x001fc40004800000 */
[C---:B---3--:R-:W-:Y:S02]  /*90e0*/  SEL R19, R4.reuse, R10, !P1 ;  /* 0x0000000a04137207 */ /* 0x048fe40004800000 */
[----:B------:R-:W3:Y:S04]  /*90f0*/  LDL.LU R10, [R1+0xf4] ;  /* 0x0000f400010a7983 */ /* 0x000ee80000300800 */
[----:B------:R2:W-:Y:S04]  /*9100*/  STL [R1+0x18c], R20 ;  /* 0x00018c1401007387 */ /* 0x0005e80000100800 */
[----:B------:R0:W-:Y:S01]  /*9110*/  STL [R1+0x184], R19 ;  /* 0x0001841301007387 */ /* 0x0001e20000100800 */
[----:B--2---:R-:W-:-:S03]  /*9120*/  SEL R20, R4, R8, !P1 ;  /* 0x0000000804147207 */ /* 0x004fc60004800000 */
[----:B------:R-:W2:Y:S01]  /*9130*/  LDL.LU R8, [R1+0xd4] ;  /* 0x0000d40001087983 */ /* 0x000ea20000300800 */
[----:B0-----:R-:W-:-:S03]  /*9140*/  SEL R19, R4, R18, !P1 ;  /* 0x0000001204137207 */ /* 0x001fc60004800000 */
[----:B------:R-:W-:Y:S01]  /*9150*/  STL [R1+0x54], R20 ;  /* 0x0000541401007387 */ /* 0x000fe20000100800 */
[----:B----4-:R-:W-:-:S03]  /*9160*/  SEL R18, R4, R9, !P1 ;  /* 0x0000000904127207 */ /* 0x010fc60004800000 */
[----:B------:R-:W4:Y:S04]  /*9170*/  LDL.LU R9, [R1+0xec] ;  /* 0x0000ec0001097983 */ /* 0x000f280000300800 */
[----:B------:R0:W-:Y:S04]  /*9180*/  STL [R1+0x50], R19 ;  /* 0x0000501301007387 */ /* 0x0001e80000100800 */
[----:B------:R1:W-:Y:S01]  /*9190*/  STL [R1+0x4c], R18 ;  /* 0x00004c1201007387 */ /* 0x0003e20000100800 */
[----:B0-----:R-:W-:-:S03]  /*91a0*/  SEL R19, R4, R2, !P1 ;  /* 0x0000000204137207 */ /* 0x001fc60004800000 */
[----:B------:R-:W4:Y:S04]  /*91b0*/  LDL.LU R2, [R1+0xdc] ;  /* 0x0000dc0001027983 */ /* 0x000f280000300800 */
[----:B------:R-:W-:Y:S01]  /*91c0*/  STL [R1+0x48], R19 ;  /* 0x0000481301007387 */ /* 0x000fe20000100800 */
[C---:B-1----:R-:W-:Y:S02]  /*91d0*/  SEL R18, R4.reuse, R17, !P1 ;  /* 0x0000001104127207 */ /* 0x042fe40004800000 */
[C---:B------:R-:W-:Y:S02]  /*91e0*/  SEL R17, R4.reuse, R12, !P1 ;  /* 0x0000000c04117207 */ /* 0x040fe40004800000 */
[----:B------:R-:W4:Y:S04]  /*91f0*/  LDL.LU R12, [R1+0xe4] ;  /* 0x0000e400010c7983 */ /* 0x000f280000300800 */
[----:B------:R0:W-:Y:S04]  /*9200*/  STL [R1+0x44], R18 ;  /* 0x0000441201007387 */ /* 0x0001e80000100800 */
[----:B------:R1:W-:Y:S01]  /*9210*/  STL [R1+0x40], R17 ;  /* 0x0000401101007387 */ /* 0x0003e20000100800 */
[----:B0-----:R-:W-:-:S03]  /*9220*/  SEL R18, R4, R13, !P1 ;  /* 0x0000000d04127207 */ /* 0x001fc60004800000 */
[----:B------:R-:W4:Y:S04]  /*9230*/  LDL.LU R13, [R1+0xe0] ;  /* 0x0000e000010d7983 */ /* 0x000f280000300800 */
[----:B------:R0:W-:Y:S01]  /*9240*/  STL [R1+0x34], R18 ;  /* 0x0000341201007387 */ /* 0x0001e20000100800 */
[----:B-1----:R-:W-:-:S03]  /*9250*/  SEL R17, R4, R14, !P1 ;  /* 0x0000000e04117207 */ /* 0x002fc60004800000 */
[----:B------:R-:W4:Y:S04]  /*9260*/  LDL.LU R14, [R1+0xbc] ;  /* 0x0000bc00010e7983 */ /* 0x000f280000300800 */
[----:B------:R1:W-:Y:S01]  /*9270*/  STL [R1+0x30], R17 ;  /* 0x0000301101007387 */ /* 0x0003e20000100800 */
[----:B0-----:R-:W-:-:S03]  /*9280*/  SEL R18, R4, R15, !P1 ;  /* 0x0000000f04127207 */ /* 0x001fc60004800000 */
[----:B------:R-:W4:Y:S01]  /*9290*/  LDL.LU R15, [R1+0xc0] ;  /* 0x0000c000010f7983 */ /* 0x000f220000300800 */
[C---:B-1----:R-:W-:Y:S02]  /*92a0*/  SEL R17, R4.reuse, R3, !P1 ;  /* 0x0000000304117207 */ /* 0x042fe40004800000 */
[C---:B------:R-:W-:Y:S01]  /*92b0*/  SEL R3, R4.reuse, R54, !P1 ;  /* 0x0000003604037207 */ /* 0x040fe20004800000 */
[----:B------:R-:W-:Y:S04]  /*92c0*/  STL [R1+0x2c], R18 ;  /* 0x00002c1201007387 */ /* 0x000fe80000100800 */
[----:B------:R0:W-:Y:S04]  /*92d0*/  STL [R1+0x10], R17 ;  /* 0x0000101101007387 */ /* 0x0001e80000100800 */
[----:B------:R-:W-:Y:S04]  /*92e0*/  STL [R1+0xc9c], R3 ;  /* 0x000c9c0301007387 */ /* 0x000fe80000100800 */
[----:B0-----:R-:W4:Y:S01]  /*92f0*/  LDL.LU R17, [R1+0xb0] ;  /* 0x0000b00001117983 */ /* 0x001f220000300800 */
[----:B------:R-:W-:-:S05]  /*9300*/  SEL R61, R4, R61, !P1 ;  /* 0x0000003d043d7207 */ /* 0x000fca0004800000 */
[----:B------:R-:W-:Y:S01]  /*9310*/  STL [R1+0xca0], R61 ;  /* 0x000ca03d01007387 */ /* 0x000fe20000100800 */
[----:B------:R-:W-:-:S05]  /*9320*/  SEL R60, R4, R60, !P1 ;  /* 0x0000003c043c7207 */ /* 0x000fca0004800000 */
[----:B------:R-:W-:Y:S04]  /*9330*/  STL [R1+0xca4], R60 ;  /* 0x000ca43c01007387 */ /* 0x000fe80000100800 */
[----:B------:R-:W4:Y:S01]  /*9340*/  LDL.LU R18, [R1+0xac] ;  /* 0x0000ac0001127983 */ /* 0x000f220000300800 */
[----:B------:R-:W-:-:S05]  /*9350*/  SEL R59, R4, R59, !P1 ;  /* 0x0000003b043b7207 */ /* 0x000fca0004800000 */
[----:B------:R-:W-:Y:S04]  /*9360*/  STL [R1+0xca8], R59 ;  /* 0x000ca83b01007387 */ /* 0x000fe80000100800 */
[----:B------:R-:W4:Y:S01]  /*9370*/  LDL.LU R19, [R1+0xa4] ;  /* 0x0000a40001137983 */ /* 0x000f220000300800 */
[----:B------:R-:W-:-:S05]  /*9380*/  SEL R58, R4, R58, !P1 ;  /* 0x0000003a043a7207 */ /* 0x000fca0004800000 */
[----:B------:R-:W-:Y:S01]  /*9390*/  STL [R1+0xcac], R58 ;  /* 0x000cac3a01007387 */ /* 0x000fe20000100800 */
[----:B---3--:R-:W-:-:S05]  /*93a0*/  SEL R54, R4, R10, !P1 ;  /* 0x0000000a04367207 */ /* 0x008fca0004800000 */
[----:B------:R-:W-:Y:S04]  /*93b0*/  STL [R1+0xcb0], R54 ;  /* 0x000cb03601007387 */ /* 0x000fe80000100800 */
[----:B------:R-:W3:Y:S01]  /*93c0*/  LDL.LU R20, [R1+0xa0] ;  /* 0x0000a00001147983 */ /* 0x000ee20000300800 */
[----:B--2---:R-:W-:-:S05]  /*93d0*/  SEL R8, R4, R8, !P1 ;  /* 0x0000000804087207 */ /* 0x004fca0004800000 */
[----:B------:R-:W-:Y:S01]  /*93e0*/  STL [R1+0xcb4], R8 ;  /* 0x000cb40801007387 */ /* 0x000fe20000100800 */
[----:B----4-:R-:W-:-:S05]  /*93f0*/  SEL R9, R4, R9, !P1 ;  /* 0x0000000904097207 */ /* 0x010fca0004800000 */
[----:B------:R-:W-:Y:S01]  /*9400*/  STL [R1+0xcb8], R9 ;  /* 0x000cb80901007387 */ /* 0x000fe20000100800 */
[----:B------:R-:W-:-:S03]  /*9410*/  SEL R10, R4, R2, !P1 ;  /* 0x00000002040a7207 */ /* 0x000fc60004800000 */
[----:B------:R-:W2:Y:S04]  /*9420*/  LDL.LU R2, [R1+0x9c] ;  /* 0x00009c0001027983 */ /* 0x000ea80000300800 */
[----:B------:R-:W-:Y:S01]  /*9430*/  STL [R1+0xcbc], R10 ;  /* 0x000cbc0a01007387 */ /* 0x000fe20000100800 */
[----:B------:R-:W-:-:S05]  /*9440*/  SEL R12, R4, R12, !P1 ;  /* 0x0000000c040c7207 */ /* 0x000fca0004800000 */
[----:B------:R-:W-:Y:S01]  /*9450*/  STL [R1+0xcc0], R12 ;  /* 0x000cc00c01007387 */ /* 0x000fe20000100800 */
[----:B------:R-:W-:-:S05]  /*9460*/  SEL R13, R4, R13, !P1 ;  /* 0x0000000d040d7207 */ /* 0x000fca0004800000 */
[----:B------:R0:W-:Y:S04]  /*9470*/  STL [R1+0xcc4], R13 ;  /* 0x000cc40d01007387 */ /* 0x0001e80000100800 */
[----:B------:R-:W4:Y:S04]  /*9480*/  LDL.LU R23, [R1+0x98] ;  /* 0x0000980001177983 */ /* 0x000f280000300800 */
[----:B------:R-:W4:Y:S01]  /*9490*/  LDL.LU R24, [R1+0x90] ;  /* 0x0000900001187983 */ /* 0x000f220000300800 */
[----:B------:R-:W-:-:S05]  /*94a0*/  SEL R14, R4, R14, !P1 ;  /* 0x0000000e040e7207 */ /* 0x000fca0004800000 */
[----:B------:R1:W-:Y:S04]  /*94b0*/  STL [R1+0xcc8], R14 ;  /* 0x000cc80e01007387 */ /* 0x0003e80000100800 */
[----:B------:R-:W4:Y:S04]  /*94c0*/  LDL.LU R25, [R1+0x8c] ;  /* 0x00008c0001197983 */ /* 0x000f280000300800 */
[----:B------:R-:W4:Y:S01]  /*94d0*/  LDL.LU R27, [R1+0x88] ;  /* 0x00008800011b7983 */ /* 0x000f220000300800 */
[----:B------:R-:W-:-:S05]  /*94e0*/  SEL R15, R4, R15, !P1 ;  /* 0x0000000f040f7207 */ /* 0x000fca0004800000 */
[----:B------:R-:W-:Y:S04]  /*94f0*/  STL [R1+0xccc], R15 ;  /* 0x000ccc0f01007387 */ /* 0x000fe80000100800 */
        /* <DEDUP_REMOVED lines=13> */
[----:B------:R-:W4:Y:S04]  /*95d0*/  LDL.LU R37, [R1+0x38] ;  /* 0x0000380001257983 */ /* 0x000f280000300800 */
[----:B------:R-:W4:Y:S01]  /*95e0*/  LDL.LU R38, [R1+0x3c] ;  /* 0x00003c0001267983 */ /* 0x000f220000300800 */
[----:B---3--:R-:W-:-:S05]  /*95f0*/  SEL R20, R4, R20, !P1 ;  /* 0x0000001404147207 */ /* 0x008fca0004800000 */
[----:B------:R-:W-:Y:S04]  /*9600*/  STL [R1+0xcdc], R20 ;  /* 0x000cdc1401007387 */ /* 0x000fe80000100800 */
[----:B------:R-:W3:Y:S04]  /*9610*/  LDL.LU R43, [R1+0x14] ;  /* 0x00001400012b7983 */ /* 0x000ee80000300800 */
[----:B------:R-:W3:Y:S04]  /*9620*/  LDL.LU R42, [R1+0x20] ;  /* 0x00002000012a7983 */ /* 0x000ee80000300800 */
[----:B------:R-:W3:Y:S04]  /*9630*/  LDL.LU R40, [R1+0x28] ;  /* 0x0000280001287983 */ /* 0x000ee80000300800 */
[----:B------:R-:W3:Y:S01]  /*9640*/  LDL.LU R39, [R1+0x24] ;  /* 0x0000240001277983 */ /* 0x000ee20000300800 */
[----:B--2---:R-:W-:-:S03]  /*9650*/  SEL R22, R4, R2, !P1 ;  /* 0x0000000204167207 */ /* 0x004fc60004800000 */
[----:B------:R-:W2:Y:S04]  /*9660*/  LDL.LU R2, [R1+0x1c] ;  /* 0x00001c0001027983 */ /* 0x000ea80000300800 */
[----:B------:R-:W-:Y:S01]  /*9670*/  STL [R1+0xce0], R22 ;  /* 0x000ce01601007387 */ /* 0x000fe20000100800 */
[C---:B----4-:R-:W-:Y:S02]  /*9680*/  SEL R23, R4.reuse, R23, !P1 ;  /* 0x0000001704177207 */ /* 0x050fe40004800000 */
[----:B------:R-:W-:-:S03]  /*9690*/  SEL R24, R4, R24, !P1 ;  /* 0x0000001804187207 */ /* 0x000fc60004800000 */
[----:B------:R-:W-:Y:S04]  /*96a0*/  STL [R1+0xce4], R23 ;  /* 0x000ce41701007387 */ /* 0x000fe80000100800 */
[----:B------:R-:W-:Y:S01]  /*96b0*/  STL [R1+0xce8], R24 ;  /* 0x000ce81801007387 */ /* 0x000fe20000100800 */
[C---:B------:R-:W-:Y:S02]  /*96c0*/  SEL R25, R4.reuse, R25, !P1 ;  /* 0x0000001904197207 */ /* 0x040fe40004800000 */
        /* <DEDUP_REMOVED lines=15> */
[----:B------:R-:W-:-:S05]  /*97c0*/  SEL R35, R4, R35, !P1 ;  /* 0x0000002304237207 */ /* 0x000fca0004800000 */
[----:B------:R-:W-:Y:S01]  /*97d0*/  STL [R1+0xd0c], R35 ;  /* 0x000d0c2301007387 */ /* 0x000fe20000100800 */
[C---:B---3--:R-:W-:Y:S02]  /*97e0*/  SEL R44, R4.reuse, R42, !P1 ;  /* 0x0000002a042c7207 */ /* 0x048fe40004800000 */
[C---:B------:R-:W-:Y:S02]  /*97f0*/  SEL R45, R4.reuse, R40, !P1 ;  /* 0x00000028042d7207 */ /* 0x040fe40004800000 */
[C---:B------:R-:W-:Y:S02]  /*9800*/  SEL R40, R4.reuse, R0, !P1 ;  /* 0x0000000004287207 */ /* 0x040fe40004800000 */
[C---:B------:R-:W-:Y:S02]  /*9810*/  SEL R42, R4.reuse, R39, !P1 ;  /* 0x00000027042a7207 */ /* 0x040fe40004800000 */
[----:B--2---:R-:W-:Y:S02]  /*9820*/  SEL R39, R4, R2, !P1 ;  /* 0x0000000204277207 */ /* 0x004fe40004800000 */
[----:B------:R-:W2:Y:S04]  /*9830*/  LDL.LU R2, [R1+0x1dc] ;  /* 0x0001dc0001027983 */ /* 0x000ea80000300800 */
[----:B------:R-:W3:Y:S04]  /*9840*/  LDL.LU R0, [R1+0xd10] ;  /* 0x000d100001007983 */ /* 0x000ee80000300800 */
[----:B0-----:R-:W4:Y:S04]  /*9850*/  LDL.LU R13, [R1+0x8] ;  /* 0x00000800010d7983 */ /* 0x001f280000300800 */
[----:B------:R-:W4:Y:S04]  /*9860*/  LDL.LU R12, [R1+0xc] ;  /* 0x00000c00010c7983 */ /* 0x000f280000300800 */
        /* <DEDUP_REMOVED lines=8> */
[----:B------:R-:W4:Y:S01]  /*98f0*/  LDL.LU R3, [R1+0x164] ;  /* 0x0001640001037983 */ /* 0x000f220000300800 */
[----:B------:R-:W0:Y:S01]  /*9900*/  S2R R50, SR_TID.X ;  /* 0x0000000000327919 */ /* 0x000e220000002100 */
[----:B------:R-:W-:-:S02]  /*9910*/  @!P2 IMAD.MOV R57, RZ, RZ, -R57 ;  /* 0x000000ffff39a224 */ /* 0x000fc400078e0a39 */
[----:B------:R-:W-:Y:S02]  /*9920*/  @!P3 IMAD.MOV R52, RZ, RZ, -R52 ;  /* 0x000000ffff34b224 */ /* 0x000fe400078e0a34 */
[----:B------:R-:W-:Y:S02]  /*9930*/  @!P5 IMAD.MOV R53, RZ, RZ, -R53 ;  /* 0x000000ffff35d224 */ /* 0x000fe400078e0a35 */
[----:B------:R-:W-:Y:S02]  /*9940*/  @!P0 IMAD.MOV R6, RZ, RZ, -R6 ;  /* 0x000000ffff068224 */ /* 0x000fe400078e0a06 */
[----:B------:R-:W-:Y:S01]  /*9950*/  @!P6 IMAD.MOV R55, RZ, RZ, -R55 ;  /* 0x000000ffff37e224 */ /* 0x000fe200078e0a37 */
[C---:B------:R-:W-:Y:S02]  /*9960*/  SEL R37, R4.reuse, R37, !P1 ;  /* 0x0000002504257207 */ /* 0x040fe40004800000 */
[C---:B------:R-:W-:Y:S02]  /*9970*/  SEL R38, R4.reuse, R38, !P1 ;  /* 0x0000002604267207 */ /* 0x040fe40004800000 */
[----:B------:R-:W-:-:S02]  /*9980*/  SEL R56, R4, R56, !P1 ;  /* 0x0000003804387207 */ /* 0x000fc40004800000 */
[C---:B------:R-:W-:Y:S02]  /*9990*/  SEL R43, R4.reuse, R43, !P1 ;  /* 0x0000002b042b7207 */ /* 0x040fe40004800000 */
[C---:B------:R-:W-:Y:S02]  /*99a0*/  SEL R5, R4.reuse, R5, !P1 ;  /* 0x0000000504057207 */ /* 0x040fe40004800000 */
[C---:B------:R-:W-:Y:S02]  /*99b0*/  SEL R7, R4.reuse, R7, !P1 ;  /* 0x0000000704077207 */ /* 0x040fe40004800000 */
[----:B------:R-:W-:Y:S02]  /*99c0*/  SEL R11, R4, R11, !P1 ;  /* 0x0000000b040b7207 */ /* 0x000fe40004800000 */
[----:B0-----:R-:W-:-:S05]  /*99d0*/  LOP3.LUT R50, R50, 0x1f, RZ, 0xc0, !PT ;  /* 0x0000001f32327812 */ /* 0x001fca00078ec0ff */
[----:B-1----:R-:W-:Y:S01]  /*99e0*/  IMAD R14, R50, UR6, RZ ;  /* 0x00000006320e7c24 */ /* 0x002fe2000f8e02ff */
[C---:B------:R-:W-:Y:S02]  /*99f0*/  SEL R16, R4.reuse, R16, !P1 ;  /* 0x0000001004107207 */ /* 0x040fe40004800000 */
[C---:B------:R-:W-:Y:S02]  /*9a00*/  SEL R47, R4.reuse, R21, !P1 ;  /* 0x00000015042f7207 */ /* 0x040fe40004800000 */
[C---:B------:R-:W-:Y:S02]  /*9a10*/  SEL R26, R4.reuse, R26, !P1 ;  /* 0x0000001a041a7207 */ /* 0x040fe40004800000 */
[C---:B------:R-:W-:Y:S02]  /*9a20*/  SEL R48, R4.reuse, R31, !P1 ;  /* 0x0000001f04307207 */ /* 0x040fe40004800000 */
[C---:B------:R-:W-:Y:S02]  /*9a30*/  SEL R36, R4.reuse, R36, !P1 ;  /* 0x0000002404247207 */ /* 0x040fe40004800000 */
[----:B------:R-:W-:-:S02]  /*9a40*/  SEL R49, R4, R41, !P1 ;  /* 0x0000002904317207 */ /* 0x000fc40004800000 */
[C---:B------:R-:W-:Y:S02]  /*9a50*/  SEL R46, R4.reuse, R46, !P1 ;  /* 0x0000002e042e7207 */ /* 0x040fe40004800000 */
[C---:B------:R-:W-:Y:S02]  /*9a60*/  SEL R51, R4.reuse, R51, !P1 ;  /* 0x0000003304337207 */ /* 0x040fe40004800000 */
[C---:B------:R-:W-:Y:S02]  /*9a70*/  SEL R57, R4.reuse, R57, !P1 ;  /* 0x0000003904397207 */ /* 0x040fe40004800000 */
[C---:B------:R-:W-:Y:S02]  /*9a80*/  SEL R52, R4.reuse, R52, !P1 ;  /* 0x0000003404347207 */ /* 0x040fe40004800000 */
[C---:B------:R-:W-:Y:S02]  /*9a90*/  SEL R53, R4.reuse, R53, !P1 ;  /* 0x0000003504357207 */ /* 0x040fe40004800000 */
[----:B------:R-:W-:-:S02]  /*9aa0*/  SEL R50, R4, R6, !P1 ;  /* 0x0000000604327207 */ /* 0x000fc40004800000 */
[----:B------:R-:W-:Y:S02]  /*9ab0*/  SEL R55, R4, R55, !P1 ;  /* 0x0000003704377207 */ /* 0x000fe40004800000 */
[----:B------:R-:W-:Y:S01]  /*9ac0*/  LEA.HI.X.SX32 R4, R14, UR11, 0x1, P4 ;  /* 0x0000000b0e047c11 */ /* 0x000fe2000a0f0eff */
[----:B--2---:R-:W-:Y:S01]  /*9ad0*/  IMAD R2, R2, UR12, RZ ;  /* 0x0000000c02027c24 */ /* 0x004fe2000f8e02ff */
[----:B------:R-:W0:Y:S01]  /*9ae0*/  LDCU.64 UR10, c[0x0][0x380] ;  /* 0x00007000ff0a77ac */ /* 0x000e220008000a00 */
[----:B---3--:R-:W-:-:S03]  /*9af0*/  IMAD R0, R0, UR12, RZ ;  /* 0x0000000c00007c24 */ /* 0x008fc6000f8e02ff */
[----:B------:R-:W-:Y:S04]  /*9b00*/  STL [R1+0xc48], R2 ;  /* 0x000c480201007387 */ /* 0x000fe80000100800 */
[----:B------:R1:W-:Y:S01]  /*9b10*/  STL [R1+0xc4c], R0 ;  /* 0x000c4c0001007387 */ /* 0x0003e20000100800 */
[----:B----4-:R-:W-:Y:S02]  /*9b20*/  IMAD R8, R8, UR7, RZ ;  /* 0x0000000708087c24 */ /* 0x010fe4000f8e02ff */
[----:B-1----:R-:W-:-:S03]  /*9b30*/  IMAD R0, R54, UR7, RZ ;  /* 0x0000000736007c24 */ /* 0x002fc6000f8e02ff */
[----:B------:R1:W-:Y:S01]  /*9b40*/  STL [R1+0x4], R8 ;  /* 0x0000040801007387 */ /* 0x0003e20000100800 */
[----:B------:R-:W-:-:S03]  /*9b50*/  IMAD R2, R58, UR7, RZ ;  /* 0x000000073a027c24 */ /* 0x000fc6000f8e02ff */
[----:B------:R2:W-:Y:S01]  /*9b60*/  STL [R1+0x8], R0 ;  /* 0x0000080001007387 */ /* 0x0005e20000100800 */
[----:B-1----:R-:W-:-:S03]  /*9b70*/  IMAD R8, R59, UR7, RZ ;  /* 0x000000073b087c24 */ /* 0x002fc6000f8e02ff */
[----:B------:R1:W-:Y:S01]  /*9b80*/  STL [R1+0xc], R2 ;  /* 0x00000c0201007387 */ /* 0x0003e20000100800 */
[----:B--2---:R-:W-:-:S03]  /*9b90*/  IMAD R0, R60, UR7, RZ ;  /* 0x000000073c007c24 */ /* 0x004fc6000f8e02ff */
[----:B------:R-:W-:Y:S04]  /*9ba0*/  STL [R1+0x14], R8 ;  /* 0x0000140801007387 */ /* 0x000fe80000100800 */
[----:B------:R2:W-:Y:S01]  /*9bb0*/  STL [R1+0x18], R0 ;  /* 0x0000180001007387 */ /* 0x0005e20000100800 */
[----:B-1----:R-:W-:Y:S02]  /*9bc0*/  IMAD R2, R61, UR7, RZ ;  /* 0x000000073d027c24 */ /* 0x002fe4000f8e02ff */
[----:B------:R-:W-:Y:S01]  /*9bd0*/  IMAD R3, R3, UR7, RZ ;  /* 0x0000000703037c24 */ /* 0x000fe2000f8e02ff */
[----:B--2---:R-:W2:Y:S04]  /*9be0*/  LDL.LU R0, [R1+0x160] ;  /* 0x0001600001007983 */ /* 0x004ea80000300800 */
[----:B------:R1:W-:Y:S04]  /*9bf0*/  STL [R1+0x1c], R2 ;  /* 0x00001c0201007387 */ /* 0x0003e80000100800 */
[----:B-1----:R-:W3:Y:S04]  /*9c00*/  LDL.LU R2, [R1+0x15c] ;  /* 0x00015c0001027983 */ /* 0x002ee80000300800 */
[----:B------:R1:W-:Y:S04]  /*9c10*/  STL [R1+0x20], R3 ;  /* 0x0000200301007387 */ /* 0x0003e80000100800 */
        /* <DEDUP_REMOVED lines=16> */
[----:B------:R-:W-:-:S03]  /*9d20*/  IMAD R41, R13, UR7, RZ ;  /* 0x000000070d297c24 */ /* 0x000fc6000f8e02ff */
[----:B------:R-:W4:Y:S01]  /*9d30*/  LDL.LU R15, [R1+0x10c] ;  /* 0x00010c00010f7983 */ /* 0x000f220000300800 */
[----:B------:R-:W-:-:S03]  /*9d40*/  IMAD R31, R12, UR7, RZ ;  /* 0x000000070c1f7c24 */ /* 0x000fc6000f8e02ff */
[----:B------:R-:W4:Y:S04]  /*9d50*/  LDL.LU R14, [R1+0x100] ;  /* 0x00010000010e7983 */ /* 0x000f280000300800 */
[----:B------:R-:W4:Y:S01]  /*9d60*/  LDL.LU R13, [R1+0xf8] ;  /* 0x0000f800010d7983 */ /* 0x000f220000300800 */
[----:B------:R-:W-:-:S03]  /*9d70*/  IMAD R21, R10, UR7, RZ ;  /* 0x000000070a157c24 */ /* 0x000fc6000f8e02ff */
[----:B------:R-:W4:Y:S01]  /*9d80*/  LDL.LU R12, [R1+0xe8] ;  /* 0x0000e800010c7983 */ /* 0x000f220000300800 */
[----:B------:R-:W-:-:S03]  /*9d90*/  IMAD R6, R9, UR7, RZ ;  /* 0x0000000709067c24 */ /* 0x000fc6000f8e02ff */
        /* <DEDUP_REMOVED lines=8> */
[----:B-1----:R-:W4:Y:S01]  /*9e20*/  LDL.LU R3, [R1+0x7c] ;  /* 0x00007c0001037983 */ /* 0x002f220000300800 */
[----:B--2---:R-:W-:-:S05]  /*9e30*/  IMAD R0, R0, UR7, RZ ;  /* 0x0000000700007c24 */ /* 0x004fca000f8e02ff */
[----:B------:R3:W-:Y:S02]  /*9e40*/  STL [R1+0x24], R0 ;  /* 0x0000240001007387 */ /* 0x0007e40000100800 */
[----:B---3--:R-:W-:-:S05]  /*9e50*/  IMAD R0, R2, UR7, RZ ;  /* 0x0000000702007c24 */ /* 0x008fca000f8e02ff */
[----:B------:R1:W-:Y:S01]  /*9e60*/  STL [R1+0x28], R0 ;  /* 0x0000280001007387 */ /* 0x0003e20000100800 */
[----:B----4-:R-:W-:-:S05]  /*9e70*/  IMAD R2, R35, UR7, RZ ;  /* 0x0000000723027c24 */ /* 0x010fca000f8e02ff */
[----:B------:R2:W-:Y:S01]  /*9e80*/  STL [R1+0x38], R2 ;  /* 0x0000380201007387 */ /* 0x0005e20000100800 */
[----:B-1----:R-:W-:Y:S02]  /*9e90*/  IMAD R0, R34, UR7, RZ ;  /* 0x0000000722007c24 */ /* 0x002fe4000f8e02ff */
[----:B------:R-:W-:-:S03]  /*9ea0*/  IMAD R33, R33, UR7, RZ ;  /* 0x0000000721217c24 */ /* 0x000fc6000f8e02ff */
[----:B------:R1:W-:Y:S01]  /*9eb0*/  STL [R1+0x3c], R0 ;  /* 0x00003c0001007387 */ /* 0x0003e20000100800 */
[----:B--2---:R-:W-:-:S03]  /*9ec0*/  IMAD R2, R32, UR7, RZ ;  /* 0x0000000720027c24 */ /* 0x004fc6000f8e02ff */
[----:B------:R-:W-:Y:S01]  /*9ed0*/  STL [R1+0x5c], R33 ;  /* 0x00005c2101007387 */ /* 0x000fe20000100800 */
[----:B------:R-:W-:Y:S02]  /*9ee0*/  IMAD R29, R29, UR7, RZ ;  /* 0x000000071d1d7c24 */ /* 0x000fe4000f8e02ff */
[----:B-1----:R-:W-:Y:S01]  /*9ef0*/  IMAD R0, R30, UR7, RZ ;  /* 0x000000071e007c24 */ /* 0x002fe2000f8e02ff */
[----:B------:R1:W-:Y:S04]  /*9f00*/  STL [R1+0x60], R2 ;  /* 0x0000600201007387 */ /* 0x0003e80000100800 */
[----:B------:R2:W-:Y:S01]  /*9f10*/  STL [R1+0x64], R0 ;  /* 0x0000640001007387 */ /* 0x0005e20000100800 */
[----:B-1----:R-:W-:-:S03]  /*9f20*/  IMAD R2, R28, UR7, RZ ;  /* 0x000000071c027c24 */ /* 0x002fc6000f8e02ff */
[----:B------:R-:W-:Y:S01]  /*9f30*/  STL [R1+0x70], R29 ;  /* 0x0000701d01007387 */ /* 0x000fe20000100800 */
[----:B--2---:R-:W-:-:S03]  /*9f40*/  IMAD R0, R27, UR7, RZ ;  /* 0x000000071b007c24 */ /* 0x004fc6000f8e02ff */
[----:B------:R1:W-:Y:S01]  /*9f50*/  STL [R1+0x74], R2 ;  /* 0x0000740201007387 */ /* 0x0003e20000100800 */
[----:B------:R-:W-:-:S03]  /*9f60*/  IMAD R25, R25, UR7, RZ ;  /* 0x0000000719197c24 */ /* 0x000fc6000f8e02ff */
[----:B------:R2:W-:Y:S01]  /*9f70*/  STL [R1+0x78], R0 ;  /* 0x0000780001007387 */ /* 0x0005e20000100800 */
[----:B------:R-:W-:Y:S02]  /*9f80*/  IMAD R22, R22, UR7, RZ ;  /* 0x0000000716167c24 */ /* 0x000fe4000f8e02ff */
[----:B-1----:R-:W-:Y:S01]  /*9f90*/  IMAD R2, R24, UR7, RZ ;  /* 0x0000000718027c24 */ /* 0x002fe2000f8e02ff */
[----:B------:R-:W-:Y:S01]  /*9fa0*/  STL [R1+0x80], R25 ;  /* 0x0000801901007387 */ /* 0x000fe20000100800 */
[----:B--2---:R-:W-:-:S03]  /*9fb0*/  IMAD R0, R23, UR7, RZ ;  /* 0x0000000717007c24 */ /* 0x004fc6000f8e02ff */
[----:B------:R1:W-:Y:S04]  /*9fc0*/  STL [R1+0x88], R2 ;  /* 0x0000880201007387 */ /* 0x0003e80000100800 */
        /* <DEDUP_REMOVED lines=25> */
[----:B-1----:R-:W-:-:S03]  /*a160*/  IMAD R2, R58, UR7, RZ ;  /* 0x000000073a027c24 */ /* 0x002fc6000f8e02ff */
[----:B------:R1:W-:Y:S01]  /*a170*/  STL [R1+0xb8], R8 ;  /* 0x0000b80801007387 */ /* 0x0003e20000100800 */
[----:B--2---:R-:W-:-:S03]  /*a180*/  IMAD R0, R59, UR7, RZ ;  /* 0x000000073b007c24 */ /* 0x004fc6000f8e02ff */
[----:B------:R2:W-:Y:S01]  /*a190*/  STL [R1+0xb4], R2 ;  /* 0x0000b40201007387 */ /* 0x0005e20000100800 */
[----:B-1----:R-:W-:-:S03]  /*a1a0*/  IMAD R8, R60, UR7, RZ ;  /* 0x000000073c087c24 */ /* 0x002fc6000f8e02ff */
[----:B------:R1:W-:Y:S01]  /*a1b0*/  STL [R1+0xa8], R0 ;  /* 0x0000a80001007387 */ /* 0x0003e20000100800 */
[----:B--2---:R-:W-:-:S03]  /*a1c0*/  IMAD R2, R61, UR7, RZ ;  /* 0x000000073d027c24 */ /* 0x004fc6000f8e02ff */
[----:B------:R2:W-:Y:S04]  /*a1d0*/  STL [R1+0x94], R8 ;  /* 0x0000940801007387 */ /* 0x0005e80000100800 */
[----:B------:R-:W3:Y:S01]  /*a1e0*/  LDL.LU R35, [R1+0x6c] ;  /* 0x00006c0001237983 */ /* 0x000ee20000300800 */
[----:B-1----:R-:W-:-:S03]  /*a1f0*/  IMAD R0, R3, UR7, RZ ;  /* 0x0000000703007c24 */ /* 0x002fc6000f8e02ff */
[----:B------:R-:W-:Y:S04]  /*a200*/  STL [R1+0x84], R2 ;  /* 0x0000840201007387 */ /* 0x000fe80000100800 */
[----:B------:R-:W4:Y:S04]  /*a210*/  LDL.LU R34, [R1+0x68] ;  /* 0x0000680001227983 */ /* 0x000f280000300800 */
        /* <DEDUP_REMOVED lines=21> */
[----:B--2---:R-:W2:Y:S04]  /*a370*/  LDL.LU R8, [R1+0x50] ;  /* 0x0000500001087983 */ /* 0x004ea80000300800 */
[----:B------:R-:W2:Y:S04]  /*a380*/  LDL.LU R54, [R1+0x4c] ;  /* 0x00004c0001367983 */ /* 0x000ea80000300800 */
[----:B------:R-:W2:Y:S04]  /*a390*/  LDL.LU R58, [R1+0x48] ;  /* 0x00004800013a7983 */ /* 0x000ea80000300800 */
[----:B------:R-:W2:Y:S04]  /*a3a0*/  LDL.LU R59, [R1+0x44] ;  /* 0x00004400013b7983 */ /* 0x000ea80000300800 */
[----:B------:R-:W2:Y:S04]  /*a3b0*/  LDL.LU R60, [R1+0x40] ;  /* 0x00004000013c7983 */ /* 0x000ea80000300800 */
[----:B------:R-:W2:Y:S04]  /*a3c0*/  LDL.LU R61, [R1+0x34] ;  /* 0x00003400013d7983 */ /* 0x000ea80000300800 */
[----:B------:R-:W2:Y:S04]  /*a3d0*/  LDL.LU R3, [R1+0x30] ;  /* 0x0000300001037983 */ /* 0x000ea80000300800 */
[----:B-1----:R-:W2:Y:S04]  /*a3e0*/  LDL.LU R0, [R1+0x2c] ;  /* 0x00002c0001007983 */ /* 0x002ea80000300800 */
[----:B------:R-:W2:Y:S01]  /*a3f0*/  LDL.LU R2, [R1+0x10] ;  /* 0x0000100001027983 */ /* 0x000ea20000300800 */
[----:B---3--:R-:W-:-:S05]  /*a400*/  IMAD R35, R35, UR7, RZ ;  /* 0x0000000723237c24 */ /* 0x008fca000f8e02ff */
[----:B------:R1:W-:Y:S01]  /*a410*/  STL [R1+0x6c], R35 ;  /* 0x00006c2301007387 */ /* 0x0003e20000100800 */
[----:B----4-:R-:W-:-:S03]  /*a420*/  IMAD R34, R34, UR7, RZ ;  /* 0x0000000722227c24 */ /* 0x010fc6000f8e02ff */
[----:B-1----:R-:W3:Y:S01]  /*a430*/  LDL.LU R35, [R1+0xd0c] ;  /* 0x000d0c0001237983 */ /* 0x002ee20000300800 */
[----:B------:R-:W-:-:S03]  /*a440*/  IMAD R33, R33, UR7, RZ ;  /* 0x0000000721217c24 */ /* 0x000fc6000f8e02ff */
[----:B------:R1:W-:Y:S01]  /*a450*/  STL [R1+0x68], R34 ;  /* 0x0000682201007387 */ /* 0x0003e20000100800 */
[----:B------:R-:W-:Y:S02]  /*a460*/  IMAD R32, R32, UR7, RZ ;  /* 0x0000000720207c24 */ /* 0x000fe4000f8e02ff */
[----:B------:R-:W-:Y:S01]  /*a470*/  IMAD R30, R30, UR7, RZ ;  /* 0x000000071e1e7c24 */ /* 0x000fe2000f8e02ff */
[----:B-1----:R-:W4:Y:S01]  /*a480*/  LDL.LU R34, [R1+0xd08] ;  /* 0x000d080001227983 */ /* 0x002f220000300800 */
[----:B------:R-:W-:-:S03]  /*a490*/  IMAD R29, R29, UR7, RZ ;  /* 0x000000071d1d7c24 */ /* 0x000fc6000f8e02ff */
[----:B------:R1:W-:Y:S01]  /*a4a0*/  STL [R1+0x58], R33 ;  /* 0x0000582101007387 */ /* 0x0003e20000100800 */
[----:B------:R-:W-:Y:S02]  /*a4b0*/  IMAD R28, R28, UR7, RZ ;  /* 0x000000071c1c7c24 */ /* 0x000fe4000f8e02ff */
[----:B------:R-:W-:Y:S01]  /*a4c0*/  IMAD R27, R27, UR7, RZ ;  /* 0x000000071b1b7c24 */ /* 0x000fe2000f8e02ff */
[----:B-1----:R-:W3:Y:S04]  /*a4d0*/  LDL.LU R33, [R1+0xd04] ;  /* 0x000d040001217983 */ /* 0x002ee80000300800 */
[----:B------:R1:W-:Y:S01]  /*a4e0*/  STL [R1+0xd0], R32 ;  /* 0x0000d02001007387 */ /* 0x0003e20000100800 */
[----:B------:R-:W-:Y:S02]  /*a4f0*/  IMAD R25, R25, UR7, RZ ;  /* 0x0000000719197c24 */ /* 0x000fe4000f8e02ff */
[----:B------:R-:W-:Y:S01]  /*a500*/  IMAD R24, R24, UR7, RZ ;  /* 0x0000000718187c24 */ /* 0x000fe2000f8e02ff */
[----:B-1----:R-:W3:Y:S04]  /*a510*/  LDL.LU R32, [R1+0xd00] ;  /* 0x000d000001207983 */ /* 0x002ee80000300800 */
[----:B------:R1:W-:Y:S01]  /*a520*/  STL [R1+0xd4], R30 ;  /* 0x0000d41e01007387 */ /* 0x0003e20000100800 */
[----:B------:R-:W-:-:S03]  /*a530*/  IMAD R23, R23, UR7, RZ ;  /* 0x0000000717177c24 */ /* 0x000fc6000f8e02ff */
        /* <DEDUP_REMOVED lines=35> */
[----:B--2---:R-:W-:-:S03]  /*a770*/  IMAD R8, R8, UR7, RZ ;  /* 0x0000000708087c24 */ /* 0x004fc6000f8e02ff */
[----:B-1----:R-:W2:Y:S04]  /*a780*/  LDL.LU R15, [R1+0xccc] ;  /* 0x000ccc00010f7983 */ /* 0x002ea80000300800 */
[----:B------:R1:W-:Y:S01]  /*a790*/  STL [R1+0x108], R14 ;  /* 0x0001080e01007387 */ /* 0x0003e20000100800 */
[----:B------:R-:W-:-:S03]  /*a7a0*/  IMAD R54, R54, UR7, RZ ;  /* 0x0000000736367c24 */ /* 0x000fc6000f8e02ff */
        /* <DEDUP_REMOVED lines=16> */
[----:B------:R1:W-:Y:S04]  /*a8b0*/  STL [R1+0x4c], R54 ;  /* 0x00004c3601007387 */ /* 0x0003e80000100800 */
        /* <DEDUP_REMOVED lines=10> */
[----:B-1----:R-:W2:Y:S01]  /*a960*/  LDL.LU R3, [R1+0xc9c] ;  /* 0x000c9c0001037983 */ /* 0x002ea20000300800 */
[----:B------:R-:W-:-:S02]  /*a970*/  IMAD R0, R0, UR7, RZ ;  /* 0x0000000700007c24 */ /* 0x000fc4000f8e02ff */
[----:B------:R-:W-:-:S03]  /*a980*/  IMAD R2, R2, UR7, RZ ;  /* 0x0000000702027c24 */ /* 0x000fc6000f8e02ff */
[----:B------:R2:W-:Y:S02]  /*a990*/  STL [R1+0x2c], R0 ;  /* 0x00002c0001007387 */ /* 0x0005e40000100800 */
[----:B--2---:R-:W-:Y:S02]  /*a9a0*/  IMAD R0, R3, UR7, RZ ;  /* 0x0000000703007c24 */ /* 0x004fe4000f8e02ff */
[----:B------:R-:W2:Y:S04]  /*a9b0*/  LDL.LU R3, [R1+0xc98] ;  /* 0x000c980001037983 */ /* 0x000ea80000300800 */
[----:B------:R-:W-:Y:S04]  /*a9c0*/  STL [R1+0x10], R2 ;  /* 0x0000100201007387 */ /* 0x000fe80000100800 */
[----:B------:R1:W-:Y:S04]  /*a9d0*/  STL [R1+0xc58], R0 ;  /* 0x000c580001007387 */ /* 0x0003e80000100800 */
[----:B-1----:R-:W2:Y:S01]  /*a9e0*/  LDL.LU R0, [R1+0x1d0] ;  /* 0x0001d00001007983 */ /* 0x002ea20000300800 */
[----:B------:R-:W-:-:S02]  /*a9f0*/  IMAD R61, R61, UR7, RZ ;  /* 0x000000073d3d7c24 */ /* 0x000fc4000f8e02ff */
[----:B------:R-:W-:Y:S02]  /*aa00*/  IMAD R60, R60, UR7, RZ ;  /* 0x000000073c3c7c24 */ /* 0x000fe4000f8e02ff */
[----:B------:R-:W-:Y:S01]  /*aa10*/  IMAD R59, R59, UR7, RZ ;  /* 0x000000073b3b7c24 */ /* 0x000fe2000f8e02ff */
[----:B------:R-:W-:Y:S01]  /*aa20*/  STL [R1+0xc54], R61 ;  /* 0x000c543d01007387 */ /* 0x000fe20000100800 */
[----:B------:R-:W-:Y:S02]  /*aa30*/  IMAD R58, R58, UR7, RZ ;  /* 0x000000073a3a7c24 */ /* 0x000fe4000f8e02ff */
[----:B------:R-:W-:Y:S01]  /*aa40*/  IMAD R54, R54, UR7, RZ ;  /* 0x0000000736367c24 */ /* 0x000fe2000f8e02ff */
[----:B------:R1:W-:Y:S01]  /*aa50*/  STL [R1+0xc50], R60 ;  /* 0x000c503c01007387 */ /* 0x0003e20000100800 */
[----:B------:R-:W-:Y:S02]  /*aa60*/  IMAD R8, R8, UR7, RZ ;  /* 0x0000000708087c24 */ /* 0x000fe4000f8e02ff */
[----:B------:R-:W-:Y:S01]  /*aa70*/  IMAD R9, R9, UR7, RZ ;  /* 0x0000000709097c24 */ /* 0x000fe2000f8e02ff */
[----:B-1----:R-:W4:Y:S04]  /*aa80*/  LDL.LU R60, [R1+0x1c] ;  /* 0x00001c00013c7983 */ /* 0x002f280000300800 */
[----:B------:R1:W-:Y:S04]  /*aa90*/  STL [R1+0xc5c], R59 ;  /* 0x000c5c3b01007387 */ /* 0x0003e80000100800 */
        /* <DEDUP_REMOVED lines=8> */
[----:B-1----:R-:W4:Y:S01]  /*ab20*/  LDL.LU R9, [R1+0x4] ;  /* 0x0000040001097983 */ /* 0x002f220000300800 */
[----:B------:R-:W-:-:S02]  /*ab30*/  IMAD R10, R10, UR7, RZ ;  /* 0x000000070a0a7c24 */ /* 0x000fc4000f8e02ff */
[----:B------:R-:W-:Y:S02]  /*ab40*/  IMAD R12, R12, UR7, RZ ;  /* 0x000000070c0c7c24 */ /* 0x000fe4000f8e02ff */
[----:B------:R-:W-:Y:S02]  /*ab50*/  IMAD R13, R13, UR7, RZ ;  /* 0x000000070d0d7c24 */ /* 0x000fe4000f8e02ff */
[----:B------:R-:W-:Y:S01]  /*ab60*/  IMAD R14, R14, UR7, RZ ;  /* 0x000000070e0e7c24 */ /* 0x000fe2000f8e02ff */
[----:B------:R-:W-:Y:S01]  /*ab70*/  STL [R1+0xc70], R10 ;  /* 0x000c700a01007387 */ /* 0x000fe20000100800 */
[----:B------:R-:W-:Y:S02]  /*ab80*/  IMAD R15, R15, UR7, RZ ;  /* 0x000000070f0f7c24 */ /* 0x000fe4000f8e02ff */
[----:B---3--:R-:W-:Y:S01]  /*ab90*/  IMAD R17, R17, UR7, RZ ;  /* 0x0000000711117c24 */ /* 0x008fe2000f8e02ff */
[----:B------:R-:W-:Y:S01]  /*aba0*/  STL [R1+0xc74], R12 ;  /* 0x000c740c01007387 */ /* 0x000fe20000100800 */
[----:B------:R-:W-:-:S02]  /*abb0*/  IMAD R18, R18, UR7, RZ ;  /* 0x0000000712127c24 */ /* 0x000fc4000f8e02ff */
[----:B------:R-:W-:Y:S01]  /*abc0*/  IMAD R19, R19, UR7, RZ ;  /* 0x0000000713137c24 */ /* 0x000fe2000f8e02ff */
[----:B------:R-:W-:Y:S01]  /*abd0*/  STL [R1+0xc78], R13 ;  /* 0x000c780d01007387 */ /* 0x000fe20000100800 */
[----:B------:R-:W-:Y:S02]  /*abe0*/  IMAD R20, R20, UR7, RZ ;  /* 0x0000000714147c24 */ /* 0x000fe4000f8e02ff */
[----:B------:R-:W-:Y:S01]  /*abf0*/  IMAD R22, R22, UR7, RZ ;  /* 0x0000000716167c24 */ /* 0x000fe2000f8e02ff */
[----:B------:R-:W-:Y:S04]  /*ac00*/  STL [R1+0xc7c], R14 ;  /* 0x000c7c0e01007387 */ /* 0x000fe80000100800 */
[----:B------:R-:W-:Y:S01]  /*ac10*/  STL [R1+0xc80], R15 ;  /* 0x000c800f01007387 */ /* 0x000fe20000100800 */
[----:B------:R-:W-:-:S03]  /*ac20*/  IMAD R2, R5, UR7, RZ ;  /* 0x0000000705027c24 */ /* 0x000fc6000f8e02ff */
[----:B------:R-:W-:Y:S04]  /*ac30*/  STL [R1+0xc84], R17 ;  /* 0x000c841101007387 */ /* 0x000fe80000100800 */
[----:B------:R-:W-:Y:S04]  /*ac40*/  STL [R1+0xc88], R18 ;  /* 0x000c881201007387 */ /* 0x000fe80000100800 */
[----:B------:R-:W-:Y:S04]  /*ac50*/  STL [R1+0xc8c], R19 ;  /* 0x000c8c1301007387 */ /* 0x000fe80000100800 */
[----:B------:R-:W-:Y:S04]  /*ac60*/  STL [R1+0xc90], R20 ;  /* 0x000c901401007387 */ /* 0x000fe80000100800 */
[----:B------:R1:W-:Y:S01]  /*ac70*/  STL [R1+0xc94], R22 ;  /* 0x000c941601007387 */ /* 0x0003e20000100800 */
[----:B--2---:R-:W-:-:S03]  /*ac80*/  IMAD R5, R0, UR7, RZ ;  /* 0x0000000700057c24 */ /* 0x004fc6000f8e02ff */
[----:B------:R-:W2:Y:S04]  /*ac90*/  LDL.LU R0, [R1+0x20] ;  /* 0x0000200001007983 */ /* 0x000ea80000300800 */
[----:B------:R-:W3:Y:S04]  /*aca0*/  LDL.LU R61, [R1+0x24] ;  /* 0x00002400013d7983 */ /* 0x000ee80000300800 */
[----:B-1----:R-:W3:Y:S04]  /*acb0*/  LDL.LU R22, [R1+0x28] ;  /* 0x0000280001167983 */ /* 0x002ee80000300800 */
[----:B------:R-:W3:Y:S01]  /*acc0*/  LDL.LU R20, [R1+0x38] ;  /* 0x0000380001147983 */ /* 0x000ee20000300800 */
[----:B------:R-:W-:-:S02]  /*acd0*/  IADD3 R12, P0, PT, R5, R3, RZ ;  /* 0x00000003050c7210 */ /* 0x000fc40007f1e0ff */
[----:B------:R-:W-:-:S03]  /*ace0*/  IADD3 R10, P4, PT, R41, R3, RZ ;  /* 0x00000003290a7210 */ /* 0x000fc60007f9e0ff */
[----:B------:R1:W-:Y:S04]  /*acf0*/  STL [R1+0xba8], R12 ;  /* 0x000ba80c01007387 */ /* 0x0003e80000100800 */
[----:B------:R0:W-:Y:S04]  /*ad00*/  STL [R1+0x7d0], R10 ;  /* 0x0007d00a01007387 */ /* 0x0001e80000100800 */
[----:B------:R-:W3:Y:S01]  /*ad10*/  LDL.LU R19, [R1+0x3c] ;  /* 0x00003c0001137983 */ /* 0x000ee20000300800 */
[-C--:B-1----:R-:W-:Y:S02]  /*ad20*/  IADD3 R12, P3, PT, R31, R3.reuse, RZ ;  /* 0x000000031f0c7210 */ /* 0x082fe40007f7e0ff */
[----:B0-----:R-:W-:-:S03]  /*ad30*/  IADD3 R10, P2, PT, R21, R3, RZ ;  /* 0x00000003150a7210 */ /* 0x001fc60007f5e0ff */
[----:B------:R0:W-:Y:S04]  /*ad40*/  STL [R1+0x7d8], R12 ;  /* 0x0007d80c01007387 */ /* 0x0001e80000100800 */
[----:B------:R-:W-:Y:S04]  /*ad50*/  STL [R1+0x7e0], R10 ;  /* 0x0007e00a01007387 */ /* 0x000fe80000100800 */
[----:B------:R-:W3:Y:S01]  /*ad60*/  LDL.LU R18, [R1+0x5c] ;  /* 0x00005c0001127983 */ /* 0x000ee20000300800 */
[----:B0-----:R-:W-:-:S05]  /*ad70*/  IADD3 R12, P1, PT, R6, R3, RZ ;  /* 0x00000003060c7210 */ /* 0x001fca0007f3e0ff */
[----:B------:R4:W-:Y:S02]  /*ad80*/  STL [R1+0x7e8], R12 ;  /* 0x0007e80c01007387 */ /* 0x0009e40000100800 */
[-C--:B----4-:R-:W-:Y:S02]  /*ad90*/  IADD3 R12, P5, PT, R8, R3.reuse, RZ ;  /* 0x00000003080c7210 */ /* 0x090fe40007fbe0ff */
[----:B------:R-:W-:-:S05]  /*ada0*/  IADD3 R10, P6, PT, R9, R3, RZ ;  /* 0x00000003090a7210 */ /* 0x000fca0007fde0ff */
[----:B------:R0:W-:Y:S04]  /*adb0*/  STL [R1+0x7f0], R10 ;  /* 0x0007f00a01007387 */ /* 0x0001e80000100800 */
[----:B------:R-:W4:Y:S01]  /*adc0*/  LDL.LU R17, [R1+0x60] ;  /* 0x0000600001117983 */ /* 0x000f220000300800 */
[----:B0-----:R-:W-:-:S03]  /*add0*/  LEA.HI.X.SX32 R10, R5, R4, 0x1, P0 ;  /* 0x00000004050a7211 */ /* 0x001fc600000f0eff */
[----:B------:R-:W-:Y:S04]  /*ade0*/  STL [R1+0x7f8], R12 ;  /* 0x0007f80c01007387 */ /* 0x000fe80000100800 */
[----:B------:R0:W-:Y:S04]  /*adf0*/  STL [R1+0xba4], R10 ;  /* 0x000ba40a01007387 */ /* 0x0001e80000100800 */
[----:B------:R-:W4:Y:S01]  /*ae00*/  LDL.LU R15, [R1+0x64] ;  /* 0x00006400010f7983 */ /* 0x000f220000300800 */
[----:B------:R-:W-:Y:S02]  /*ae10*/  IADD3 R5, P0, PT, R54, R3, RZ ;  /* 0x0000000336057210 */ /* 0x000fe40007f1e0ff */
[----:B0-----:R-:W-:-:S03]  /*ae20*/  LEA.HI.X.SX32 R10, R41, R4, 0x1, P4 ;  /* 0x00000004290a7211 */ /* 0x001fc600020f0eff */
[----:B------:R0:W-:Y:S04]  /*ae30*/  STL [R1+0x800], R5 ;  /* 0x0008000501007387 */ /* 0x0001e80000100800 */
[----:B------:R1:W-:Y:S04]  /*ae40*/  STL [R1+0x7cc], R10 ;  /* 0x0007cc0a01007387 */ /* 0x0003e80000100800 */
[----:B------:R-:W4:Y:S01]  /*ae50*/  LDL.LU R14, [R1+0x70] ;  /* 0x00007000010e7983 */ /* 0x000f220000300800 */
[----:B0-----:R-:W-:Y:S02]  /*ae60*/  IADD3 R5, P4, PT, R58, R3, RZ ;  /* 0x000000033a057210 */ /* 0x001fe40007f9e0ff */
[----:B-1----:R-:W-:-:S03]  /*ae70*/  LEA.HI.X.SX32 R10, R31, R4, 0x1, P3 ;  /* 0x000000041f0a7211 */ /* 0x002fc600018f0eff */
[----:B------:R0:W-:Y:S04]  /*ae80*/  STL [R1+0x808], R5 ;  /* 0x0008080501007387 */ /* 0x0001e80000100800 */
[----:B------:R1:W-:Y:S04]  /*ae90*/  STL [R1+0x7d4], R10 ;  /* 0x0007d40a01007387 */ /* 0x0003e80000100800 */
[----:B------:R-:W4:Y:S01]  /*aea0*/  LDL.LU R13, [R1+0x74] ;  /* 0x00007400010d7983 */ /* 0x000f220000300800 */
[----:B0-----:R-:W-:Y:S02]  /*aeb0*/  IADD3 R5, P3, PT, R59, R3, RZ ;  /* 0x000000033b057210 */ /* 0x001fe40007f7e0ff */
[----:B-1----:R-:W-:-:S03]  /*aec0*/  LEA.HI.X.SX32 R10, R21, R4, 0x1, P2 ;  /* 0x00000004150a7211 */ /* 0x002fc600010f0eff */
[----:B------:R0:W-:Y:S01]  /*aed0*/  STL [R1+0x810], R5 ;  /* 0x0008100501007387 */ /* 0x0001e20000100800 */
[----:B------:R-:W-:-:S03]  /*aee0*/  LEA.HI.X.SX32 R6, R6, R4, 0x1, P1 ;  /* 0x0000000406067211 */ /* 0x000fc600008f0eff */
[----:B------:R1:W-:Y:S04]  /*aef0*/  STL [R1+0x7dc], R10 ;  /* 0x0007dc0a01007387 */ /* 0x0003e80000100800 */
[----:B------:R-:W4:Y:S01]  /*af00*/  LDL.LU R12, [R1+0x78] ;  /* 0x00007800010c7983 */ /* 0x000f220000300800 */
[----:B0-----:R-:W-:-:S05]  /*af10*/  IADD3 R5, P2, PT, R60, R3, RZ ;  /* 0x000000033c057210 */ /* 0x001fca0007f5e0ff */
[----:B------:R-:W-:Y:S04]  /*af20*/  STL [R1+0x818], R5 ;  /* 0x0008180501007387 */ /* 0x000fe80000100800 */
[----:B------:R0:W-:Y:S04]  /*af30*/  STL [R1+0x7e4], R6 ;  /* 0x0007e40601007387 */ /* 0x0001e80000100800 */
[----:B-1----:R-:W4:Y:S01]  /*af40*/  LDL.LU R10, [R1+0x80] ;  /* 0x00008000010a7983 */ /* 0x002f220000300800 */
[----:B0-----:R-:W-:Y:S02]  /*af50*/  LEA.HI.X.SX32 R6, R9, R4, 0x1, P6 ;  /* 0x0000000409067211 */ /* 0x001fe400030f0eff */
[----:B--2---:R-:W-:-:S05]  /*af60*/  IADD3 R5, P1, PT, R0, R3, RZ ;  /* 0x0000000300057210 */ /* 0x004fca0007f3e0ff */
[----:B------:R3:W-:Y:S04]  /*af70*/  STL [R1+0x820], R5 ;  /* 0x0008200501007387 */ /* 0x0007e80000100800 */
[----:B------:R0:W-:Y:S04]  /*af80*/  STL [R1+0x7ec], R6 ;  /* 0x0007ec0601007387 */ /* 0x0001e80000100800 */
[----:B------:R-:W2:Y:S01]  /*af90*/  LDL.LU R9, [R1+0x88] ;  /* 0x0000880001097983 */ /* 0x000ea20000300800 */
[----:B---3--:R-:W-:Y:S02]  /*afa0*/  IADD3 R5, P6, PT, R61, R3, RZ ;  /* 0x000000033d057210 */ /* 0x008fe40007fde0ff */
[----:B0-----:R-:W-:-:S03]  /*afb0*/  LEA.HI.X.SX32 R6, R8, R4, 0x1, P5 ;  /* 0x0000000408067211 */ /* 0x001fc600028f0eff */
[----:B------:R0:W-:Y:S04]  /*afc0*/  STL [R1+0x828], R5 ;  /* 0x0008280501007387 */ /* 0x0001e80000100800 */
[----:B------:R1:W-:Y:S04]  /*afd0*/  STL [R1+0x7f4], R6 ;  /* 0x0007f40601007387 */ /* 0x0003e80000100800 */
[----:B------:R-:W3:Y:S01]  /*afe0*/  LDL.LU R8, [R1+0x8c] ;  /* 0x00008c0001087983 */ /* 0x000ee20000300800 */
[----:B0-----:R-:W-:Y:S02]  /*aff0*/  IADD3 R5, P5, PT, R22, R3, RZ ;  /* 0x0000000316057210 */ /* 0x001fe40007fbe0ff */
[----:B-1----:R-:W-:-:S03]  /*b000*/  LEA.HI.X.SX32 R6, R54, R4, 0x1, P0 ;  /* 0x0000000436067211 */ /* 0x002fc600000f0eff */
        /* <DEDUP_REMOVED lines=11> */
[----:B------:R-:W3:Y:S01]  /*b0c0*/  LDL.LU R59, [R1+0x9c] ;  /* 0x00009c00013b7983 */ /* 0x000ee20000300800 */
[----:B0-----:R-:W-:-:S03]  /*b0d0*/  IADD3 R5, P3, PT, R18, R3, RZ ;  /* 0x0000000312057210 */ /* 0x001fc60007f7e0ff */
[----:B------:R0:W-:Y:S04]  /*b0e0*/  STL [R1+0x80c], R6 ;  /* 0x00080c0601007387 */ /* 0x0001e80000100800 */
[----:B------:R4:W-:Y:S01]  /*b0f0*/  STL [R1+0x848], R5 ;  /* 0x0008480501007387 */ /* 0x0009e20000100800 */
[----:B0-----:R-:W-:-:S03]  /*b100*/  LEA.HI.X.SX32 R6, R60, R4, 0x1, P2 ;  /* 0x000000043c067211 */ /* 0x001fc600010f0eff */
[----:B------:R-:W3:Y:S04]  /*b110*/  LDL.LU R60, [R1+0xa0] ;  /* 0x0000a000013c7983 */ /* 0x000ee80000300800 */
[----:B------:R0:W-:Y:S01]  /*b120*/  STL [R1+0x814], R6 ;  /* 0x0008140601007387 */ /* 0x0001e20000100800 */
[----:B----4-:R-:W-:Y:S02]  /*b130*/  IADD3 R5, P2, PT, R17, R3, RZ ;  /* 0x0000000311057210 */ /* 0x010fe40007f5e0ff */
[----:B0-----:R-:W-:-:S03]  /*b140*/  LEA.HI.X.SX32 R6, R0, R4, 0x1, P1 ;  /* 0x0000000400067211 */ /* 0x001fc600008f0eff */
[----:B------:R0:W-:Y:S04]  /*b150*/  STL [R1+0x850], R5 ;  /* 0x0008500501007387 */ /* 0x0001e80000100800 */
[----:B------:R-:W4:Y:S01]  /*b160*/  LDL.LU R0, [R1+0xa4] ;  /* 0x0000a40001007983 */ /* 0x000f220000300800 */
[----:B0-----:R-:W-:-:S03]  /*b170*/  IADD3 R5, P1, PT, R15, R3, RZ ;  /* 0x000000030f057210 */ /* 0x001fc60007f3e0ff */
[----:B------:R0:W-:Y:S04]  /*b180*/  STL [R1+0x81c], R6 ;  /* 0x00081c0601007387 */ /* 0x0001e80000100800 */
[----:B------:R1:W-:Y:S01]  /*b190*/  STL [R1+0x858], R5 ;  /* 0x0008580501007387 */ /* 0x0003e20000100800 */
[----:B0-----:R-:W-:-:S03]  /*b1a0*/  LEA.HI.X.SX32 R6, R61, R4, 0x1, P6 ;  /* 0x000000043d067211 */ /* 0x001fc600030f0eff */
[----:B------:R-:W4:Y:S01]  /*b1b0*/  LDL.LU R61, [R1+0xac] ;  /* 0x0000ac00013d7983 */ /* 0x000f220000300800 */
[----:B------:R-:W-:Y:S02]  /*b1c0*/  LEA.HI.X.SX32 R21, R22, R4, 0x1, P5 ;  /* 0x0000000416157211 */ /* 0x000fe400028f0eff */
[-C--:B-1----:R-:W-:Y:S01]  /*b1d0*/  IADD3 R5, P6, PT, R14, R3.reuse, RZ ;  /* 0x000000030e057210 */ /* 0x082fe20007fde0ff */
[----:B------:R0:W-:Y:S04]  /*b1e0*/  STL [R1+0x824], R6 ;  /* 0x0008240601007387 */ /* 0x0001e80000100800 */
[----:B------:R1:W-:Y:S04]  /*b1f0*/  STL [R1+0x860], R5 ;  /* 0x0008600501007387 */ /* 0x0003e80000100800 */
[----:B------:R-:W-:Y:S04]  /*b200*/  STL [R1+0x82c], R21 ;  /* 0x00082c1501007387 */ /* 0x000fe80000100800 */
[----:B------:R-:W4:Y:S01]  /*b210*/  LDL.LU R22, [R1+0xb0] ;  /* 0x0000b00001167983 */ /* 0x000f220000300800 */
[----:B0-----:R-:W-:-:S02]  /*b220*/  IADD3 R6, P5, PT, R13, R3, RZ ;  /* 0x000000030d067210 */ /* 0x001fc40007fbe0ff */
[----:B-1----:R-:W-:-:S03]  /*b230*/  LEA.HI.X.SX32 R5, R20, R4, 0x1, P0 ;  /* 0x0000000414057211 */ /* 0x002fc600000f0eff */
        /* <DEDUP_REMOVED lines=10> */
[----:B------:R-:W-:Y:S04]  /*b2e0*/  STL [R1+0x878], R6 ;  /* 0x0008780601007387 */ /* 0x000fe80000100800 */
[----:B------:R0:W-:Y:S04]  /*b2f0*/  STL [R1+0x844], R5 ;  /* 0x0008440501007387 */ /* 0x0001e80000100800 */
[----:B------:R-:W4:Y:S01]  /*b300*/  LDL.LU R18, [R1+0xc4] ;  /* 0x0000c40001127983 */ /* 0x000f220000300800 */
[----:B0-----:R-:W-:Y:S02]  /*b310*/  LEA.HI.X.SX32 R5, R17, R4, 0x1, P2 ;  /* 0x0000000411057211 */ /* 0x001fe400010f0eff */
[----:B--2---:R-:W-:-:S05]  /*b320*/  IADD3 R6, P3, PT, R9, R3, RZ ;  /* 0x0000000309067210 */ /* 0x004fca0007f7e0ff */
[----:B------:R3:W-:Y:S04]  /*b330*/  STL [R1+0x880], R6 ;  /* 0x0008800601007387 */ /* 0x0007e80000100800 */
[----:B------:R0:W-:Y:S04]  /*b340*/  STL [R1+0x84c], R5 ;  /* 0x00084c0501007387 */ /* 0x0001e80000100800 */
[----:B------:R-:W2:Y:S01]  /*b350*/  LDL.LU R17, [R1+0xcc] ;  /* 0x0000cc0001117983 */ /* 0x000ea20000300800 */
[----:B---3--:R-:W-:Y:S02]  /*b360*/  IADD3 R6, P2, PT, R8, R3, RZ ;  /* 0x0000000308067210 */ /* 0x008fe40007f5e0ff */
[----:B0-----:R-:W-:-:S03]  /*b370*/  LEA.HI.X.SX32 R5, R15, R4, 0x1, P1 ;  /* 0x000000040f057211 */ /* 0x001fc600008f0eff */
[----:B------:R-:W-:Y:S04]  /*b380*/  STL [R1+0x888], R6 ;  /* 0x0008880601007387 */ /* 0x000fe80000100800 */
[----:B------:R0:W-:Y:S01]  /*b390*/  STL [R1+0x854], R5 ;  /* 0x0008540501007387 */ /* 0x0001e20000100800 */
[----:B------:R-:W-:-:S05]  /*b3a0*/  IADD3 R15, P1, PT, R54, R3, RZ ;  /* 0x00000003360f7210 */ /* 0x000fca0007f3e0ff */
[----:B------:R1:W-:Y:S01]  /*b3b0*/  STL [R1+0x890], R15 ;  /* 0x0008900f01007387 */ /* 0x0003e20000100800 */
[----:B0-----:R-:W-:-:S03]  /*b3c0*/  LEA.HI.X.SX32 R5, R14, R4, 0x1, P6 ;  /* 0x000000040e057211 */ /* 0x001fc600030f0eff */
[----:B-1----:R-:W3:Y:S01]  /*b3d0*/  LDL.LU R15, [R1+0xc8] ;  /* 0x0000c800010f7983 */ /* 0x002ee20000300800 */
[----:B------:R-:W-:-:S03]  /*b3e0*/  IADD3 R6, P6, PT, R58, R3, RZ ;  /* 0x000000033a067210 */ /* 0x000fc60007fde0ff */
[----:B------:R0:W-:Y:S04]  /*b3f0*/  STL [R1+0x85c], R5 ;  /* 0x00085c0501007387 */ /* 0x0001e80000100800 */
[----:B------:R1:W-:Y:S04]  /*b400*/  STL [R1+0x898], R6 ;  /* 0x0008980601007387 */ /* 0x0003e80000100800 */
[----:B------:R-:W3:Y:S01]  /*b410*/  LDL.LU R14, [R1+0xb8] ;  /* 0x0000b800010e7983 */ /* 0x000ee20000300800 */
[----:B0-----:R-:W-:Y:S02]  /*b420*/  LEA.HI.X.SX32 R5, R13, R4, 0x1, P5 ;  /* 0x000000040d057211 */ /* 0x001fe400028f0eff */
[----:B-1----:R-:W-:-:S03]  /*b430*/  IADD3 R6, P5, PT, R59, R3, RZ ;  /* 0x000000033b067210 */ /* 0x002fc60007fbe0ff */
        /* <DEDUP_REMOVED lines=9> */
[----:B----4-:R-:W-:-:S03]  /*b4d0*/  IADD3 R6, P4, PT, R0, R3, RZ ;  /* 0x0000000300067210 */ /* 0x010fc60007f9e0ff */
[----:B------:R0:W-:Y:S04]  /*b4e0*/  STL [R1+0x874], R5 ;  /* 0x0008740501007387 */ /* 0x0001e80000100800 */
[----:B------:R1:W-:Y:S04]  /*b4f0*/  STL [R1+0x8b0], R6 ;  /* 0x0008b00601007387 */ /* 0x0003e80000100800 */
[----:B------:R-:W4:Y:S01]  /*b500*/  LDL.LU R10, [R1+0x94] ;  /* 0x00009400010a7983 */ /* 0x000f220000300800 */
[----:B0-----:R-:W-:Y:S02]  /*b510*/  LEA.HI.X.SX32 R5, R9, R4, 0x1, P3 ;  /* 0x0000000409057211 */ /* 0x001fe400018f0eff */
[----:B-1----:R-:W-:-:S03]  /*b520*/  IADD3 R6, P3, PT, R61, R3, RZ ;  /* 0x000000033d067210 */ /* 0x002fc60007f7e0ff */
[----:B------:R0:W-:Y:S04]  /*b530*/  STL [R1+0x87c], R5 ;  /* 0x00087c0501007387 */ /* 0x0001e80000100800 */
[----:B------:R1:W-:Y:S04]  /*b540*/  STL [R1+0x8b8], R6 ;  /* 0x0008b80601007387 */ /* 0x0003e80000100800 */
[----:B------:R-:W4:Y:S01]  /*b550*/  LDL.LU R9, [R1+0x84] ;  /* 0x0000840001097983 */ /* 0x000f220000300800 */
[----:B0-----:R-:W-:Y:S02]  /*b560*/  LEA.HI.X.SX32 R5, R8, R4, 0x1, P2 ;  /* 0x0000000408057211 */ /* 0x001fe400010f0eff */
[----:B-1----:R-:W-:-:S03]  /*b570*/  IADD3 R6, P2, PT, R22, R3, RZ ;  /* 0x0000000316067210 */ /* 0x002fc60007f5e0ff */
[----:B------:R0:W-:Y:S04]  /*b580*/  STL [R1+0x884], R5 ;  /* 0x0008840501007387 */ /* 0x0001e80000100800 */
[----:B------:R-:W4:Y:S01]  /*b590*/  LDL.LU R8, [R1+0x7c] ;  /* 0x00007c0001087983 */ /* 0x000f220000300800 */
        /* <DEDUP_REMOVED lines=11> */
[----:B------:R0:W-:Y:S04]  /*b650*/  STL [R1+0x8d0], R6 ;  /* 0x0008d00601007387 */ /* 0x0001e80000100800 */
[----:B------:R-:W4:Y:S01]  /*b660*/  LDL.LU R59, [R1+0x58] ;  /* 0x00005800013b7983 */ /* 0x000f220000300800 */
[----:B0-----:R-:W-:-:S03]  /*b670*/  IADD3 R6, P5, PT, R18, R3, RZ ;  /* 0x0000000312067210 */ /* 0x001fc60007fbe0ff */
[----:B------:R0:W-:Y:S04]  /*b680*/  STL [R1+0x89c], R5 ;  /* 0x00089c0501007387 */ /* 0x0001e80000100800 */
[----:B------:R-:W-:Y:S01]  /*b690*/  STL [R1+0x8d8], R6 ;  /* 0x0008d80601007387 */ /* 0x000fe20000100800 */
[----:B0-----:R-:W-:-:S03]  /*b6a0*/  LEA.HI.X.SX32 R5, R60, R4, 0x1, P0 ;  /* 0x000000043c057211 */ /* 0x001fc600000f0eff */
[----:B------:R-:W4:Y:S04]  /*b6b0*/  LDL.LU R60, [R1+0xd0] ;  /* 0x0000d000013c7983 */ /* 0x000f280000300800 */
[----:B------:R0:W-:Y:S02]  /*b6c0*/  STL [R1+0x8a4], R5 ;  /* 0x0008a40501007387 */ /* 0x0001e40000100800 */
[----:B0-----:R-:W-:Y:S02]  /*b6d0*/  LEA.HI.X.SX32 R5, R0, R4, 0x1, P4 ;  /* 0x0000000400057211 */ /* 0x001fe400020f0eff */
[----:B--2---:R-:W-:-:S05]  /*b6e0*/  IADD3 R6, P0, PT, R17, R3, RZ ;  /* 0x0000000311067210 */ /* 0x004fca0007f1e0ff */
[----:B------:R-:W-:Y:S04]  /*b6f0*/  STL [R1+0x8e0], R6 ;  /* 0x0008e00601007387 */ /* 0x000fe80000100800 */
[----:B------:R-:W2:Y:S04]  /*b700*/  LDL.LU R0, [R1+0xd4] ;  /* 0x0000d40001007983 */ /* 0x000ea80000300800 */
[----:B------:R0:W-:Y:S02]  /*b710*/  STL [R1+0x8ac], R5 ;  /* 0x0008ac0501007387 */ /* 0x0001e40000100800 */
[----:B0-----:R-:W-:-:S02]  /*b720*/  LEA.HI.X.SX32 R5, R61, R4, 0x1, P3 ;  /* 0x000000043d057211 */ /* 0x001fc400018f0eff */
[----:B------:R-:W2:Y:S01]  /*b730*/  LDL.LU R61, [R1+0xd8] ;  /* 0x0000d800013d7983 */ /* 0x000ea20000300800 */
[----:B---3--:R-:W-:-:S05]  /*b740*/  IADD3 R6, P4, PT, R15, R3, RZ ;  /* 0x000000030f067210 */ /* 0x008fca0007f9e0ff */
[----:B------:R0:W-:Y:S04]  /*b750*/  STL [R1+0x8e8], R6 ;  /* 0x0008e80601007387 */ /* 0x0001e80000100800 */
[----:B------:R1:W-:Y:S04]  /*b760*/  STL [R1+0x8b4], R5 ;  /* 0x0008b40501007387 */ /* 0x0003e80000100800 */
[----:B------:R-:W3:Y:S01]  /*b770*/  LDL.LU R41, [R1+0xdc] ;  /* 0x0000dc0001297983 */ /* 0x000ee20000300800 */
[----:B0-----:R-:W-:Y:S02]  /*b780*/  IADD3 R6, P3, PT, R14, R3, RZ ;  /* 0x000000030e067210 */ /* 0x001fe40007f7e0ff */
[----:B-1----:R-:W-:-:S03]  /*b790*/  LEA.HI.X.SX32 R5, R22, R4, 0x1, P2 ;  /* 0x0000000416057211 */ /* 0x002fc600010f0eff */
[----:B------:R-:W-:Y:S04]  /*b7a0*/  STL [R1+0x8f0], R6 ;  /* 0x0008f00601007387 */ /* 0x000fe80000100800 */
[----:B------:R0:W-:Y:S04]  /*b7b0*/  STL [R1+0x8bc], R5 ;  /* 0x0008bc0501007387 */ /* 0x0001e80000100800 */
[----:B0-----:R-:W3:Y:S01]  /*b7c0*/  LDL.LU R5, [R1+0xe0] ;  /* 0x0000e00001057983 */ /* 0x001ee20000300800 */
[----:B------:R-:W-:Y:S02]  /*b7d0*/  IADD3 R6, P2, PT, R13, R3, RZ ;  /* 0x000000030d067210 */ /* 0x000fe40007f5e0ff */
[----:B------:R-:W-:-:S03]  /*b7e0*/  LEA.HI.X.SX32 R21, R20, R4, 0x1, P1 ;  /* 0x0000000414157211 */ /* 0x000fc600008f0eff */
[----:B------:R0:W-:Y:S04]  /*b7f0*/  STL [R1+0x8f8], R6 ;  /* 0x0008f80601007387 */ /* 0x0001e80000100800 */
[----:B------:R-:W-:Y:S04]  /*b800*/  STL [R1+0x8c4], R21 ;  /* 0x0008c41501007387 */ /* 0x000fe80000100800 */
[----:B------:R-:W3:Y:S01]  /*b810*/  LDL.LU R22, [R1+0xe4] ;  /* 0x0000e40001167983 */ /* 0x000ee20000300800 */
[----:B------:R-:W-:Y:S02]  /*b820*/  IADD3 R20, P1, PT, R12, R3, RZ ;  /* 0x000000030c147210 */ /* 0x000fe40007f3e0ff */
[----:B0-----:R-:W-:-:S03]  /*b830*/  LEA.HI.X.SX32 R6, R19, R4, 0x1, P6 ;  /* 0x0000000413067211 */ /* 0x001fc600030f0eff */
[----:B------:R0:W-:Y:S01]  /*b840*/  STL [R1+0x900], R20 ;  /* 0x0009001401007387 */ /* 0x0001e20000100800 */
[----:B----4-:R-:W-:-:S03]  /*b850*/  IADD3 R19, P6, PT, R10, R3, RZ ;  /* 0x000000030a137210 */ /* 0x010fc60007fde0ff */
[----:B------:R1:W-:Y:S04]  /*b860*/  STL [R1+0x8cc], R6 ;  /* 0x0008cc0601007387 */ /* 0x0003e80000100800 */
[----:B------:R-:W-:Y:S04]  /*b870*/  STL [R1+0x908], R19 ;  /* 0x0009081301007387 */ /* 0x000fe80000100800 */
[----:B0-----:R-:W4:Y:S01]  /*b880*/  LDL.LU R20, [R1+0xe8] ;  /* 0x0000e80001147983 */ /* 0x001f220000300800 */
[----:B------:R-:W-:-:S05]  /*b890*/  LEA.HI.X.SX32 R18, R18, R4, 0x1, P5 ;  /* 0x0000000412127211 */ /* 0x000fca00028f0eff */
[----:B------:R0:W-:Y:S01]  /*b8a0*/  STL [R1+0x8d4], R18 ;  /* 0x0008d41201007387 */ /* 0x0001e20000100800 */
[----:B-1----:R-:W-:Y:S02]  /*b8b0*/  IADD3 R6, P5, PT, R9, R3, RZ ;  /* 0x0000000309067210 */ /* 0x002fe40007fbe0ff */
[----:B0-----:R-:W-:-:S03]  /*b8c0*/  LEA.HI.X.SX32 R18, R17, R4, 0x1, P0 ;  /* 0x0000000411127211 */ /* 0x001fc600000f0eff */
[----:B------:R0:W-:Y:S04]  /*b8d0*/  STL [R1+0x910], R6 ;  /* 0x0009100601007387 */ /* 0x0001e80000100800 */
[----:B------:R1:W-:Y:S04]  /*b8e0*/  STL [R1+0x8dc], R18 ;  /* 0x0008dc1201007387 */ /* 0x0003e80000100800 */
[----:B------:R-:W4:Y:S01]  /*b8f0*/  LDL.LU R19, [R1+0xec] ;  /* 0x0000ec0001137983 */ /* 0x000f220000300800 */
[----:B------:R-:W-:Y:S02]  /*b900*/  IADD3 R17, P0, PT, R8, R3, RZ ;  /* 0x0000000308117210 */ /* 0x000fe40007f1e0ff */
[----:B0-----:R-:W-:-:S03]  /*b910*/  LEA.HI.X.SX32 R6, R15, R4, 0x1, P4 ;  /* 0x000000040f067211 */ /* 0x001fc600020f0eff */
[----:B------:R-:W-:Y:S01]  /*b920*/  STL [R1+0x918], R17 ;  /* 0x0009181101007387 */ /* 0x000fe20000100800 */
[----:B------:R-:W-:-:S03]  /*b930*/  IADD3 R15, P4, PT, R54, R3, RZ ;  /* 0x00000003360f7210 */ /* 0x000fc60007f9e0ff */
[----:B------:R0:W-:Y:S04]  /*b940*/  STL [R1+0x8e4], R6 ;  /* 0x0008e40601007387 */ /* 0x0001e80000100800 */
[----:B------:R-:W-:Y:S04]  /*b950*/  STL [R1+0x920], R15 ;  /* 0x0009200f01007387 */ /* 0x000fe80000100800 */
[----:B-1----:R-:W4:Y:S01]  /*b960*/  LDL.LU R18, [R1+0xf0] ;  /* 0x0000f00001127983 */ /* 0x002f220000300800 */
[----:B------:R-:W-:Y:S02]  /*b970*/  LEA.HI.X.SX32 R14, R14, R4, 0x1, P3 ;  /* 0x000000040e0e7211 */ /* 0x000fe400018f0eff */
[----:B0-----:R-:W-:-:S03]  /*b980*/  IADD3 R6, P3, PT, R58, R3, RZ ;  /* 0x000000033a067210 */ /* 0x001fc60007f7e0ff */
[----:B------:R0:W-:Y:S04]  /*b990*/  STL [R1+0x8ec], R14 ;  /* 0x0008ec0e01007387 */ /* 0x0001e80000100800 */
[----:B------:R1:W-:Y:S01]  /*b9a0*/  STL [R1+0x928], R6 ;  /* 0x0009280601007387 */ /* 0x0003e20000100800 */
[----:B0-----:R-:W-:-:S05]  /*b9b0*/  LEA.HI.X.SX32 R14, R13, R4, 0x1, P2 ;  /* 0x000000040d0e7211 */ /* 0x001fca00010f0eff */
[----:B------:R-:W-:Y:S04]  /*b9c0*/  STL [R1+0x8f4], R14 ;  /* 0x0008f40e01007387 */ /* 0x000fe80000100800 */
[----:B------:R-:W4:Y:S01]  /*b9d0*/  LDL.LU R17, [R1+0xf4] ;  /* 0x0000f40001117983 */ /* 0x000f220000300800 */
[----:B------:R-:W-:Y:S02]  /*b9e0*/  IADD3 R13, P2, PT, R59, R3, RZ ;  /* 0x000000033b0d7210 */ /* 0x000fe40007f5e0ff */
[----:B-1----:R-:W-:-:S03]  /*b9f0*/  LEA.HI.X.SX32 R6, R12, R4, 0x1, P1 ;  /* 0x000000040c067211 */ /* 0x002fc600008f0eff */
[----:B------:R-:W-:Y:S01]  /*ba00*/  STL [R1+0x930], R13 ;  /* 0x0009300d01007387 */ /* 0x000fe20000100800 */
[----:B------:R-:W-:-:S03]  /*ba10*/  IADD3 R12, P1, PT, R60, R3, RZ ;  /* 0x000000033c0c7210 */ /* 0x000fc60007f3e0ff */
[----:B------:R-:W-:Y:S04]  /*ba20*/  STL [R1+0x8fc], R6 ;  /* 0x0008fc0601007387 */ /* 0x000fe80000100800 */
[----:B------:R-:W-:Y:S04]  /*ba30*/  STL [R1+0x938], R12 ;  /* 0x0009380c01007387 */ /* 0x000fe80000100800 */
[----:B------:R-:W4:Y:S01]  /*ba40*/  LDL.LU R15, [R1+0xf8] ;  /* 0x0000f800010f7983 */ /* 0x000f220000300800 */
[----:B------:R-:W-:-:S05]  /*ba50*/  LEA.HI.X.SX32 R10, R10, R4, 0x1, P6 ;  /* 0x000000040a0a7211 */ /* 0x000fca00030f0eff */
[----:B------:R0:W-:Y:S02]  /*ba60*/  STL [R1+0x904], R10 ;  /* 0x0009040a01007387 */ /* 0x0001e40000100800 */
[----:B0-----:R-:W-:Y:S02]  /*ba70*/  LEA.HI.X.SX32 R10, R9, R4, 0x1, P5 ;  /* 0x00000004090a7211 */ /* 0x001fe400028f0eff */
[----:B--2---:R-:W-:-:S05]  /*ba80*/  IADD3 R6, P6, PT, R0, R3, RZ ;  /* 0x0000000300067210 */ /* 0x004fca0007fde0ff */
[----:B------:R0:W-:Y:S04]  /*ba90*/  STL [R1+0x940], R6 ;  /* 0x0009400601007387 */ /* 0x0001e80000100800 */
[----:B------:R-:W-:Y:S04]  /*baa0*/  STL [R1+0x90c], R10 ;  /* 0x00090c0a01007387 */ /* 0x000fe80000100800 */
[----:B------:R-:W2:Y:S01]  /*bab0*/  LDL.LU R14, [R1+0xfc] ;  /* 0x0000fc00010e7983 */ /* 0x000ea20000300800 */
[----:B------:R-:W-:Y:S02]  /*bac0*/  IADD3 R9, P5, PT, R61, R3, RZ ;  /* 0x000000033d097210 */ /* 0x000fe40007fbe0ff */
[----:B0-----:R-:W-:-:S03]  /*bad0*/  LEA.HI.X.SX32 R6, R8, R4, 0x1, P0 ;  /* 0x0000000408067211 */ /* 0x001fc600000f0eff */
[----:B------:R3:W-:Y:S01]  /*bae0*/  STL [R1+0x948], R9 ;  /* 0x0009480901007387 */ /* 0x0007e20000100800 */
[----:B------:R-:W-:-:S03]  /*baf0*/  LEA.HI.X.SX32 R8, R54, R4, 0x1, P4 ;  /* 0x0000000436087211 */ /* 0x000fc600020f0eff */
[----:B------:R0:W-:Y:S01]  /*bb00*/  STL [R1+0x914], R6 ;  /* 0x0009140601007387 */ /* 0x0001e20000100800 */
[----:B---3--:R-:W-:-:S05]  /*bb10*/  IADD3 R9, P0, PT, R41, R3, RZ ;  /* 0x0000000329097210 */ /* 0x008fca0007f1e0ff */
[----:B------:R-:W-:Y:S04]  /*bb20*/  STL [R1+0x950], R9 ;  /* 0x0009500901007387 */ /* 0x000fe80000100800 */
[----:B------:R-:W3:Y:S04]  /*bb30*/  LDL.LU R13, [R1+0x100] ;  /* 0x00010000010d7983 */ /* 0x000ee80000300800 */
[----:B------:R1:W-:Y:S01]  /*bb40*/  STL [R1+0x91c], R8 ;  /* 0x00091c0801007387 */ /* 0x0003e20000100800 */
[----:B0-----:R-:W-:Y:S02]  /*bb50*/  IADD3 R6, P4, PT, R5, R3, RZ ;  /* 0x0000000305067210 */ /* 0x001fe40007f9e0ff */
[----:B-1----:R-:W-:-:S03]  /*bb60*/  LEA.HI.X.SX32 R8, R58, R4, 0x1, P3 ;  /* 0x000000043a087211 */ /* 0x002fc600018f0eff */
[----:B------:R0:W-:Y:S04]  /*bb70*/  STL [R1+0x958], R6 ;  /* 0x0009580601007387 */ /* 0x0001e80000100800 */
[----:B------:R-:W3:Y:S04]  /*bb80*/  LDL.LU R12, [R1+0x104] ;  /* 0x00010400010c7983 */ /* 0x000ee80000300800 */
[----:B------:R1:W-:Y:S01]  /*bb90*/  STL [R1+0x924], R8 ;  /* 0x0009240801007387 */ /* 0x0003e20000100800 */
[----:B0-----:R-:W-:-:S03]  /*bba0*/  IADD3 R6, P3, PT, R22, R3, RZ ;  /* 0x0000000316067210 */ /* 0x001fc60007f7e0ff */
[----:B------:R-:W3:Y:S04]  /*bbb0*/  LDL.LU R10, [R1+0x108] ;  /* 0x00010800010a7983 */ /* 0x000ee80000300800 */
[----:B------:R4:W-:Y:S01]  /*bbc0*/  STL [R1+0x960], R6 ;  /* 0x0009600601007387 */ /* 0x0009e20000100800 */
[----:B-1----:R-:W-:-:S03]  /*bbd0*/  LEA.HI.X.SX32 R8, R59, R4, 0x1, P2 ;  /* 0x000000043b087211 */ /* 0x002fc600010f0eff */
[----:B------:R-:W3:Y:S04]  /*bbe0*/  LDL.LU R9, [R1+0x10c] ;  /* 0x00010c0001097983 */ /* 0x000ee80000300800 */
[----:B------:R0:W-:Y:S01]  /*bbf0*/  STL [R1+0x92c], R8 ;  /* 0x00092c0801007387 */ /* 0x0001e20000100800 */
[----:B----4-:R-:W-:-:S03]  /*bc00*/  IADD3 R6, P2, PT, R20, R3, RZ ;  /* 0x0000000314067210 */ /* 0x010fc60007f5e0ff */
[----:B0-----:R-:W4:Y:S01]  /*bc10*/  LDL.LU R8, [R1+0x110] ;  /* 0x0001100001087983 */ /* 0x001f220000300800 */
[----:B------:R-:W-:-:S03]  /*bc20*/  LEA.HI.X.SX32 R21, R60, R4, 0x1, P1 ;  /* 0x000000043c157211 */ /* 0x000fc600008f0eff */
[----:B------:R0:W-:Y:S04]  /*bc30*/  STL [R1+0x968], R6 ;  /* 0x0009680601007387 */ /* 0x0001e80000100800 */
[----:B------:R-:W4:Y:S04]  /*bc40*/  LDL.LU R54, [R1+0x114] ;  /* 0x0001140001367983 */ /* 0x000f280000300800 */
[----:B------:R1:W-:Y:S04]  /*bc50*/  STL [R1+0x934], R21 ;  /* 0x0009341501007387 */ /* 0x0003e80000100800 */
[----:B------:R-:W4:Y:S01]  /*bc60*/  LDL.LU R58, [R1+0x54] ;  /* 0x00005400013a7983 */ /* 0x000f220000300800 */
[----:B0-----:R-:W-:-:S02]  /*bc70*/  IADD3 R6, P1, PT, R19, R3, RZ ;  /* 0x0000000313067210 */ /* 0x001fc40007f3e0ff */
[----:B------:R-:W-:-:S03]  /*bc80*/  LEA.HI.X.SX32 R0, R0, R4, 0x1, P6 ;  /* 0x0000000400007211 */ /* 0x000fc600030f0eff */
[----:B------:R0:W-:Y:S04]  /*bc90*/  STL [R1+0x970], R6 ;  /* 0x0009700601007387 */ /* 0x0001e80000100800 */
[----:B------:R-:W4:Y:S04]  /*bca0*/  LDL.LU R59, [R1+0x50] ;  /* 0x00005000013b7983 */ /* 0x000f280000300800 */
[----:B------:R0:W-:Y:S01]  /*bcb0*/  STL [R1+0x93c], R0 ;  /* 0x00093c0001007387 */ /* 0x0001e20000100800 */
[----:B-1----:R-:W-:Y:S02]  /*bcc0*/  LEA.HI.X.SX32 R21, R61, R4, 0x1, P5 ;  /* 0x000000043d157211 */ /* 0x002fe400028f0eff */
[-C--:B0-----:R-:W-:Y:S01]  /*bcd0*/  IADD3 R6, P6, PT, R18, R3.reuse, RZ ;  /* 0x0000000312067210 */ /* 0x081fe20007fde0ff */
[----:B------:R-:W4:Y:S04]  /*bce0*/  LDL.LU R0, [R1+0x4c] ;  /* 0x00004c0001007983 */ /* 0x000f280000300800 */
[----:B------:R0:W-:Y:S04]  /*bcf0*/  STL [R1+0x978], R6 ;  /* 0x0009780601007387 */ /* 0x0001e80000100800 */
[----:B------:R-:W4:Y:S04]  /*bd00*/  LDL.LU R61, [R1+0x48] ;  /* 0x00004800013d7983 */ /* 0x000f280000300800 */
[----:B------:R1:W-:Y:S04]  /*bd10*/  STL [R1+0x944], R21 ;  /* 0x0009441501007387 */ /* 0x0003e80000100800 */
[----:B------:R-:W4:Y:S01]  /*bd20*/  LDL.LU R60, [R1+0x44] ;  /* 0x00004400013c7983 */ /* 0x000f220000300800 */
[----:B0-----:R-:W-:-:S02]  /*bd30*/  IADD3 R6, P5, PT, R17, R3, RZ ;  /* 0x0000000311067210 */ /* 0x001fc40007fbe0ff */
[----:B-1----:R-:W-:-:S03]  /*bd40*/  LEA.HI.X.SX32 R21, R41, R4, 0x1, P0 ;  /* 0x0000000429157211 */ /* 0x002fc600000f0eff */
[----:B------:R0:W-:Y:S04]  /*bd50*/  STL [R1+0x980], R6 ;  /* 0x0009800601007387 */ /* 0x0001e80000100800 */
[----:B0-----:R-:W4:Y:S04]  /*bd60*/  LDL.LU R6, [R1+0x40] ;  /* 0x0000400001067983 */ /* 0x001f280000300800 */
[----:B------:R0:W-:Y:S01]  /*bd70*/  STL [R1+0x94c], R21 ;  /* 0x00094c1501007387 */ /* 0x0001e20000100800 */
[----:B------:R-:W-:-:S03]  /*bd80*/  IADD3 R31, P0, PT, R15, R3, RZ ;  /* 0x000000030f1f7210 */ /* 0x000fc60007f1e0ff */
[----:B0-----:R-:W4:Y:S01]  /*bd90*/  LDL.LU R21, [R1+0x34] ;  /* 0x0000340001157983 */ /* 0x001f220000300800 */
[----:B------:R-:W-:-:S03]  /*bda0*/  LEA.HI.X.SX32 R41, R5, R4, 0x1, P4 ;  /* 0x0000000405297211 */ /* 0x000fc600020f0eff */
[----:B------:R0:W-:Y:S04]  /*bdb0*/  STL [R1+0x988], R31 ;  /* 0x0009881f01007387 */ /* 0x0001e80000100800 */
[----:B0-----:R-:W4:Y:S04]  /*bdc0*/  LDL.LU R31, [R1+0x30] ;  /* 0x00003000011f7983 */ /* 0x001f280000300800 */
[----:B------:R0:W-:Y:S04]  /*bdd0*/  STL [R1+0x954], R41 ;  /* 0x0009542901007387 */ /* 0x0001e80000100800 */
[----:B0-----:R-:W4:Y:S01]  /*bde0*/  LDL.LU R41, [R1+0x2c] ;  /* 0x00002c0001297983 */ /* 0x001f220000300800 */
[----:B--2---:R-:W-:-:S05]  /*bdf0*/  IADD3 R5, P4, PT, R14, R3, RZ ;  /* 0x000000030e057210 */ /* 0x004fca0007f9e0ff */
[----:B------:R0:W-:Y:S04]  /*be00*/  STL [R1+0x990], R5 ;  /* 0x0009900501007387 */ /* 0x0001e80000100800 */
[----:B0-----:R-:W2:Y:S01]  /*be10*/  LDL.LU R5, [R1+0x10] ;  /* 0x0000100001057983 */ /* 0x001ea20000300800 */
[-C--:B------:R-:W-:Y:S02]  /*be20*/  LEA.HI.X.SX32 R22, R22, R4.reuse, 0x1, P3 ;  /* 0x0000000416167211 */ /* 0x080fe400018f0eff */
[----:B------:R-:W-:-:S03]  /*be30*/  LEA.HI.X.SX32 R20, R20, R4, 0x1, P2 ;  /* 0x0000000414147211 */ /* 0x000fc600010f0eff */
[----:B------:R3:W-:Y:S01]  /*be40*/  STL [R1+0x95c], R22 ;  /* 0x00095c1601007387 */ /* 0x0007e20000100800 */
[----:B------:R-:W-:Y:S02]  /*be50*/  LEA.HI.X.SX32 R19, R19, R4, 0x1, P1 ;  /* 0x0000000413137211 */ /* 0x000fe400008f0eff */
[----:B---3--:R-:W-:-:S05]  /*be60*/  IADD3 R22, P3, PT, R13, R3, RZ ;  /* 0x000000030d167210 */ /* 0x008fca0007f7e0ff */
[----:B------:R0:W-:Y:S04]  /*be70*/  STL [R1+0x998], R22 ;  /* 0x0009981601007387 */ /* 0x0001e80000100800 */
[----:B0-----:R-:W3:Y:S04]  /*be80*/  LDL.LU R22, [R1+0xc94] ;  /* 0x000c940001167983 */ /* 0x001ee80000300800 */
[----:B------:R0:W-:Y:S02]  /*be90*/  STL [R1+0x964], R20 ;  /* 0x0009641401007387 */ /* 0x0001e40000100800 */
[----:B0-----:R-:W-:-:S05]  /*bea0*/  IADD3 R20, P2, PT, R12, R3, RZ ;  /* 0x000000030c147210 */ /* 0x001fca0007f5e0ff */
[----:B------:R0:W-:Y:S01]  /*beb0*/  STL [R1+0x9a0], R20 ;  /* 0x0009a01401007387 */ /* 0x0001e20000100800 */
[----:B------:R-:W-:-:S03]  /*bec0*/  LEA.HI.X.SX32 R18, R18, R4, 0x1, P6 ;  /* 0x0000000412127211 */ /* 0x000fc600030f0eff */
[----:B0-----:R-:W2:Y:S04]  /*bed0*/  LDL.LU R20, [R1+0xc90] ;  /* 0x000c900001147983 */ /* 0x001ea80000300800 */
        /* <DEDUP_REMOVED lines=11> */
[----:B----4-:R-:W-:-:S05]  /*bf90*/  IADD3 R17, P5, PT, R8, R3, RZ ;  /* 0x0000000308117210 */ /* 0x010fca0007fbe0ff */
[----:B------:R0:W-:Y:S01]  /*bfa0*/  STL [R1+0x9b8], R17 ;  /* 0x0009b81101007387 */ /* 0x0001e20000100800 */
[----:B------:R-:W-:-:S03]  /*bfb0*/  LEA.HI.X.SX32 R14, R14, R4, 0x1, P4 ;  /* 0x000000040e0e7211 */ /* 0x000fc600020f0eff */
[----:B0-----:R-:W4:Y:S04]  /*bfc0*/  LDL.LU R17, [R1+0xc84] ;  /* 0x000c840001117983 */ /* 0x001f280000300800 */
[----:B------:R0:W-:Y:S02]  /*bfd0*/  STL [R1+0x984], R15 ;  /* 0x0009840f01007387 */ /* 0x0001e40000100800 */
[----:B0-----:R-:W-:-:S05]  /*bfe0*/  IADD3 R15, P0, PT, R54, R3, RZ ;  /* 0x00000003360f7210 */ /* 0x001fca0007f1e0ff */
[----:B------:R0:W-:Y:S01]  /*bff0*/  STL [R1+0x9c0], R15 ;  /* 0x0009c00f01007387 */ /* 0x0001e20000100800 */
[----:B------:R-:W-:-:S03]  /*c000*/  LEA.HI.X.SX32 R13, R13, R4, 0x1, P3 ;  /* 0x000000040d0d7211 */ /* 0x000fc600018f0eff */
[----:B0-----:R-:W3:Y:S04]  /*c010*/  LDL.LU R15, [R1+0xc80] ;  /* 0x000c8000010f7983 */ /* 0x001ee80000300800 */
        /* <DEDUP_REMOVED lines=42> */
[----:B------:R0:W-:Y:S04]  /*c2c0*/  STL [R1+0xa08], R59 ;  /* 0x000a083b01007387 */ /* 0x0001e80000100800 */
[----:B0-----:R-:W3:Y:S04]  /*c2d0*/  LDL.LU R59, [R1+0xc5c] ;  /* 0x000c5c00013b7983 */ /* 0x001ee80000300800 */
[----:B------:R2:W-:Y:S02]  /*c2e0*/  STL [R1+0x9d4], R0 ;  /* 0x0009d40001007387 */ /* 0x0005e40000100800 */
[----:B--2---:R-:W-:-:S05]  /*c2f0*/  IADD3 R0, P2, PT, R5, R3, RZ ;  /* 0x0000000305007210 */ /* 0x004fca0007f5e0ff */
[----:B------:R0:W-:Y:S04]  /*c300*/  STL [R1+0xa10], R0 ;  /* 0x000a100001007387 */ /* 0x0001e80000100800 */
[----:B0-----:R-:W2:Y:S01]  /*c310*/  LDL.LU R0, [R1+0xc58] ;  /* 0x000c580001007983 */ /* 0x001ea20000300800 */
[----:B------:R-:W-:-:S05]  /*c320*/  LEA.HI.X.SX32 R61, R61, R4, 0x1, P1 ;  /* 0x000000043d3d7211 */ /* 0x000fca00008f0eff */
        /* <DEDUP_REMOVED lines=10> */
[----:B------:R2:W-:Y:S01]  /*c3d0*/  STL [R1+0x9ec], R6 ;  /* 0x0009ec0601007387 */ /* 0x0005e20000100800 */
[-C--:B------:R-:W-:Y:S02]  /*c3e0*/  LEA.HI.X.SX32 R21, R21, R4.reuse, 0x1, P0 ;  /* 0x0000000415157211 */ /* 0x080fe400000f0eff */
[----:B------:R-:W-:Y:S01]  /*c3f0*/  LEA.HI.X.SX32 R31, R31, R4, 0x1, P4 ;  /* 0x000000041f1f7211 */ /* 0x000fe200020f0eff */
[----:B------:R-:W-:Y:S02]  /*c400*/  IMAD R23, R23, UR7, RZ ;  /* 0x0000000717177c24 */ /* 0x000fe4000f8e02ff */
[----:B------:R-:W-:Y:S02]  /*c410*/  IMAD R24, R24, UR7, RZ ;  /* 0x0000000718187c24 */ /* 0x000fe4000f8e02ff */
[----:B------:R-:W-:Y:S02]  /*c420*/  IMAD R25, R25, UR7, RZ ;  /* 0x0000000719197c24 */ /* 0x000fe4000f8e02ff */
[----:B------:R-:W-:-:S02]  /*c430*/  IMAD R27, R27, UR7, RZ ;  /* 0x000000071b1b7c24 */ /* 0x000fc4000f8e02ff */
[----:B------:R-:W-:Y:S02]  /*c440*/  IMAD R28, R28, UR7, RZ ;  /* 0x000000071c1c7c24 */ /* 0x000fe4000f8e02ff */
[----:B------:R-:W-:Y:S02]  /*c450*/  IMAD R29, R29, UR7, RZ ;  /* 0x000000071d1d7c24 */ /* 0x000fe4000f8e02ff */
        /* <DEDUP_REMOVED lines=18> */
[----:B------:R-:W-:Y:S01]  /*c580*/  IMAD R26, R26, UR7, RZ ;  /* 0x000000071a1a7c24 */ /* 0x000fe2000f8e02ff */
[----:B--2---:R-:W-:-:S05]  /*c590*/  IADD3 R6, P5, PT, R60, R3, RZ ;  /* 0x000000033c067210 */ /* 0x004fca0007fbe0ff */
[----:B------:R3:W-:Y:S04]  /*c5a0*/  STL [R1+0xa28], R6 ;  /* 0x000a280601007387 */ /* 0x0007e80000100800 */
[----:B------:R0:W-:Y:S01]  /*c5b0*/  STL [R1+0x9f4], R21 ;  /* 0x0009f41501007387 */ /* 0x0001e20000100800 */
[-C--:B---3--:R-:W-:Y:S02]  /*c5c0*/  IADD3 R6, P0, PT, R59, R3.reuse, RZ ;  /* 0x000000033b067210 */ /* 0x088fe40007f1e0ff */
[----:B0-----:R-:W-:-:S03]  /*c5d0*/  IADD3 R21, P4, PT, R58, R3, RZ ;  /* 0x000000033a157210 */ /* 0x001fc60007f9e0ff */
[----:B------:R0:W-:Y:S04]  /*c5e0*/  STL [R1+0xa30], R6 ;  /* 0x000a300601007387 */ /* 0x0001e80000100800 */
[----:B------:R1:W-:Y:S01]  /*c5f0*/  STL [R1+0x9fc], R31 ;  /* 0x0009fc1f01007387 */ /* 0x0003e20000100800 */
[----:B0-----:R-:W-:-:S03]  /*c600*/  LEA.HI.X.SX32 R6, R41, R4, 0x1, P3 ;  /* 0x0000000429067211 */ /* 0x001fc600018f0eff */
[----:B------:R0:W-:Y:S01]  /*c610*/  STL [R1+0xa38], R21 ;  /* 0x000a381501007387 */ /* 0x0001e20000100800 */
[----:B-1----:R-:W-:-:S03]  /*c620*/  IADD3 R31, P3, PT, R54, R3, RZ ;  /* 0x00000003361f7210 */ /* 0x002fc60007f7e0ff */
[----:B------:R1:W-:Y:S01]  /*c630*/  STL [R1+0xa04], R6 ;  /* 0x000a040601007387 */ /* 0x0003e20000100800 */
[----:B0-----:R-:W-:-:S03]  /*c640*/  LEA.HI.X.SX32 R21, R5, R4, 0x1, P2 ;  /* 0x0000000405157211 */ /* 0x001fc600010f0eff */
[----:B------:R-:W-:Y:S01]  /*c650*/  STL [R1+0xa40], R31 ;  /* 0x000a401f01007387 */ /* 0x000fe20000100800 */
[----:B-1----:R-:W-:-:S03]  /*c660*/  IADD3 R6, P2, PT, R8, R3, RZ ;  /* 0x0000000308067210 */ /* 0x002fc60007f5e0ff */
[----:B------:R0:W-:Y:S01]  /*c670*/  STL [R1+0xa0c], R21 ;  /* 0x000a0c1501007387 */ /* 0x0001e20000100800 */
[----:B------:R-:W-:-:S03]  /*c680*/  LEA.HI.X.SX32 R5, R0, R4, 0x1, P1 ;  /* 0x0000000400057211 */ /* 0x000fc600008f0eff */
[----:B------:R-:W2:Y:S04]  /*c690*/  LDL.LU R0, [R1+0xc4c] ;  /* 0x000c4c0001007983 */ /* 0x000ea80000300800 */
[----:B------:R1:W-:Y:S01]  /*c6a0*/  STL [R1+0xa48], R6 ;  /* 0x000a480601007387 */ /* 0x0003e20000100800 */
[----:B0-----:R-:W-:-:S03]  /*c6b0*/  IADD3 R21, P1, PT, R9, R3, RZ ;  /* 0x0000000309157210 */ /* 0x001fc60007f3e0ff */
[----:B------:R0:W-:Y:S01]  /*c6c0*/  STL [R1+0xa14], R5 ;  /* 0x000a140501007387 */ /* 0x0001e20000100800 */
[----:B-1----:R-:W-:-:S03]  /*c6d0*/  LEA.HI.X.SX32 R6, R61, R4, 0x1, P6 ;  /* 0x000000043d067211 */ /* 0x002fc600030f0eff */
[----:B------:R1:W-:Y:S01]  /*c6e0*/  STL [R1+0xa50], R21 ;  /* 0x000a501501007387 */ /* 0x0003e20000100800 */
[----:B0-----:R-:W-:-:S03]  /*c6f0*/  IADD3 R5, P6, PT, R10, R3, RZ ;  /* 0x000000030a057210 */ /* 0x001fc60007fde0ff */
[----:B------:R0:W-:Y:S01]  /*c700*/  STL [R1+0xa1c], R6 ;  /* 0x000a1c0601007387 */ /* 0x0001e20000100800 */
[----:B-1----:R-:W-:-:S03]  /*c710*/  LEA.HI.X.SX32 R21, R60, R4, 0x1, P5 ;  /* 0x000000043c157211 */ /* 0x002fc600028f0eff */
[----:B------:R1:W-:Y:S01]  /*c720*/  STL [R1+0xa58], R5 ;  /* 0x000a580501007387 */ /* 0x0003e20000100800 */
[----:B0-----:R-:W-:-:S03]  /*c730*/  IADD3 R6, P5, PT, R12, R3, RZ ;  /* 0x000000030c067210 */ /* 0x001fc60007fbe0ff */
[----:B------:R0:W-:Y:S04]  /*c740*/  STL [R1+0xa24], R21 ;  /* 0x000a241501007387 */ /* 0x0001e80000100800 */
[----:B------:R3:W-:Y:S01]  /*c750*/  STL [R1+0xa60], R6 ;  /* 0x000a600601007387 */ /* 0x0007e20000100800 */
[----:B-1----:R-:W-:Y:S02]  /*c760*/  LEA.HI.X.SX32 R5, R59, R4, 0x1, P0 ;  /* 0x000000043b057211 */ /* 0x002fe400000f0eff */
[----:B0-----:R-:W-:-:S03]  /*c770*/  IADD3 R21, P0, PT, R13, R3, RZ ;  /* 0x000000030d157210 */ /* 0x001fc60007f1e0ff */
[----:B------:R0:W-:Y:S01]  /*c780*/  STL [R1+0xa2c], R5 ;  /* 0x000a2c0501007387 */ /* 0x0001e20000100800 */
[----:B---3--:R-:W-:-:S03]  /*c790*/  LEA.HI.X.SX32 R6, R58, R4, 0x1, P4 ;  /* 0x000000043a067211 */ /* 0x008fc600020f0eff */
[----:B------:R1:W-:Y:S04]  /*c7a0*/  STL [R1+0xa68], R21 ;  /* 0x000a681501007387 */ /* 0x0003e80000100800 */
[----:B------:R3:W-:Y:S01]  /*c7b0*/  STL [R1+0xa34], R6 ;  /* 0x000a340601007387 */ /* 0x0007e20000100800 */
[----:B0-----:R-:W-:Y:S02]  /*c7c0*/  IADD3 R5, P4, PT, R14, R3, RZ ;  /* 0x000000030e057210 */ /* 0x001fe40007f9e0ff */
[----:B-1----:R-:W-:-:S03]  /*c7d0*/  LEA.HI.X.SX32 R21, R54, R4, 0x1, P3 ;  /* 0x0000000436157211 */ /* 0x002fc600018f0eff */
[----:B------:R0:W-:Y:S01]  /*c7e0*/  STL [R1+0xa70], R5 ;  /* 0x000a700501007387 */ /* 0x0001e20000100800 */
[----:B---3--:R-:W-:-:S03]  /*c7f0*/  IADD3 R6, P3, PT, R15, R3, RZ ;  /* 0x000000030f067210 */ /* 0x008fc60007f7e0ff */
[----:B------:R-:W-:Y:S04]  /*c800*/  STL [R1+0xa3c], R21 ;  /* 0x000a3c1501007387 */ /* 0x000fe80000100800 */
[----:B------:R1:W-:Y:S01]  /*c810*/  STL [R1+0xa78], R6 ;  /* 0x000a780601007387 */ /* 0x0003e20000100800 */
[----:B0-----:R-:W-:Y:S02]  /*c820*/  LEA.HI.X.SX32 R5, R8, R4, 0x1, P2 ;  /* 0x0000000408057211 */ /* 0x001fe400010f0eff */
[----:B----4-:R-:W-:-:S03]  /*c830*/  IADD3 R8, P2, PT, R17, R3, RZ ;  /* 0x0000000311087210 */ /* 0x010fc60007f5e0ff */
[----:B------:R0:W-:Y:S01]  /*c840*/  STL [R1+0xa44], R5 ;  /* 0x000a440501007387 */ /* 0x0001e20000100800 */
[----:B-1----:R-:W-:-:S03]  /*c850*/  LEA.HI.X.SX32 R6, R9, R4, 0x1, P1 ;  /* 0x0000000409067211 */ /* 0x002fc600008f0eff */
[----:B------:R1:W-:Y:S04]  /*c860*/  STL [R1+0xa80], R8 ;  /* 0x000a800801007387 */ /* 0x0003e80000100800 */
[----:B------:R3:W-:Y:S01]  /*c870*/  STL [R1+0xa4c], R6 ;  /* 0x000a4c0601007387 */ /* 0x0007e20000100800 */
[----:B0-----:R-:W-:Y:S02]  /*c880*/  IADD3 R5, P1, PT, R18, R3, RZ ;  /* 0x0000000312057210 */ /* 0x001fe40007f3e0ff */
[----:B-1----:R-:W-:-:S03]  /*c890*/  LEA.HI.X.SX32 R8, R10, R4, 0x1, P6 ;  /* 0x000000040a087211 */ /* 0x002fc600030f0eff */
[----:B------:R0:W-:Y:S01]  /*c8a0*/  STL [R1+0xa88], R5 ;  /* 0x000a880501007387 */ /* 0x0001e20000100800 */
[----:B---3--:R-:W-:-:S03]  /*c8b0*/  IADD3 R6, P6, PT, R19, R3, RZ ;  /* 0x0000000313067210 */ /* 0x008fc60007fde0ff */
[----:B------:R1:W-:Y:S04]  /*c8c0*/  STL [R1+0xa54], R8 ;  /* 0x000a540801007387 */ /* 0x0003e80000100800 */
[----:B------:R3:W-:Y:S01]  /*c8d0*/  STL [R1+0xa90], R6 ;  /* 0x000a900601007387 */ /* 0x0007e20000100800 */
[----:B0-----:R-:W-:Y:S02]  /*c8e0*/  LEA.HI.X.SX32 R5, R12, R4, 0x1, P5 ;  /* 0x000000040c057211 */ /* 0x001fe400028f0eff */
[----:B-1----:R-:W-:-:S03]  /*c8f0*/  IADD3 R8, P5, PT, R20, R3, RZ ;  /* 0x0000000314087210 */ /* 0x002fc60007fbe0ff */
        /* <DEDUP_REMOVED lines=108> */
[----:B------:R-:W-:Y:S01]  /*cfc0*/  STL [R1+0xb34], R5 ;  /* 0x000b340501007387 */ /* 0x000fe20000100800 */
[----:B---3--:R-:W-:-:S03]  /*cfd0*/  LEA.HI.X.SX32 R6, R40, R4, 0x1, P5 ;  /* 0x0000000428067211 */ /* 0x008fc600028f0eff */
[----:B------:R0:W-:Y:S04]  /*cfe0*/  STL [R1+0xb70], R8 ;  /* 0x000b700801007387 */ /* 0x0001e80000100800 */
[----:B------:R1:W-:Y:S01]  /*cff0*/  STL [R1+0xb3c], R6 ;  /* 0x000b3c0601007387 */ /* 0x0003e20000100800 */
[----:B0-----:R-:W-:-:S03]  /*d000*/  LEA.HI.X.SX32 R8, R2, R4, 0x1, P0 ;  /* 0x0000000402087211 */ /* 0x001fc600000f0eff */
[----:B------:R-:W3:Y:S01]  /*d010*/  LDL.LU R2, [R1+0xc48] ;  /* 0x000c480001027983 */ /* 0x000ee20000300800 */
[----:B------:R-:W-:Y:S02]  /*d020*/  IMAD R48, R48, UR7, RZ ;  /* 0x0000000730307c24 */ /* 0x000fe4000f8e02ff */
[----:B------:R-:W-:-:S03]  /*d030*/  IMAD R36, R36, UR7, RZ ;  /* 0x0000000724247c24 */ /* 0x000fc6000f8e02ff */
[-C--:B------:R-:W-:Y:S01]  /*d040*/  IADD3 R5, P5, PT, R48, R3.reuse, RZ ;  /* 0x0000000330057210 */ /* 0x080fe20007fbe0ff */
[----:B------:R-:W-:Y:S01]  /*d050*/  IMAD R49, R49, UR7, RZ ;  /* 0x0000000731317c24 */ /* 0x000fe2000f8e02ff */
[----:B-1----:R-:W-:Y:S01]  /*d060*/  IADD3 R6, P0, PT, R36, R3, RZ ;  /* 0x0000000324067210 */ /* 0x002fe20007f1e0ff */
[----:B------:R-:W-:Y:S02]  /*d070*/  IMAD R46, R46, UR7, RZ ;  /* 0x000000072e2e7c24 */ /* 0x000fe4000f8e02ff */
[----:B------:R0:W-:Y:S01]  /*d080*/  STL [R1+0xb78], R5 ;  /* 0x000b780501007387 */ /* 0x0001e20000100800 */
[----:B------:R-:W-:-:S03]  /*d090*/  IMAD R51, R51, UR7, RZ ;  /* 0x0000000733337c24 */ /* 0x000fc6000f8e02ff */
[----:B------:R-:W-:Y:S01]  /*d0a0*/  STL [R1+0xb44], R8 ;  /* 0x000b440801007387 */ /* 0x000fe20000100800 */
[----:B0-----:R-:W-:-:S03]  /*d0b0*/  LEA.HI.X.SX32 R5, R7, R4, 0x1, P4 ;  /* 0x0000000407057211 */ /* 0x001fc600020f0eff */
[----:B------:R0:W-:Y:S01]  /*d0c0*/  STL [R1+0xb80], R6 ;  /* 0x000b800601007387 */ /* 0x0001e20000100800 */
[----:B------:R-:W-:-:S03]  /*d0d0*/  IADD3 R7, P4, PT, R49, R3, RZ ;  /* 0x0000000331077210 */ /* 0x000fc60007f9e0ff */
[----:B------:R1:W-:Y:S01]  /*d0e0*/  STL [R1+0xb4c], R5 ;  /* 0x000b4c0501007387 */ /* 0x0003e20000100800 */
[----:B0-----:R-:W-:-:S03]  /*d0f0*/  LEA.HI.X.SX32 R6, R11, R4, 0x1, P3 ;  /* 0x000000040b067211 */ /* 0x001fc600018f0eff */
[----:B------:R0:W-:Y:S01]  /*d100*/  STL [R1+0xb88], R7 ;  /* 0x000b880701007387 */ /* 0x0001e20000100800 */
[----:B-1----:R-:W-:-:S03]  /*d110*/  IADD3 R5, P3, PT, R46, R3, RZ ;  /* 0x000000032e057210 */ /* 0x002fc60007f7e0ff */
[----:B------:R1:W-:Y:S01]  /*d120*/  STL [R1+0xb54], R6 ;  /* 0x000b540601007387 */ /* 0x0003e20000100800 */
[----:B------:R-:W-:-:S03]  /*d130*/  IMAD R57, R57, UR7, RZ ;  /* 0x0000000739397c24 */ /* 0x000fc6000f8e02ff */
[----:B------:R4:W-:Y:S01]  /*d140*/  STL [R1+0xb8c], R5 ;  /* 0x000b8c0501007387 */ /* 0x0009e20000100800 */
[----:B0-----:R-:W-:Y:S01]  /*d150*/  LEA.HI.X.SX32 R7, R16, R4, 0x1, P2 ;  /* 0x0000000410077211 */ /* 0x001fe200010f0eff */
[----:B------:R-:W-:Y:S01]  /*d160*/  IMAD R52, R52, UR7, RZ ;  /* 0x0000000734347c24 */ /* 0x000fe2000f8e02ff */
[----:B-1----:R-:W-:-:S03]  /*d170*/  IADD3 R6, P2, PT, R51, R3, RZ ;  /* 0x0000000333067210 */ /* 0x002fc60007f5e0ff */
[----:B------:R0:W-:Y:S01]  /*d180*/  STL [R1+0xb5c], R7 ;  /* 0x000b5c0701007387 */ /* 0x0001e20000100800 */
[----:B----4-:R-:W-:-:S03]  /*d190*/  LEA.HI.X.SX32 R5, R47, R4, 0x1, P1 ;  /* 0x000000042f057211 */ /* 0x010fc600008f0eff */
[----:B------:R1:W-:Y:S01]  /*d1a0*/  STL [R1+0xb90], R6 ;  /* 0x000b900601007387 */ /* 0x0003e20000100800 */
[----:B------:R-:W-:-:S03]  /*d1b0*/  IMAD R53, R53, UR7, RZ ;  /* 0x0000000735357c24 */ /* 0x000fc6000f8e02ff */
[----:B------:R4:W-:Y:S01]  /*d1c0*/  STL [R1+0xb64], R5 ;  /* 0x000b640501007387 */ /* 0x0009e20000100800 */
[----:B0-----:R-:W-:Y:S02]  /*d1d0*/  IADD3 R7, P1, PT, R57, R3, RZ ;  /* 0x0000000339077210 */ /* 0x001fe40007f3e0ff */
[----:B-1----:R-:W-:-:S03]  /*d1e0*/  LEA.HI.X.SX32 R6, R26, R4, 0x1, P6 ;  /* 0x000000041a067211 */ /* 0x002fc600030f0eff */
[----:B------:R0:W-:Y:S01]  /*d1f0*/  STL [R1+0xb94], R7 ;  /* 0x000b940701007387 */ /* 0x0001e20000100800 */
[----:B----4-:R-:W-:-:S03]  /*d200*/  IADD3 R5, P6, PT, R52, R3, RZ ;  /* 0x0000000334057210 */ /* 0x010fc60007fde0ff */
        /* <DEDUP_REMOVED lines=8> */
[----:B------:R1:W-:Y:S04]  /*d290*/  STL [R1+0xb9c], R6 ;  /* 0x000b9c0601007387 */ /* 0x0003e80000100800 */
[----:B------:R4:W-:Y:S01]  /*d2a0*/  STL [R1+0xb7c], R5 ;  /* 0x000b7c0501007387 */ /* 0x0009e20000100800 */
[----:B0-----:R-:W-:Y:S02]  /*d2b0*/  IADD3 R7, P0, PT, R50, R3, RZ ;  /* 0x0000000332077210 */ /* 0x001fe40007f1e0ff */
[----:B-1----:R-:W-:-:S03]  /*d2c0*/  LEA.HI.X.SX32 R6, R49, R4, 0x1, P4 ;  /* 0x0000000431067211 */ /* 0x002fc600020f0eff */
[----:B------:R-:W-:Y:S01]  /*d2d0*/  STL [R1+0xba0], R7 ;  /* 0x000ba00701007387 */ /* 0x000fe20000100800 */
[----:B----4-:R-:W-:Y:S02]  /*d2e0*/  IADD3 R5, P4, PT, R55, R3, RZ ;  /* 0x0000000337057210 */ /* 0x010fe40007f9e0ff */
[-C--:B------:R-:W-:Y:S01]  /*d2f0*/  LEA.HI.X.SX32 R3, R46, R4.reuse, 0x1, P3 ;  /* 0x000000042e037211 */ /* 0x080fe200018f0eff */
[----:B------:R-:W-:Y:S04]  /*d300*/  STL [R1+0xb84], R6 ;  /* 0x000b840601007387 */ /* 0x000fe80000100800 */
[----:B------:R0:W-:Y:S04]  /*d310*/  STL [R1+0x5d8], R5 ;  /* 0x0005d80501007387 */ /* 0x0001e80000100800 */
[----:B------:R1:W-:Y:S01]  /*d320*/  STL [R1+0x5bc], R3 ;  /* 0x0005bc0301007387 */ /* 0x0003e20000100800 */
[----:B0-----:R-:W-:-:S02]  /*d330*/  LEA.HI.X.SX32 R5, R51, R4, 0x1, P2 ;  /* 0x0000000433057211 */ /* 0x001fc400010f0eff */
[----:B-1----:R-:W-:-:S03]  /*d340*/  LEA.HI.X.SX32 R3, R57, R4, 0x1, P1 ;  /* 0x0000000439037211 */ /* 0x002fc600008f0eff */
[----:B------:R0:W-:Y:S01]  /*d350*/  STL [R1+0x5c0], R5 ;  /* 0x0005c00501007387 */ /* 0x0001e20000100800 */
[----:B--2---:R-:W-:Y:S02]  /*d360*/  IADD3 R6, P2, PT, R0, UR10, RZ ;  /* 0x0000000a00067c10 */ /* 0x004fe4000ff5e0ff */
[-C--:B0-----:R-:W-:Y:S02]  /*d370*/  LEA.HI.X.SX32 R5, R52, R4.reuse, 0x1, P6 ;  /* 0x0000000434057211 */ /* 0x081fe400030f0eff */
[----:B---3--:R-:W-:Y:S01]  /*d380*/  IADD3 R7, P3, PT, R2, UR10, RZ ;  /* 0x0000000a02077c10 */ /* 0x008fe2000ff7e0ff */
[----:B------:R-:W0:Y:S04]  /*d390*/  LDCU UR10, c[0x0][0x3a8] ;  /* 0x00007500ff0a77ac */ /* 0x000e280008000800 */
[----:B------:R-:W-:Y:S04]  /*d3a0*/  STL [R1+0x54c], R7 ;  /* 0x00054c0701007387 */ /* 0x000fe80000100800 */
[----:B------:R1:W-:Y:S04]  /*d3b0*/  STL [R1+0x5c4], R3 ;  /* 0x0005c40301007387 */ /* 0x0003e80000100800 */
[----:B------:R-:W-:Y:S01]  /*d3c0*/  STL [R1+0x554], R6 ;  /* 0x0005540601007387 */ /* 0x000fe20000100800 */
[----:B-1----:R-:W-:-:S03]  /*d3d0*/  LEA.HI.X.SX32 R3, R53, R4, 0x1, P5 ;  /* 0x0000000435037211 */ /* 0x002fc600028f0eff */
[----:B------:R1:W-:Y:S04]  /*d3e0*/  STL [R1+0x5c8], R5 ;  /* 0x0005c80501007387 */ /* 0x0003e80000100800 */
[----:B------:R2:W-:Y:S01]  /*d3f0*/  STL [R1+0x5cc], R3 ;  /* 0x0005cc0301007387 */ /* 0x0005e20000100800 */
[-C--:B-1----:R-:W-:Y:S02]  /*d400*/  LEA.HI.X.SX32 R5, R50, R4.reuse, 0x1, P0 ;  /* 0x0000000432057211 */ /* 0x082fe400000f0eff */
[----:B--2---:R-:W-:-:S03]  /*d410*/  LEA.HI.X.SX32 R3, R55, R4, 0x1, P4 ;  /* 0x0000000437037211 */ /* 0x004fc600020f0eff */
[----:B------:R1:W-:Y:S04]  /*d420*/  STL [R1+0x5d0], R5 ;  /* 0x0005d00501007387 */ /* 0x0003e80000100800 */
[----:B------:R2:W-:Y:S01]  /*d430*/  STL [R1+0x5d4], R3 ;  /* 0x0005d40301007387 */ /* 0x0005e20000100800 */
[----:B-1----:R-:W-:-:S03]  /*d440*/  LEA.HI.X.SX32 R5, R2, UR11, 0x1, P3 ;  /* 0x0000000b02057c11 */ /* 0x002fc600098f0eff */
[----:B------:R-:W3:Y:S01]  /*d450*/  LDL.LU R2, [R1+0xc44] ;  /* 0x000c440001027983 */ /* 0x000ee20000300800 */
[----:B--2---:R-:W-:-:S03]  /*d460*/  LEA.HI.X.SX32 R3, R0, UR11, 0x1, P2 ;  /* 0x0000000b00037c11 */ /* 0x004fc600090f0eff */
[----:B------:R1:W5:Y:S04]  /*d470*/  LDL.LU R0, [R1+0xc40] ;  /* 0x000c400001007983 */ /* 0x0003680000300800 */
[----:B------:R-:W-:Y:S04]  /*d480*/  STL [R1+0x548], R5 ;  /* 0x0005480501007387 */ /* 0x000fe80000100800 */
[----:B------:R-:W-:Y:S04]  /*d490*/  STL [R1+0x550], R3 ;  /* 0x0005500301007387 */ /* 0x000fe80000100800 */
        /* <DEDUP_REMOVED lines=238> */
[----:B------:R-:W-:Y:S01]  /*e380*/  STL [R1+0x64], RZ ;  /* 0x000064ff01007387 */ /* 0x000fe20000100800 */
[----:B0-----:R-:W-:-:S03]  /*e390*/  UIMAD UR11, UR10, 0x1f, URZ ;  /* 0x0000001f0a0b78a4 */ /* 0x001fc6000f8e02ff */
[----:B------:R-:W-:Y:S04]  /*e3a0*/  STL [R1+0x68], RZ ;  /* 0x000068ff01007387 */ /* 0x000fe80000100800 */
[----:B------:R-:W-:Y:S01]  /*e3b0*/  STL [R1+0x6c], RZ ;  /* 0x00006cff01007387 */ /* 0x000fe20000100800 */
[----:B------:R-:W-:-:S03]  /*e3c0*/  UIMAD UR12, UR10, 0x1e, URZ ;  /* 0x0000001e0a0c78a4 */ /* 0x000fc6000f8e02ff */
[----:B------:R-:W-:Y:S04]  /*e3d0*/  STL [R1+0x50], RZ ;  /* 0x000050ff01007387 */ /* 0x000fe80000100800 */
[----:B------:R-:W-:Y:S04]  /*e3e0*/  STL [R1+0x54], RZ ;  /* 0x000054ff01007387 */ /* 0x000fe80000100800 */
[----:B------:R-:W-:Y:S01]  /*e3f0*/  STL [R1+0x58], RZ ;  /* 0x000058ff01007387 */ /* 0x000fe20000100800 */
[----:B---3--:R-:W-:-:S03]  /*e400*/  LOP3.LUT R9, R2, 0x10, RZ, 0x3c, !PT ;  /* 0x0000001002097812 */ /* 0x008fc600078e3cff */
[----:B------:R-:W-:Y:S01]  /*e410*/  STL [R1+0x5c], RZ ;  /* 0x00005cff01007387 */ /* 0x000fe20000100800 */
[----:B------:R-:W-:-:S03]  /*e420*/  LOP3.LUT R8, R2, 0x20, RZ, 0x3c, !PT ;  /* 0x0000002002087812 */ /* 0x000fc600078e3cff */
[----:B------:R-:W-:Y:S01]  /*e430*/  STL [R1+0x40], RZ ;  /* 0x000040ff01007387 */ /* 0x000fe20000100800 */
[----:B------:R-:W-:-:S03]  /*e440*/  IADD3 R9, P5, PT, R7, UR11, RZ ;  /* 0x0000000b07097c10 */ /* 0x000fc6000ffbe0ff */
[----:B------:R-:W-:Y:S01]  /*e450*/  STL [R1+0x44], RZ ;  /* 0x000044ff01007387 */ /* 0x000fe20000100800 */
[----:B------:R-:W-:Y:S01]  /*e460*/  UIMAD UR13, UR10, 0x1d, URZ ;  /* 0x0000001d0a0d78a4 */ /* 0x000fe2000f8e02ff */
[----:B------:R-:W-:Y:S02]  /*e470*/  LOP3.LUT R4, R2, 0x30, RZ, 0x3c, !PT ;  /* 0x0000003002047812 */ /* 0x000fe400078e3cff */
[----:B------:R-:W-:Y:S01]  /*e480*/  STL [R1+0x48], RZ ;  /* 0x000048ff01007387 */ /* 0x000fe20000100800 */
[----:B------:R-:W-:Y:S01]  /*e490*/  IADD3 R8, P2, PT, R6, UR11, RZ ;  /* 0x0000000b06087c10 */ /* 0x000fe2000ff5e0ff */
[----:B------:R-:W-:Y:S02]  /*e4a0*/  USHF.R.S32.HI UR7, URZ, 0x1f, UR5 ;  /* 0x0000001fff077899 */ /* 0x000fe40008011405 */
[----:B------:R-:W-:Y:S01]  /*e4b0*/  STL [R1+0x4c], RZ ;  /* 0x00004cff01007387 */ /* 0x000fe20000100800 */
[----:B------:R-:W-:-:S03]  /*e4c0*/  IADD3 R4, P1, PT, R7, UR12, RZ ;  /* 0x0000000c07047c10 */ /* 0x000fc6000ff3e0ff */
[----:B------:R-:W-:Y:S04]  /*e4d0*/  STL [R1+0x30], RZ ;  /* 0x000030ff01007387 */ /* 0x000fe80000100800 */
[----:B------:R-:W-:Y:S01]  /*e4e0*/  STL [R1+0x34], RZ ;  /* 0x000034ff01007387 */ /* 0x000fe20000100800 */
[----:B------:R-:W-:-:S03]  /*e4f0*/  UIMAD UR14, UR10, 0x1c, URZ ;  /* 0x0000001c0a0e78a4 */ /* 0x000fc6000f8e02ff */
[----:B------:R-:W-:Y:S01]  /*e500*/  STL [R1+0x38], RZ ;  /* 0x000038ff01007387 */ /* 0x000fe20000100800 */
[----:B------:R-:W-:-:S03]  /*e510*/  ULEA.HI UR7, UR7, UR5, URZ, 0x5 ;  /* 0x0000000507077291 */ /* 0x000fc6000f8f28ff */
[----:B------:R-:W-:Y:S01]  /*e520*/  STL [R1+0x3c], RZ ;  /* 0x00003cff01007387 */ /* 0x000fe20000100800 */
[----:B------:R-:W-:-:S03]  /*e530*/  USHF.R.S32.HI UR5, URZ, 0x1f, UR11 ;  /* 0x0000001fff057899 */ /* 0x000fc6000801140b */
[----:B------:R0:W-:Y:S04]  /*e540*/  STL [R1+0x5e0], R9 ;  /* 0x0005e00901007387 */ /* 0x0001e80000100800 */
[----:B------:R2:W-:Y:S04]  /*e550*/  STL [R1+0x5e8], R8 ;  /* 0x0005e80801007387 */ /* 0x0005e80000100800 */
[----:B------:R3:W-:Y:S01]  /*e560*/  STL [R1+0x5f0], R4 ;  /* 0x0005f00401007387 */ /* 0x0007e20000100800 */
[----:B0-----:R-:W-:Y:S02]  /*e570*/  IADD3 R9, P0, PT, R6, UR12, RZ ;  /* 0x0000000c06097c10 */ /* 0x001fe4000ff1e0ff */
[----:B--2---:R-:W-:-:S03]  /*e580*/  IADD3 R8, P4, PT, R7, UR13, RZ ;  /* 0x0000000d07087c10 */ /* 0x004fc6000ff9e0ff */
[----:B------:R0:W-:Y:S01]  /*e590*/  STL [R1+0x5f8], R9 ;  /* 0x0005f80901007387 */ /* 0x0001e20000100800 */
[----:B---3--:R-:W-:-:S03]  /*e5a0*/  IADD3 R4, P3, PT, R6, UR13, RZ ;  /* 0x0000000d06047c10 */ /* 0x008fc6000ff7e0ff */
[----:B------:R2:W-:Y:S01]  /*e5b0*/  STL [R1+0x600], R8 ;  /* 0x0006000801007387 */ /* 0x0005e20000100800 */
[----:B------:R-:W-:Y:S02]  /*e5c0*/  UIMAD UR15, UR10, 0x1b, URZ ;  /* 0x0000001b0a0f78a4 */ /* 0x000fe4000f8e02ff */
[----:B------:R-:W-:Y:S01]  /*e5d0*/  USHF.R.S32.HI UR42, URZ, 0x1f, UR12 ;  /* 0x0000001fff2a7899 */ /* 0x000fe2000801140c */
[----:B------:R3:W-:Y:S01]  /*e5e0*/  STL [R1+0x608], R4 ;  /* 0x0006080401007387 */ /* 0x0007e20000100800 */
[----:B0-----:R-:W-:Y:S02]  /*e5f0*/  IADD3 R9, P6, PT, R7, UR14, RZ ;  /* 0x0000000e07097c10 */ /* 0x001fe4000ffde0ff */
[----:B--2---:R-:W-:-:S03]  /*e600*/  IADD3.X R8, PT, PT, R5, UR5, RZ, P5, !PT ;  /* 0x0000000505087c10 */ /* 0x004fc6000affe4ff */
[----:B------:R0:W-:Y:S01]  /*e610*/  STL [R1+0x610], R9 ;  /* 0x0006100901007387 */ /* 0x0001e20000100800 */
[----:B---3--:R-:W-:-:S03]  /*e620*/  IADD3 R4, P5, PT, R6, UR14, RZ ;  /* 0x0000000e06047c10 */ /* 0x008fc6000ffbe0ff */
[----:B------:R2:W-:Y:S01]  /*e630*/  STL [R1+0x5dc], R8 ;  /* 0x0005dc0801007387 */ /* 0x0005e20000100800 */
[----:B------:R-:W-:-:S03]  /*e640*/  UIMAD UR16, UR10, 0x1a, URZ ;  /* 0x0000001a0a1078a4 */ /* 0x000fc6000f8e02ff */
[----:B------:R3:W-:Y:S01]  /*e650*/  STL [R1+0x618], R4 ;  /* 0x0006180401007387 */ /* 0x0007e20000100800 */
[----:B0-----:R-:W-:Y:S02]  /*e660*/  IADD3.X R9, PT, PT, R3, UR5, RZ, P2, !PT ;  /* 0x0000000503097c10 */ /* 0x001fe400097fe4ff */
[----:B--2---:R-:W-:-:S03]  /*e670*/  IADD3 R8, P2, PT, R7, UR15, RZ ;  /* 0x0000000f07087c10 */ /* 0x004fc6000ff5e0ff */
[----:B------:R0:W-:Y:S01]  /*e680*/  STL [R1+0x5e4], R9 ;  /* 0x0005e40901007387 */ /* 0x0001e20000100800 */
[----:B---3--:R-:W-:Y:S01]  /*e690*/  IADD3.X R4, PT, PT, R5, UR42, RZ, P1, !PT ;  /* 0x0000002a05047c10 */ /* 0x008fe20008ffe4ff */
[----:B------:R-:W-:Y:S02]  /*e6a0*/  USHF.R.S32.HI UR43, URZ, 0x1f, UR13 ;  /* 0x0000001fff2b7899 */ /* 0x000fe4000801140d */
[----:B------:R2:W-:Y:S04]  /*e6b0*/  STL [R1+0x620], R8 ;  /* 0x0006200801007387 */ /* 0x0005e80000100800 */
[----:B------:R3:W-:Y:S01]  /*e6c0*/  STL [R1+0x5ec], R4 ;  /* 0x0005ec0401007387 */ /* 0x0007e20000100800 */
[----:B0-----:R-:W-:Y:S02]  /*e6d0*/  IADD3 R9, P1, PT, R6, UR15, RZ ;  /* 0x0000000f06097c10 */ /* 0x001fe4000ff3e0ff */
[----:B--2---:R-:W-:-:S03]  /*e6e0*/  IADD3.X R8, PT, PT, R3, UR42, RZ, P0, !PT ;  /* 0x0000002a03087c10 */ /* 0x004fc600087fe4ff */
[----:B------:R0:W-:Y:S01]  /*e6f0*/  STL [R1+0x628], R9 ;  /* 0x0006280901007387 */ /* 0x0001e20000100800 */
[----:B---3--:R-:W-:Y:S01]  /*e700*/  IADD3 R4, P0, PT, R7, UR16, RZ ;  /* 0x0000001007047c10 */ /* 0x008fe2000ff1e0ff */
[----:B------:R-:W-:Y:S02]  /*e710*/  UIMAD UR17, UR10, 0x19, URZ ;  /* 0x000000190a1178a4 */ /* 0x000fe4000f8e02ff */
[----:B------:R2:W-:Y:S01]  /*e720*/  STL [R1+0x5f4], R8 ;  /* 0x0005f40801007387 */ /* 0x0005e20000100800 */
[----:B------:R-:W-:-:S03]  /*e730*/  USHF.R.S32.HI UR44, URZ, 0x1f, UR14 ;  /* 0x0000001fff2c7899 */ /* 0x000fc6000801140e */
[----:B------:R3:W-:Y:S01]  /*e740*/  STL [R1+0x630], R4 ;  /* 0x0006300401007387 */ /* 0x0007e20000100800 */
[----:B0-----:R-:W-:Y:S02]  /*e750*/  IADD3.X R9, PT, PT, R5, UR43, RZ, P4, !PT ;  /* 0x0000002b05097c10 */ /* 0x001fe4000a7fe4ff */
[----:B--2---:R-:W-:-:S03]  /*e760*/  IADD3 R8, P4, PT, R6, UR16, RZ ;  /* 0x0000001006087c10 */ /* 0x004fc6000ff9e0ff */
[----:B------:R0:W-:Y:S01]  /*e770*/  STL [R1+0x5fc], R9 ;  /* 0x0005fc0901007387 */ /* 0x0001e20000100800 */
[----:B---3--:R-:W-:-:S03]  /*e780*/  IADD3.X R4, PT, PT, R3, UR43, RZ, P3, !PT ;  /* 0x0000002b03047c10 */ /* 0x008fc60009ffe4ff */
        /* <DEDUP_REMOVED lines=82> */
[----:B------:R-:W-:Y:S02]  /*ecb0*/  USHF.L.U32 UR26, UR10, 0x4, URZ ;  /* 0x000000040a1a7899 */ /* 0x000fe400080006ff */
        /* <DEDUP_REMOVED lines=76> */
[----:B------:R-:W-:-:S03]  /*f180*/  USHF.L.U32 UR34, UR10, 0x3, URZ ;  /* 0x000000030a227899 */ /* 0x000fc600080006ff */
        /* <DEDUP_REMOVED lines=71> */
[----:B---3--:R-:W-:-:S03]  /*f600*/  IADD3 R4, P1, PT, R7, UR40, RZ ;  /* 0x0000002807047c10 */ /* 0x008fc6000ff3e0ff */
[----:B------:R2:W-:Y:S01]  /*f610*/  STL [R1+0x774], R8 ;  /* 0x0007740801007387 */ /* 0x0005e20000100800 */
[----:B------:R-:W-:-:S03]  /*f620*/  USHF.R.S32.HI UR68, URZ, 0x1f, UR38 ;  /* 0x0000001fff447899 */ /* 0x000fc60008011426 */
[----:B------:R3:W-:Y:S01]  /*f630*/  STL [R1+0x7b0], R4 ;  /* 0x0007b00401007387 */ /* 0x0007e20000100800 */
[----:B0-----:R-:W-:Y:S02]  /*f640*/  IADD3.X R9, PT, PT, R5, UR67, RZ, P0, !PT ;  /* 0x0000004305097c10 */ /* 0x001fe400087fe4ff */
[----:B--2---:R-:W-:-:S03]  /*f650*/  IADD3 R8, P0, PT, R6, UR40, RZ ;  /* 0x0000002806087c10 */ /* 0x004fc6000ff1e0ff */
[----:B------:R-:W-:Y:S01]  /*f660*/  STL [R1+0x77c], R9 ;  /* 0x00077c0901007387 */ /* 0x000fe20000100800 */
[----:B---3--:R-:W-:Y:S01]  /*f670*/  IADD3.X R4, PT, PT, R3, UR67, RZ, P4, !PT ;  /* 0x0000004303047c10 */ /* 0x008fe2000a7fe4ff */
[----:B------:R-:W-:Y:S01]  /*f680*/  USHF.R.S32.HI UR69, URZ, 0x1f, UR39 ;  /* 0x0000001fff457899 */ /* 0x000fe20008011427 */
[----:B------:R-:W-:Y:S01]  /*f690*/  IADD3 R7, P4, PT, R7, UR10, RZ ;  /* 0x0000000a07077c10 */ /* 0x000fe2000ff9e0ff */
[----:B------:R0:W-:Y:S04]  /*f6a0*/  STL [R1+0x7b8], R8 ;  /* 0x0007b80801007387 */ /* 0x0001e80000100800 */
[----:B------:R2:W-:Y:S01]  /*f6b0*/  STL [R1+0x784], R4 ;  /* 0x0007840401007387 */ /* 0x0005e20000100800 */
[----:B------:R-:W-:Y:S01]  /*f6c0*/  USHF.R.S32.HI UR70, URZ, 0x1f, UR40 ;  /* 0x0000001fff467899 */ /* 0x000fe20008011428 */
[----:B0-----:R-:W-:-:S02]  /*f6d0*/  IADD3.X R8, PT, PT, R5, UR68, RZ, P3, !PT ;  /* 0x0000004405087c10 */ /* 0x001fc40009ffe4ff */
[----:B------:R0:W-:Y:S01]  /*f6e0*/  STL [R1+0x7c0], R7 ;  /* 0x0007c00701007387 */ /* 0x0001e20000100800 */
[----:B--2---:R-:W-:-:S03]  /*f6f0*/  IADD3 R4, P3, PT, R6, UR10, RZ ;  /* 0x0000000a06047c10 */ /* 0x004fc6000ff7e0ff */
[----:B------:R-:W-:Y:S01]  /*f700*/  STL [R1+0x78c], R8 ;  /* 0x00078c0801007387 */ /* 0x000fe20000100800 */
[----:B------:R-:W-:Y:S01]  /*f710*/  IADD3.X R6, PT, PT, R5, UR69, RZ, P5, !PT ;  /* 0x0000004505067c10 */ /* 0x000fe2000affe4ff */
[----:B------:R-:W-:Y:S02]  /*f720*/  USHF.R.S32.HI UR71, URZ, 0x1f, UR10 ;  /* 0x0000001fff477899 */ /* 0x000fe4000801140a */
[----:B------:R2:W-:Y:S01]  /*f730*/  STL [R1+0x7c8], R4 ;  /* 0x0007c80401007387 */ /* 0x0005e20000100800 */
[----:B0-----:R-:W-:-:S05]  /*f740*/  IADD3.X R7, PT, PT, R3, UR68, RZ, P6, !PT ;  /* 0x0000004403077c10 */ /* 0x001fca000b7fe4ff */
[----:B------:R0:W-:Y:S01]  /*f750*/  STL [R1+0x794], R7 ;  /* 0x0007940701007387 */ /* 0x0001e20000100800 */
[----:B--2---:R-:W-:-:S03]  /*f760*/  IADD3.X R4, PT, PT, R3, UR69, RZ, P2, !PT ;  /* 0x0000004503047c10 */ /* 0x004fc600097fe4ff */
[----:B------:R2:W-:Y:S04]  /*f770*/  STL [R1+0x79c], R6 ;  /* 0x00079c0601007387 */ /* 0x0005e80000100800 */
[----:B------:R3:W-:Y:S01]  /*f780*/  STL [R1+0x7a4], R4 ;  /* 0x0007a40401007387 */ /* 0x0007e20000100800 */
[----:B0-----:R-:W-:Y:S02]  /*f790*/  IADD3.X R7, PT, PT, R5, UR70, RZ, P1, !PT ;  /* 0x0000004605077c10 */ /* 0x001fe40008ffe4ff */
[C---:B--2---:R-:W-:Y:S02]  /*f7a0*/  IADD3.X R6, PT, PT, R3.reuse, UR70, RZ, P0, !PT ;  /* 0x0000004603067c10 */ /* 0x044fe400087fe4ff */
[----:B------:R-:W-:Y:S02]  /*f7b0*/  IADD3.X R3, PT, PT, R3, UR71, RZ, P3, !PT ;  /* 0x0000004703037c10 */ /* 0x000fe40009ffe4ff */
[----:B---3--:R-:W-:Y:S01]  /*f7c0*/  IADD3.X R4, PT, PT, R5, UR71, RZ, P4, !PT ;  /* 0x0000004705047c10 */ /* 0x008fe2000a7fe4ff */
[----:B------:R1:W-:Y:S04]  /*f7d0*/  STL [R1+0x7ac], R7 ;  /* 0x0007ac0701007387 */ /* 0x0003e80000100800 */
[----:B------:R1:W-:Y:S04]  /*f7e0*/  STL [R1+0x7b4], R6 ;  /* 0x0007b40601007387 */ /* 0x0003e80000100800 */
[----:B------:R1:W-:Y:S04]  /*f7f0*/  STL [R1+0x7c4], R3 ;  /* 0x0007c40301007387 */ /* 0x0003e80000100800 */
[----:B------:R1:W-:Y:S01]  /*f800*/  STL [R1+0x7bc], R4 ;  /* 0x0007bc0401007387 */ /* 0x0003e20000100800 */
[----:B------:R-:W-:Y:S01]  /*f810*/  USHF.L.U32 UR6, UR6, 0x5, URZ ;  /* 0x0000000506067899 */ /* 0x000fe200080006ff */
[----:B------:R-:W-:Y:S01]  /*f820*/  CS2R R44, SRZ ;  /* 0x00000000002c7805 */ /* 0x000fe2000001ff00 */
[----:B------:R-:W-:Y:S01]  /*f830*/  USHF.L.U32 UR41, UR10, 0x5, URZ ;  /* 0x000000050a297899 */ /* 0x000fe200080006ff */
[----:B------:R-:W-:Y:S01]  /*f840*/  CS2R R46, SRZ ;  /* 0x00000000002e7805 */ /* 0x000fe2000001ff00 */
[----:B------:R-:W-:-:S02]  /*f850*/  USHF.R.S32.HI UR7, URZ, 0x5, UR7 ;  /* 0x00000005ff077899 */ /* 0x000fc40008011407 */
[----:B------:R-:W-:Y:S02]  /*f860*/  USHF.R.S32.HI UR72, URZ, 0x1f, UR41 ;  /* 0x0000001fff487899 */ /* 0x000fe40008011429 */
[----:B------:R-:W-:-:S12]  /*f870*/  USHF.R.S32.HI UR73, URZ, 0x1f, UR6 ;  /* 0x0000001fff497899 */ /* 0x000fd80008011406 */
.L_x_1:
[----:B------:R0:W-:Y:S01]  /*f880*/  STL [R1+0x1154], R12 ;  /* 0x0011540c01007387 */ /* 0x0001e20000100800 */
[----:B-1----:R-:W1:Y:S03]  /*f890*/  LDC R3, c[0x0][0x3a0] ;  /* 0x0000e800ff037b82 */ /* 0x002e660000000800 */
[----:B--2---:R-:W2:Y:S04]  /*f8a0*/  LDL R5, [R1+0x550] ;  /* 0x0005500001057983 */ /* 0x004ea80000100800 */
[----:B------:R-:W2:Y:S04]  /*f8b0*/  LDL R4, [R1+0x554] ;  /* 0x0005540001047983 */ /* 0x000ea80000100800 */
[----:B0-----:R-:W1:Y:S04]  /*f8c0*/  LDL R12, [R1+0x580] ;  /* 0x00058000010c7983 */ /* 0x001e680000100800 */
[----:B------:R0:W-:Y:S02]  /*f8d0*/  STL [R1+0x1150], R11 ;  /* 0x0011500b01007387 */ /* 0x0001e40000100800 */
[----:B0-----:R-:W-:-:S02]  /*f8e0*/  PRMT R11, RZ, 0x7610, R11 ;  /* 0x00007610ff0b7816 */ /* 0x001fc4000000000b */
[----:B------:R-:W-:Y:S04]  /*f8f0*/  STL [R1+0x114c], R10 ;  /* 0x00114c0a01007387 */ /* 0x000fe80000100800 */
[----:B------:R-:W-:Y:S04]  /*f900*/  STL [R1+0x1148], R9 ;  /* 0x0011480901007387 */ /* 0x000fe80000100800 */
[----:B------:R-:W-:Y:S04]  /*f910*/  STL [R1+0x1144], R8 ;  /* 0x0011440801007387 */ /* 0x000fe80000100800 */
[----:B------:R-:W-:Y:S04]  /*f920*/  STL [R1+0x1140], R7 ;  /* 0x0011400701007387 */ /* 0x000fe80000100800 */
[----:B------:R-:W-:Y:S04]  /*f930*/  STL [R1+0x113c], R6 ;  /* 0x00113c0601007387 */ /* 0x000fe80000100800 */
[----:B-----5:R-:W-:Y:S04]  /*f940*/  STL [R1+0xff8], R2 ;  /* 0x000ff80201007387 */ /* 0x020fe80000100800 */
[----:B------:R-:W-:Y:S04]  /*f950*/  STL [R1+0x1000], R2 ;  /* 0x0010000201007387 */ /* 0x000fe80000100800 */
[----:B------:R-:W-:Y:S04]  /*f960*/  STL [R1+0x1004], R2 ;  /* 0x0010040201007387 */ /* 0x000fe80000100800 */
[----:B------:R-:W-:Y:S04]  /*f970*/  STL [R1+0x100c], R2 ;  /* 0x00100c0201007387 */ /* 0x000fe80000100800 */
[----:B------:R-:W-:Y:S04]  /*f980*/  STL [R1+0x1014], R2 ;  /* 0x0010140201007387 */ /* 0x000fe80000100800 */
[----:B------:R-:W-:Y:S01]  /*f990*/  STL [R1+0x101c], R2 ;  /* 0x00101c0201007387 */ /* 0x000fe20000100800 */
[----:B-1----:R-:W-:-:S05]  /*f9a0*/  IMAD R3, R12, -0x20, R3 ;  /* 0xffffffe00c037824 */ /* 0x002fca00078e0203 */
[----:B------:R-:W-:-:S13]  /*f9b0*/  ISETP.GT.AND P0, PT, R3, RZ, PT ;  /* 0x000000ff0300720c */ /* 0x000fda0003f04270 */
[----:B--2---:R-:W2:Y:S04]  /*f9c0*/  @P0 LDG.E.U8 R11, desc[UR8][R4.64] ;  /* 0x00000008040b0981 */ /* 0x004ea8000c1e1100 */
[----:B------:R-:W-:Y:S04]  /*f9d0*/  STL [R1+0x1024], R2 ;  /* 0x0010240201007387 */ /* 0x000fe80000100800 */
        /* <DEDUP_REMOVED lines=72> */
[----:B-----5:R-:W-:Y:S04]  /*fe60*/  STL [R1+0xc40], R0 ;  /* 0x000c400001007387 */ /* 0x020fe80000100800 */
[----:B------:R-:W3:Y:S04]  /*fe70*/  LDL.LU R12, [R1+0x1154] ;  /* 0x00115400010c7983 */ /* 0x000ee80000300800 */
[----:B--2---:R0:W-:Y:S04]  /*fe80*/  STL [R1+0x2c], R11 ;  /* 0x00002c0b01007387 */ /* 0x0041e80000100800 */
[----:B0-----:R-:W2:Y:S04]  /*fe90*/  LDL.LU R11, [R1+0x1150] ;  /* 0x00115000010b7983 */ /* 0x001ea80000300800 */
[----:B------:R-:W4:Y:S04]  /*fea0*/  LDL R4, [R1+0x548] ;  /* 0x0005480001047983 */ /* 0x000f280000100800 */
[----:B------:R-:W4:Y:S01]  /*feb0*/  LDL R5, [R1+0x54c] ;  /* 0x00054c0001057983 */ /* 0x000f220000100800 */
[----:B------:R-:W-:-:S02]  /*fec0*/  PRMT R10, RZ, 0x7610, R10 ;  /* 0x00007610ff0a7816 */ /* 0x000fc4000000000a */
[----:B----4-:R-:W-:-:S04]  /*fed0*/  @P0 LOP3.LUT R5, R5, R4, RZ, 0x3c, !PT ;  /* 0x0000000405050212 */ /* 0x010fc800078e3cff */
[----:B------:R-:W-:-:S04]  /*fee0*/  @P0 LOP3.LUT R4, R5, R4, RZ, 0x3c, !PT ;  /* 0x0000000405040212 */ /* 0x000fc800078e3cff */
[----:B------:R-:W-:-:S05]  /*fef0*/  @P0 LOP3.LUT R5, R5, R4, RZ, 0x3c, !PT ;  /* 0x0000000405050212 */ /* 0x000fca00078e3cff */
[----:B------:R-:W4:Y:S01]  /*ff00*/  @P0 LDG.E.U8 R10, desc[UR8][R4.64] ;  /* 0x00000008040a0981 */ /* 0x000f22000c1e1100 */
[----:B------:R-:W-:-:S03]  /*ff10*/  ISETP.GT.AND P1, PT, R3, 0x1, PT ;  /* 0x000000010300780c */ /* 0x000fc60003f24270 */
[----:B----4-:R0:W-:Y:S04]  /*ff20*/  STL [R1+0x28], R10 ;  /* 0x0000280a01007387 */ /* 0x0101e80000100800 */
[----:B0-----:R-:W4:Y:S04]  /*ff30*/  LDL.LU R10, [R1+0x114c] ;  /* 0x00114c00010a7983 */ /* 0x001f280000300800 */
[----:B------:R-:W2:Y:S04]  /*ff40*/  LDL R4, [R1+0x7c4] ;  /* 0x0007c40001047983 */ /* 0x000ea80000100800 */
[----:B------:R-:W2:Y:S01]  /*ff50*/  LDL R5, [R1+0x7c8] ;  /* 0x0007c80001057983 */ /* 0x000ea20000100800 */
[----:B------:R-:W-:-:S02]  /*ff60*/  PRMT R9, RZ, 0x7610, R9 ;  /* 0x00007610ff097816 */ /* 0x000fc40000000009 */
[----:B--2---:R-:W-:-:S04]  /*ff70*/  @P1 LOP3.LUT R5, R5, R4, RZ, 0x3c, !PT ;  /* 0x0000000405051212 */ /* 0x004fc800078e3cff */
[----:B------:R-:W-:-:S04]  /*ff80*/  @P1 LOP3.LUT R4, R5, R4, RZ, 0x3c, !PT ;  /* 0x0000000405041212 */ /* 0x000fc800078e3cff */
[----:B------:R-:W-:-:S05]  /*ff90*/  @P1 LOP3.LUT R5, R5, R4, RZ, 0x3c, !PT ;  /* 0x0000000405051212 */ /* 0x000fca00078e3cff */
[----:B------:R-:W2:Y:S04]  /*ffa0*/  @P1 LDG.E.U8 R9, desc[UR8][R4.64] ;  /* 0x0000000804091981 */ /* 0x000ea8000c1e1100 */
[----:B--2---:R0:W-:Y:S04]  /*ffb0*/  STL [R1+0x24], R9 ;  /* 0x0000240901007387 */ /* 0x0041e80000100800 */
[----:B0-----:R-:W2:Y:S04]  /*ffc0*/  LDL.LU R9, [R1+0x1148] ;  /* 0x0011480001097983 */ /* 0x001ea80000300800 */
[----:B------:R-:W2:Y:S04]  /*ffd0*/  LDL R4, [R1+0x7bc] ;  /* 0x0007bc0001047983 */ /* 0x000ea80000100800 */
[----:B------:R-:W2:Y:S01]  /*ffe0*/  LDL R5, [R1+0x7c0] ;  /* 0x0007c00001057983 */ /* 0x000ea20000100800 */
[----:B------:R-:W-:-:S02]  /*fff0*/  PRMT R8, RZ, 0x7610, R8 ;  /* 0x00007610ff087816 */ /* 0x000fc40000000008 */
[----:B--2---:R-:W-:-:S04]  /*10000*/  @P1 LOP3.LUT R5, R5, R4, RZ, 0x3c, !PT ;  /* 0x0000000405051212 */ /* 0x004fc800078e3cff */
[----:B------:R-:W-:-:S04]  /*10010*/  @P1 LOP3.LUT R4, R5, R4, RZ, 0x3c, !PT ;  /* 0x0000000405041212 */ /* 0x000fc800078e3cff */
[----:B------:R-:W-:-:S05]  /*10020*/  @P1 LOP3.LUT R5, R5, R4, RZ, 0x3c, !PT ;  /* 0x0000000405051212 */ /* 0x000fca00078e3cff */
[----:B------:R-:W2:Y:S01]  /*10030*/  @P1 LDG.E.U8 R8, desc[UR8][R4.64] ;  /* 0x0000000804081981 */ /* 0x000ea2000c1e1100 */
[----:B------:R-:W-:-:S03]  /*10040*/  ISETP.GT.AND P2, PT, R3, 0x2, PT ;  /* 0x000000020300780c */ /* 0x000fc60003f44270 */
        /* <DEDUP_REMOVED lines=17> */
[----:B------:R0:W2:Y:S04]  /*10160*/  @P2 LDG.E.U8 R0, desc[UR8][R4.64] ;  /* 0x0000000804002981 */ /* 0x0000a8000c1e1100 */
[----:B------:R-:W0:Y:S04]  /*10170*/  LDL R4, [R1+0x7a4] ;  /* 0x0007a40001047983 */ /* 0x000e280000100800 */
[----:B------:R-:W0:Y:S01]  /*10180*/  LDL R5, [R1+0x7a8] ;  /* 0x0007a80001057983 */ /* 0x000e220000100800 */
[----:B------:R-:W-:Y:S02]  /*10190*/  ISETP.GT.AND P0, PT, R3, 0x3, PT ;  /* 0x000000030300780c */ /* 0x000fe40003f04270 */
[----:B------:R-:W-:-:S11]  /*101a0*/  PRMT R6, RZ, 0x7610, R6 ;  /* 0x00007610ff067816 */ /* 0x000fd60000000006 */
[----:B0-----:R-:W-:-:S04]  /*101b0*/  @P0 LOP3.LUT R5, R5, R4, RZ, 0x3c, !PT ;  /* 0x0000000405050212 */ /* 0x001fc800078e3cff */
[----:B------:R-:W-:-:S04]  /*101c0*/  @P0 LOP3.LUT R4, R5, R4, RZ, 0x3c, !PT ;  /* 0x0000000405040212 */ /* 0x000fc800078e3cff */
[----:B------:R-:W-:-:S05]  /*101d0*/  @P0 LOP3.LUT R5, R5, R4, RZ, 0x3c, !PT ;  /* 0x0000000405050212 */ /* 0x000fca00078e3cff */
[----:B------:R-:W3:Y:S04]  /*101e0*/  @P0 LDG.E.U8 R6, desc[UR8][R4.64] ;  /* 0x0000000804060981 */ /* 0x000ee8000c1e1100 */
[----:B--2---:R0:W-:Y:S04]  /*101f0*/  STL [R1+0x18], R0 ;  /* 0x0000180001007387 */ /* 0x0041e80000100800 */
[----:B0-----:R-:W2:Y:S04]  /*10200*/  LDL R0, [R1+0x788] ;  /* 0x0007880001007983 */ /* 0x001ea80000100800 */
[----:B---3--:R0:W-:Y:S04]  /*10210*/  STL [R1+0x14], R6 ;  /* 0x0000140601007387 */ /* 0x0081e80000100800 */
[----:B0-----:R-:W3:Y:S04]  /*10220*/  LDL.LU R6, [R1+0x113c] ;  /* 0x00113c0001067983 */ /* 0x001ee80000300800 */
[----:B------:R-:W2:Y:S04]  /*10230*/  LDL R4, [R1+0x79c] ;  /* 0x00079c0001047983 */ /* 0x000ea80000100800 */
[----:B------:R-:W2:Y:S01]  /*10240*/  LDL R5, [R1+0x7a0] ;  /* 0x0007a00001057983 */ /* 0x000ea20000100800 */
[----:B------:R-:W-:-:S02]  /*10250*/  PRMT R47, RZ, 0x7610, R47 ;  /* 0x00007610ff2f7816 */ /* 0x000fc4000000002f */
[----:B--2---:R-:W-:-:S04]  /*10260*/  @P0 LOP3.LUT R5, R5, R4, RZ, 0x3c, !PT ;  /* 0x0000000405050212 */ /* 0x004fc800078e3cff */
[----:B------:R-:W-:-:S04]  /*10270*/  @P0 LOP3.LUT R4, R5, R4, RZ, 0x3c, !PT ;  /* 0x0000000405040212 */ /* 0x000fc800078e3cff */
[----:B------:R-:W-:-:S05]  /*10280*/  @P0 LOP3.LUT R5, R5, R4, RZ, 0x3c, !PT ;  /* 0x0000000405050212 */ /* 0x000fca00078e3cff */
[----:B------:R-:W2:Y:S04]  /*10290*/  @P0 LDG.E.U8 R47, desc[UR8][R4.64] ;  /* 0x00000008042f0981 */ /* 0x000ea8000c1e1100 */
[----:B------:R-:W3:Y:S04]  /*102a0*/  LDL R4, [R1+0x794] ;  /* 0x0007940001047983 */ /* 0x000ee80000100800 */
[----:B------:R-:W3:Y:S01]  /*102b0*/  LDL R5, [R1+0x798] ;  /* 0x0007980001057983 */ /* 0x000ee20000100800 */
[----:B------:R-:W-:Y:S02]  /*102c0*/  ISETP.GT.AND P1, PT, R3, 0x4, PT ;  /* 0x000000040300780c */ /* 0x000fe40003f24270 */
[----:B------:R-:W-:Y:S01]  /*102d0*/  PRMT R46, RZ, 0x7610, R46 ;  /* 0x00007610ff2e7816 */ /* 0x000fe2000000002e */
[----:B--2---:R0:W-:Y:S01]  /*102e0*/  STL [R1+0x1128], R47 ;  /* 0x0011282f01007387 */ /* 0x0041e20000100800 */
[----:B------:R-:W-:-:S03]  /*102f0*/  PRMT R45, RZ, 0x7610, R45 ;  /* 0x00007610ff2d7816 */ /* 0x000fc6000000002d */
[----:B0-----:R-:W2:Y:S06]  /*10300*/  LDL R47, [R1+0x784] ;  /* 0x00078400012f7983 */ /* 0x001eac0000100800 */
[----:B---3--:R-:W-:-:S04]  /*10310*/  @P1 LOP3.LUT R5, R5, R4, RZ, 0x3c, !PT ;  /* 0x0000000405051212 */ /* 0x008fc800078e3cff */
[----:B------:R-:W-:-:S04]  /*10320*/  @P1 LOP3.LUT R4, R5, R4, RZ, 0x3c, !PT ;  /* 0x0000000405041212 */ /* 0x000fc800078e3cff */
[----:B------:R-:W-:-:S05]  /*10330*/  @P1 LOP3.LUT R5, R5, R4, RZ, 0x3c, !PT ;  /* 0x0000000405051212 */ /* 0x000fca00078e3cff */
[----:B------:R0:W3:Y:S04]  /*10340*/  @P1 LDG.E.U8 R46, desc[UR8][R4.64] ;  /* 0x00000008042e1981 */ /* 0x0000e8000c1e1100 */
[----:B------:R-:W0:Y:S04]  /*10350*/  LDL R4, [R1+0x78c] ;  /* 0x00078c0001047983 */ /* 0x000e280000100800 */
[----:B------:R-:W0:Y:S01]  /*10360*/  LDL R5, [R1+0x790] ;  /* 0x0007900001057983 */ /* 0x000e220000100800 */
[----:B------:R-:W-:Y:S02]  /*10370*/  ISETP.GT.AND P2, PT, R3, 0x5, PT ;  /* 0x000000050300780c */ /* 0x000fe40003f44270 */
[----:B0-----:R-:W-:-:S04]  /*10380*/  @P1 LOP3.LUT R5, R5, R4, RZ, 0x3c, !PT ;  /* 0x0000000405051212 */ /* 0x001fc800078e3cff */
[----:B------:R-:W-:-:S04]  /*10390*/  @P1 LOP3.LUT R4, R5, R4, RZ, 0x3c, !PT ;  /* 0x0000000405041212 */ /* 0x000fc800078e3cff */
[----:B------:R-:W-:-:S05]  /*103a0*/  @P1 LOP3.LUT R5, R5, R4, RZ, 0x3c, !PT ;  /* 0x0000000405051212 */ /* 0x000fca00078e3cff */
[----:B------:R0:W4:Y:S01]  /*103b0*/  @P1 LDG.E.U8 R45, desc[UR8][R4.64] ;  /* 0x00000008042d1981 */ /* 0x000122000c1e1100 */
[----:B------:R-:W-:-:S03]  /*103c0*/  PRMT R44, RZ, 0x7610, R44 ;  /* 0x00007610ff2c7816 */ /* 0x000fc6000000002c */
[----:B---3--:R1:W-:Y:S01]  /*103d0*/  STL [R1+0x112c], R46 ;  /* 0x00112c2e01007387 */ /* 0x0083e20000100800 */
[----:B0-----:R-:W-:Y:S02]  /*103e0*/  @P2 IMAD.MOV.U32 R4, RZ, RZ, R0 ;  /* 0x000000ffff042224 */ /* 0x001fe400078e0000 */
[----:B--2---:R-:W-:-:S05]  /*103f0*/  @P2 IMAD.MOV.U32 R5, RZ, RZ, R47 ;  /* 0x000000ffff052224 */ /* 0x004fca00078e002f */
[----:B------:R0:W2:Y:S04]  /*10400*/  @P2 LDG.E.U8 R44, desc[UR8][R4.64] ;  /* 0x00000008042c2981 */ /* 0x0000a8000c1e1100 */
[----:B----4-:R3:W-:Y:S04]  /*10410*/  STL [R1+0x1130], R45 ;  /* 0x0011302d01007387 */ /* 0x0107e80000100800 */
[----:B------:R-:W0:Y:S04]  /*10420*/  LDL R4, [R1+0x77c] ;  /* 0x00077c0001047983 */ /* 0x000e280000100800 */
[----:B------:R-:W0:Y:S01]  /*10430*/  LDL R5, [R1+0x780] ;  /* 0x0007800001057983 */ /* 0x000e220000100800 */
[----:B------:R-:W-:-:S03]  /*10440*/  PRMT R2, RZ, 0x7610, R2 ;  /* 0x00007610ff027816 */ /* 0x000fc60000000002 */
[----:B------:R-:W4:Y:S04]  /*10450*/  LDL R47, [R1+0x76c] ;  /* 0x00076c00012f7983 */ /* 0x000f280000100800 */
[----:B-1----:R-:W2:Y:S04]  /*10460*/  LDL R46, [R1+0x770] ;  /* 0x00077000012e7983 */ /* 0x002ea80000100800 */
[----:B---3--:R-:W3:Y:S04]  /*10470*/  LDL R45, [R1+0x764] ;  /* 0x00076400012d7983 */ /* 0x008ee80000100800 */
[----:B------:R-:W2:Y:S01]  /*10480*/  LDL R0, [R1+0x768] ;  /* 0x0007680001007983 */ /* 0x000ea20000100800 */
[----:B0-----:R-:W-:-:S04]  /*10490*/  @P2 LOP3.LUT R5, R5, R4, RZ, 0x3c, !PT ;  /* 0x0000000405052212 */ /* 0x001fc800078e3cff */
[----:B------:R-:W-:-:S04]  /*104a0*/  @P2 LOP3.LUT R4, R5, R4, RZ, 0x3c, !PT ;  /* 0x0000000405042212 */ /* 0x000fc800078e3cff */
[----:B------:R-:W-:-:S05]  /*104b0*/  @P2 LOP3.LUT R5, R5, R4, RZ, 0x3c, !PT ;  /* 0x0000000405052212 */ /* 0x000fca00078e3cff */
[----:B------:R-:W3:Y:S04]  /*104c0*/  @P2 LDG.E.U8 R2, desc[UR8][R4.64] ;  /* 0x0000000804022981 */ /* 0x000ee8000c1e1100 */
[----:B--2---:R0:W-:Y:S04]  /*104d0*/  STL [R1+0x1134], R44 ;  /* 0x0011342c01007387 */ /* 0x0041e80000100800 */
[----:B------:R-:W2:Y:S04]  /*104e0*/  LDL R4, [R1+0x774] ;  /* 0x0007740001047983 */ /* 0x000ea80000100800 */
[----:B------:R-:W2:Y:S04]  /*104f0*/  LDL R5, [R1+0x778] ;  /* 0x0007780001057983 */ /* 0x000ea80000100800 */
[----:B0-----:R-:W4:Y:S01]  /*10500*/  LDL R44, [R1+0x760] ;  /* 0x00076000012c7983 */ /* 0x001f220000100800 */
[----:B------:R-:W-:-:S03]  /*10510*/  ISETP.GT.AND P0, PT, R3, 0x6, PT ;  /* 0x000000060300780c */ /* 0x000fc60003f04270 */
[----:B---3--:R0:W-:Y:S04]  /*10520*/  STL [R1+0x1138], R2 ;  /* 0x0011380201007387 */ /* 0x0081e80000100800 */
[----:B0-----:R-:W3:Y:S06]  /*10530*/  LDL R2, [R1+0x75c] ;  /* 0x00075c0001027983 */ /* 0x001eec0000100800 */
[----:B--2---:R-:W-:-:S04]  /*10540*/  @P0 LOP3.LUT R5, R5, R4, RZ, 0x3c, !PT ;  /* 0x0000000405050212 */ /* 0x004fc800078e3cff */
[----:B------:R-:W-:Y:S02]  /*10550*/  @P0 LOP3.LUT R4, R5, R4, RZ, 0x3c, !PT ;  /* 0x0000000405040212 */ /* 0x000fe400078e3cff */
[----:B------:R-:W-:Y:S02]  /*10560*/  ISETP.GT.AND P1, PT, R3, 0x7, PT ;  /* 0x000000070300780c */ /* 0x000fe40003f24270 */
[----:B------:R-:W-:Y:S02]  /*10570*/  PRMT R61, RZ, 0x7610, R61 ;  /* 0x00007610ff3d7816 */ /* 0x000fe4000000003d */
[----:B------:R-:W-:Y:S02]  /*10580*/  @P0 LOP3.LUT R5, R5, R4, RZ, 0x3c, !PT ;  /* 0x0000000405050212 */ /* 0x000fe400078e3cff */
[----:B------:R-:W-:-:S03]  /*10590*/  PRMT R60, RZ, 0x7610, R60 ;  /* 0x00007610ff3c7816 */ /* 0x000fc6000000003c */
[----:B------:R0:W2:Y:S01]  /*105a0*/  @P0 LDG.E.U8 R61, desc[UR8][R4.64] ;  /* 0x00000008043d0981 */ /* 0x0000a2000c1e1100 */
[----:B------:R-:W-:Y:S01]  /*105b0*/  PRMT R59, RZ, 0x7610, R59 ;  /* 0x00007610ff3b7816 */ /* 0x000fe2000000003b */
[----:B0-----:R-:W-:Y:S02]  /*105c0*/  @P0 IMAD.MOV.U32 R4, RZ, RZ, R46 ;  /* 0x000000ffff040224 */ /* 0x001fe400078e002e */
[----:B----4-:R-:W-:Y:S01]  /*105d0*/  @P0 IMAD.MOV.U32 R5, RZ, RZ, R47 ;  /* 0x000000ffff050224 */ /* 0x010fe200078e002f */
[----:B------:R-:W-:Y:S01]  /*105e0*/  PRMT R58, RZ, 0x7610, R58 ;  /* 0x00007610ff3a7816 */ /* 0x000fe2000000003a */
[----:B------:R-:W4:Y:S04]  /*105f0*/  LDL R47, [R1+0x74c] ;  /* 0x00074c00012f7983 */ /* 0x000f280000100800 */
[----:B------:R0:W2:Y:S04]  /*10600*/  @P0 LDG.E.U8 R60, desc[UR8][R4.64] ;  /* 0x00000008043c0981 */ /* 0x0000a8000c1e1100 */
[----:B------:R-:W2:Y:S01]  /*10610*/  LDL R46, [R1+0x750] ;  /* 0x00075000012e7983 */ /* 0x000ea20000100800 */
[----:B0-----:R-:W-:-:S02]  /*10620*/  @P1 IMAD.MOV.U32 R4, RZ, RZ, R0 ;  /* 0x000000ffff041224 */ /* 0x001fc400078e0000 */
[----:B------:R-:W-:Y:S01]  /*10630*/  @P1 IMAD.MOV.U32 R5, RZ, RZ, R45 ;  /* 0x000000ffff051224 */ /* 0x000fe200078e002d */
[----:B------:R-:W2:Y:S04]  /*10640*/  LDL R0, [R1+0x748] ;  /* 0x0007480001007983 */ /* 0x000ea80000100800 */
[----:B------:R0:W2:Y:S04]  /*10650*/  @P1 LDG.E.U8 R59, desc[UR8][R4.64] ;  /* 0x00000008043b1981 */ /* 0x0000a8000c1e1100 */
[----:B------:R-:W2:Y:S01]  /*10660*/  LDL R45, [R1+0x744] ;  /* 0x00074400012d7983 */ /* 0x000ea20000100800 */
[----:B0-----:R-:W-:-:S03]  /*10670*/  @P1 IMAD.MOV.U32 R4, RZ, RZ, R44 ;  /* 0x000000ffff041224 */ /* 0x001fc600078e002c */
[----:B------:R-:W2:Y:S01]  /*10680*/  LDL R44, [R1+0x73c] ;  /* 0x00073c00012c7983 */ /* 0x000ea20000100800 */
[----:B---3--:R-:W-:-:S03]  /*10690*/  @P1 IMAD.MOV.U32 R5, RZ, RZ, R2 ;  /* 0x000000ffff051224 */ /* 0x008fc600078e0002 */
[----:B------:R-:W3:Y:S04]  /*106a0*/  LDL R2, [R1+0x740] ;  /* 0x0007400001027983 */ /* 0x000ee80000100800 */
[----:B------:R0:W2:Y:S04]  /*106b0*/  @P1 LDG.E.U8 R58, desc[UR8][R4.64] ;  /* 0x00000008043a1981 */ /* 0x0000a8000c1e1100 */
[----:B------:R-:W0:Y:S04]  /*106c0*/  LDL R4, [R1+0x754] ;  /* 0x0007540001047983 */ /* 0x000e280000100800 */
[----:B------:R-:W0:Y:S01]  /*106d0*/  LDL R5, [R1+0x758] ;  /* 0x0007580001057983 */ /* 0x000e220000100800 */
[----:B------:R-:W-:-:S02]  /*106e0*/  ISETP.GT.AND P2, PT, R3, 0x8, PT ;  /* 0x000000080300780c */ /* 0x000fc40003f44270 */
[----:B------:R-:W-:Y:S02]  /*106f0*/  ISETP.GT.AND P0, PT, R3, 0x9, PT ;  /* 0x000000090300780c */ /* 0x000fe40003f04270 */
[----:B------:R-:W-:Y:S02]  /*10700*/  PRMT R57, RZ, 0x7610, R57 ;  /* 0x00007610ff397816 */ /* 0x000fe40000000039 */
[----:B------:R-:W-:Y:S02]  /*10710*/  PRMT R56, RZ, 0x7610, R56 ;  /* 0x00007610ff387816 */ /* 0x000fe40000000038 */
[----:B------:R-:W-:Y:S02]  /*10720*/  PRMT R55, RZ, 0x7610, R55 ;  /* 0x00007610ff377816 */ /* 0x000fe40000000037 */
[----:B------:R-:W-:-:S03]  /*10730*/  PRMT R54, RZ, 0x7610, R54 ;  /* 0x00007610ff367816 */ /* 0x000fc60000000036 */
[----:B0-----:R-:W-:-:S04]  /*10740*/  @P2 LOP3.LUT R5, R5, R4, RZ, 0x3c, !PT ;  /* 0x0000000405052212 */ /* 0x001fc800078e3cff */
[----:B------:R-:W-:-:S04]  /*10750*/  @P2 LOP3.LUT R4, R5, R4, RZ, 0x3c, !PT ;  /* 0x0000000405042212 */ /* 0x000fc800078e3cff */
[----:B------:R-:W-:-:S05]  /*10760*/  @P2 LOP3.LUT R5, R5, R4, RZ, 0x3c, !PT ;  /* 0x0000000405052212 */ /* 0x000fca00078e3cff */
[----:B------:R2:W3:Y:S02]  /*10770*/  @P2 LDG.E.U8 R57, desc[UR8][R4.64] ;  /* 0x0000000804392981 */ /* 0x0004e4000c1e1100 */
[----:B--2---:R-:W-:Y:S02]  /*10780*/  @P2 IMAD.MOV.U32 R4, RZ, RZ, R46 ;  /* 0x000000ffff042224 */ /* 0x004fe400078e002e */
[----:B----4-:R-:W-:Y:S01]  /*10790*/  @P2 IMAD.MOV.U32 R5, RZ, RZ, R47 ;  /* 0x000000ffff052224 */ /* 0x010fe200078e002f */
[----:B------:R-:W2:Y:S04]  /*107a0*/  LDL R46, [R1+0x730] ;  /* 0x00073000012e7983 */ /* 0x000ea80000100800 */
[----:B------:R0:W4:Y:S04]  /*107b0*/  @P2 LDG.E.U8 R56, desc[UR8][R4.64] ;  /* 0x0000000804382981 */ /* 0x000128000c1e1100 */
[----:B------:R-:W2:Y:S01]  /*107c0*/  LDL R47, [R1+0x72c] ;  /* 0x00072c00012f7983 */ /* 0x000ea20000100800 */
[----:B0-----:R-:W-:-:S02]  /*107d0*/  @P0 IMAD.MOV.U32 R4, RZ, RZ, R0 ;  /* 0x000000ffff040224 */ /* 0x001fc400078e0000 */
[----:B------:R-:W-:Y:S01]  /*107e0*/  @P0 IMAD.MOV.U32 R5, RZ, RZ, R45 ;  /* 0x000000ffff050224 */ /* 0x000fe200078e002d */
[----:B------:R-:W2:Y:S04]  /*107f0*/  LDL R0, [R1+0x728] ;  /* 0x0007280001007983 */ /* 0x000ea80000100800 */
[----:B------:R3:W2:Y:S04]  /*10800*/  @P0 LDG.E.U8 R55, desc[UR8][R4.64] ;  /* 0x0000000804370981 */ /* 0x0006a8000c1e1100 */
[----:B------:R-:W2:Y:S01]  /*10810*/  LDL R45, [R1+0x724] ;  /* 0x00072400012d7983 */ /* 0x000ea20000100800 */
[----:B---3--:R-:W-:-:S02]  /*10820*/  @P0 IMAD.MOV.U32 R4, RZ, RZ, R2 ;  /* 0x000000ffff040224 */ /* 0x008fc400078e0002 */
[----:B------:R-:W-:Y:S01]  /*10830*/  @P0 IMAD.MOV.U32 R5, RZ, RZ, R44 ;  /* 0x000000ffff050224 */ /* 0x000fe200078e002c */
[----:B------:R-:W3:Y:S04]  /*10840*/  LDL R2, [R1+0x720] ;  /* 0x0007200001027983 */ /* 0x000ee80000100800 */
[----:B------:R0:W2:Y:S04]  /*10850*/  @P0 LDG.E.U8 R54, desc[UR8][R4.64] ;  /* 0x0000000804360981 */ /* 0x0000a8000c1e1100 */
[----:B------:R-:W2:Y:S04]  /*10860*/  LDL R44, [R1+0x71c] ;  /* 0x00071c00012c7983 */ /* 0x000ea80000100800 */
        /* <DEDUP_REMOVED lines=11> */
[----:B------:R2:W4:Y:S02]  /*10920*/  @P1 LDG.E.U8 R53, desc[UR8][R4.64] ;  /* 0x0000000804351981 */ /* 0x000524000c1e1100 */
[----:B--2---:R-:W-:Y:S02]  /*10930*/  @P1 IMAD.MOV.U32 R4, RZ, RZ, R46 ;  /* 0x000000ffff041224 */ /* 0x004fe400078e002e */
[----:B------:R-:W-:Y:S01]  /*10940*/  @P1 IMAD.MOV.U32 R5, RZ, RZ, R47 ;  /* 0x000000ffff051224 */ /* 0x000fe200078e002f */
[----:B------:R-:W2:Y:S04]  /*10950*/  LDL R46, [R1+0x710] ;  /* 0x00071000012e7983 */ /* 0x000ea80000100800 */
[----:B------:R0:W2:Y:S04]  /*10960*/  @P1 LDG.E.U8 R52, desc[UR8][R4.64] ;  /* 0x0000000804341981 */ /* 0x0000a8000c1e1100 */
        /* <DEDUP_REMOVED lines=89> */
[C---:B------:R-:W-:Y:S01]  /*10f00*/  ISETP.GT.AND P0, PT, R3.reuse, 0x12, PT ;  /* 0x000000120300780c */ /* 0x040fe20003f04270 */
[----:B------:R-:W3:Y:S04]  /*10f10*/  LDL R44, [R1+0x694] ;  /* 0x00069400012c7983 */ /* 0x000ee80000100800 */
[----:B------:R0:W2:Y:S01]  /*10f20*/  @P2 LDG.E.U8 R34, desc[UR8][R4.64] ;  /* 0x0000000804222981 */ /* 0x0000a2000c1e1100 */
[----:B------:R-:W-:Y:S02]  /*10f30*/  PRMT R33, RZ, 0x7610, R33 ;  /* 0x00007610ff217816 */ /* 0x000fe40000000021 */
[----:B------:R-:W-:Y:S01]  /*10f40*/  ISETP.GT.AND P1, PT, R3, 0x13, PT ;  /* 0x000000130300780c */ /* 0x000fe20003f24270 */
[----:B------:R-:W2:Y:S04]  /*10f50*/  LDL R2, [R1+0x698] ;  /* 0x0006980001027983 */ /* 0x000ea80000100800 */
[----:B------:R-:W0:Y:S04]  /*10f60*/  LDL R4, [R1+0x6b4] ;  /* 0x0006b40001047983 */ /* 0x000e280000100800 */
[----:B------:R-:W0:Y:S01]  /*10f70*/  LDL R5, [R1+0x6b8] ;  /* 0x0006b80001057983 */ /* 0x000e220000100800 */
[----:B------:R-:W-:-:S02]  /*10f80*/  PRMT R32, RZ, 0x7610, R32 ;  /* 0x00007610ff207816 */ /* 0x000fc40000000020 */
[----:B------:R-:W-:Y:S02]  /*10f90*/  PRMT R31, RZ, 0x7610, R31 ;  /* 0x00007610ff1f7816 */ /* 0x000fe4000000001f */
[----:B0-----:R-:W-:-:S04]  /*10fa0*/  @P0 LOP3.LUT R5, R5, R4, RZ, 0x3c, !PT ;  /* 0x0000000405050212 */ /* 0x001fc800078e3cff */
[----:B------:R-:W-:-:S04]  /*10fb0*/  @P0 LOP3.LUT R4, R5, R4, RZ, 0x3c, !PT ;  /* 0x0000000405040212 */ /* 0x000fc800078e3cff */
[----:B------:R-:W-:-:S05]  /*10fc0*/  @P0 LOP3.LUT R5, R5, R4, RZ, 0x3c, !PT ;  /* 0x0000000405050212 */ /* 0x000fca00078e3cff */
[----:B------:R2:W3:Y:S02]  /*10fd0*/  @P0 LDG.E.U8 R33, desc[UR8][R4.64] ;  /* 0x0000000804210981 */ /* 0x0004e4000c1e1100 */
        /* <DEDUP_REMOVED lines=9> */
[----:B------:R-:W2:Y:S04]  /*11070*/  LDL R45, [R1+0x684] ;  /* 0x00068400012d7983 */ /* 0x000ea80000100800 */
[----:B------:R-:W0:Y:S04]  /*11080*/  LDL R4, [R1+0x69c] ;  /* 0x00069c0001047983 */ /* 0x000e280000100800 */
[----:B------:R-:W0:Y:S01]  /*11090*/  LDL R5, [R1+0x6a0] ;  /* 0x0006a00001057983 */ /* 0x000e220000100800 */
[----:B------:R-:W-:-:S02]  /*110a0*/  ISETP.GT.AND P2, PT, R3, 0x14, PT ;  /* 0x000000140300780c */ /* 0x000fc40003f44270 */
[----:B------:R-:W-:Y:S02]  /*110b0*/  PRMT R30, RZ, 0x7610, R30 ;  /* 0x00007610ff1e7816 */ /* 0x000fe4000000001e */
[----:B------:R-:W-:Y:S02]  /*110c0*/  PRMT R29, RZ, 0x7610, R29 ;  /* 0x00007610ff1d7816 */ /* 0x000fe4000000001d */
[----:B------:R-:W-:Y:S02]  /*110d0*/  ISETP.GT.AND P0, PT, R3, 0x15, PT ;  /* 0x000000150300780c */ /* 0x000fe40003f04270 */
[----:B------:R-:W-:Y:S02]  /*110e0*/  PRMT R28, RZ, 0x7610, R28 ;  /* 0x00007610ff1c7816 */ /* 0x000fe4000000001c */
[----:B------:R-:W-:Y:S02]  /*110f0*/  PRMT R27, RZ, 0x7610, R27 ;  /* 0x00007610ff1b7816 */ /* 0x000fe4000000001b */
[----:B0-----:R-:W-:-:S04]  /*11100*/  @P1 LOP3.LUT R5, R5, R4, RZ, 0x3c, !PT ;  /* 0x0000000405051212 */ /* 0x001fc800078e3cff */
[----:B------:R-:W-:-:S04]  /*11110*/  @P1 LOP3.LUT R4, R5, R4, RZ, 0x3c, !PT ;  /* 0x0000000405041212 */ /* 0x000fc800078e3cff */
[----:B------:R-:W-:-:S05]  /*11120*/  @P1 LOP3.LUT R5, R5, R4, RZ, 0x3c, !PT ;  /* 0x0000000405051212 */ /* 0x000fca00078e3cff */
[----:B------:R0:W4:Y:S02]  /*11130*/  @P1 LDG.E.U8 R30, desc[UR8][R4.64] ;  /* 0x00000008041e1981 */ /* 0x000124000c1e1100 */
[----:B0-----:R-:W-:Y:S02]  /*11140*/  @P2 IMAD.MOV.U32 R4, RZ, RZ, R2 ;  /* 0x000000ffff042224 */ /* 0x001fe400078e0002 */
[----:B---3--:R-:W-:Y:S01]  /*11150*/  @P2 IMAD.MOV.U32 R5, RZ, RZ, R44 ;  /* 0x000000ffff052224 */ /* 0x008fe200078e002c */
[----:B------:R-:W3:Y:S04]  /*11160*/  LDL R2, [R1+0x678] ;  /* 0x0006780001027983 */ /* 0x000ee80000100800 */
[----:B------:R2:W3:Y:S04]  /*11170*/  @P2 LDG.E.U8 R29, desc[UR8][R4.64] ;  /* 0x00000008041d2981 */ /* 0x0004e8000c1e1100 */
[----:B------:R-:W3:Y:S01]  /*11180*/  LDL R44, [R1+0x674] ;  /* 0x00067400012c7983 */ /* 0x000ee20000100800 */
[----:B--2---:R-:W-:-:S02]  /*11190*/  @P2 IMAD.MOV.U32 R4, RZ, RZ, R46 ;  /* 0x000000ffff042224 */ /* 0x004fc400078e002e */
        /* <DEDUP_REMOVED lines=16> */
[----:B------:R-:W-:Y:S02]  /*112a0*/  PRMT R23, RZ, 0x7610, R23 ;  /* 0x00007610ff177816 */ /* 0x000fe40000000017 */
[----:B0-----:R-:W-:-:S04]  /*112b0*/  @P0 LOP3.LUT R5, R5, R4, RZ, 0x3c, !PT ;  /* 0x0000000405050212 */ /* 0x001fc800078e3cff */
[----:B------:R-:W-:-:S04]  /*112c0*/  @P0 LOP3.LUT R4, R5, R4, RZ, 0x3c, !PT ;  /* 0x0000000405040212 */ /* 0x000fc800078e3cff */
[----:B------:R-:W-:-:S05]  /*112d0*/  @P0 LOP3.LUT R5, R5, R4, RZ, 0x3c, !PT ;  /* 0x0000000405050212 */ /* 0x000fca00078e3cff */
[----:B------:R3:W4:Y:S02]  /*112e0*/  @P0 LDG.E.U8 R26, desc[UR8][R4.64] ;  /* 0x00000008041a0981 */ /* 0x000724000c1e1100 */
[----:B---3--:R-:W-:Y:S02]  /*112f0*/  @P1 IMAD.MOV.U32 R4, RZ, RZ, R2 ;  /* 0x000000ffff041224 */ /* 0x008fe400078e0002 */
[----:B------:R-:W-:Y:S01]  /*11300*/  @P1 IMAD.MOV.U32 R5, RZ, RZ, R44 ;  /* 0x000000ffff051224 */ /* 0x000fe200078e002c */
        /* <DEDUP_REMOVED lines=17> */
[----:B------:R-:W-:Y:S02]  /*11420*/  ISETP.GT.AND P0, PT, R3, 0x1a, PT ;  /* 0x0000001a0300780c */ /* 0x000fe40003f04270 */
[----:B------:R-:W-:Y:S02]  /*11430*/  PRMT R21, RZ, 0x7610, R21 ;  /* 0x00007610ff157816 */ /* 0x000fe40000000015 */
[----:B------:R-:W-:Y:S02]  /*11440*/  PRMT R20, RZ, 0x7610, R20 ;  /* 0x00007610ff147816 */ /* 0x000fe40000000014 */
[----:B------:R-:W-:-:S03]  /*11450*/  PRMT R19, RZ, 0x7610, R19 ;  /* 0x00007610ff137816 */ /* 0x000fc60000000013 */
        /* <DEDUP_REMOVED lines=11> */
[----:B------:R-:W-:Y:S01]  /*11510*/  ISETP.GT.AND P3, PT, R3, 0x1b, PT ;  /* 0x0000001b0300780c */ /* 0x000fe20003f64270 */
[----:B------:R-:W2:Y:S04]  /*11520*/  LDL R47, [R1+0x614] ;  /* 0x00061400012f7983 */ /* 0x000ea80000100800 */
[----:B------:R0:W2:Y:S01]  /*11530*/  @P1 LDG.E.U8 R20, desc[UR8][R4.64] ;  /* 0x0000000804141981 */ /* 0x0000a2000c1e1100 */
[----:B------:R-:W-:Y:S02]  /*11540*/  PRMT R18, RZ, 0x7610, R18 ;  /* 0x00007610ff127816 */ /* 0x000fe40000000012 */
[----:B------:R-:W-:Y:S01]  /*11550*/  PRMT R17, RZ, 0x7610, R17 ;  /* 0x00007610ff117816 */ /* 0x000fe20000000011 */
[----:B------:R-:W2:Y:S01]  /*11560*/  LDL R46, [R1+0x618] ;  /* 0x00061800012e7983 */ /* 0x000ea20000100800 */
[----:B0-----:R-:W-:-:S02]  /*11570*/  @P0 IMAD.MOV.U32 R4, RZ, RZ, R0 ;  /* 0x000000ffff040224 */ /* 0x001fc400078e0000 */
[----:B------:R-:W-:Y:S01]  /*11580*/  @P0 IMAD.MOV.U32 R5, RZ, RZ, R45 ;  /* 0x000000ffff050224 */ /* 0x000fe200078e002d */
[----:B------:R-:W2:Y:S04]  /*11590*/  LDL R0, [R1+0x610] ;  /* 0x0006100001007983 */ /* 0x000ea80000100800 */
[----:B------:R0:W2:Y:S04]  /*115a0*/  @P0 LDG.E.U8 R19, desc[UR8][R4.64] ;  /* 0x0000000804130981 */ /* 0x0000a8000c1e1100 */
[----:B------:R-:W2:Y:S04]  /*115b0*/  LDL R45, [R1+0x60c] ;  /* 0x00060c00012d7983 */ /* 0x000ea80000100800 */
[----:B------:R-:W0:Y:S04]  /*115c0*/  LDL R4, [R1+0x62c] ;  /* 0x00062c0001047983 */ /* 0x000e280000100800 */
[----:B------:R-:W0:Y:S02]  /*115d0*/  LDL R5, [R1+0x630] ;  /* 0x0006300001057983 */ /* 0x000e240000100800 */
[----:B0-----:R-:W-:-:S04]  /*115e0*/  @P0 LOP3.LUT R5, R5, R4, RZ, 0x3c, !PT ;  /* 0x0000000405050212 */ /* 0x001fc800078e3cff */
[----:B------:R-:W-:-:S04]  /*115f0*/  @P0 LOP3.LUT R4, R5, R4, RZ, 0x3c, !PT ;  /* 0x0000000405040212 */ /* 0x000fc800078e3cff */
[----:B------:R-:W-:-:S05]  /*11600*/  @P0 LOP3.LUT R5, R5, R4, RZ, 0x3c, !PT ;  /* 0x0000000405050212 */ /* 0x000fca00078e3cff */
[----:B------:R3:W2:Y:S02]  /*11610*/  @P0 LDG.E.U8 R18, desc[UR8][R4.64] ;  /* 0x0000000804120981 */ /* 0x0006a4000c1e1100 */
[----:B---3--:R-:W-:Y:S02]  /*11620*/  @P3 IMAD.MOV.U32 R4, RZ, RZ, R2 ;  /* 0x000000ffff043224 */ /* 0x008fe400078e0002 */
[----:B------:R-:W-:Y:S01]  /*11630*/  @P3 IMAD.MOV.U32 R5, RZ, RZ, R44 ;  /* 0x000000ffff053224 */ /* 0x000fe200078e002c */
[----:B------:R-:W3:Y:S04]  /*11640*/  LDL R2, [R1+0x608] ;  /* 0x0006080001027983 */ /* 0x000ee80000100800 */
        /* <DEDUP_REMOVED lines=9> */
[----:B------:R-:W-:Y:S02]  /*116e0*/  PRMT R13, RZ, 0x7610, R13 ;  /* 0x00007610ff0d7816 */ /* 0x000fe4000000000d */
        /* <DEDUP_REMOVED lines=12> */
[----:B------:R3:W2:Y:S02]  /*117b0*/  @P1 LDG.E.U8 R14, desc[UR8][R4.64] ;  /* 0x00000008040e1981 */ /* 0x0006a4000c1e1100 */
[----:B---3--:R-:W-:Y:S02]  /*117c0*/  @P2 IMAD.MOV.U32 R4, RZ, RZ, R2 ;  /* 0x000000ffff042224 */ /* 0x008fe400078e0002 */
[----:B------:R-:W-:Y:S01]  /*117d0*/  @P2 IMAD.MOV.U32 R5, RZ, RZ, R44 ;  /* 0x000000ffff052224 */ /* 0x000fe200078e002c */
[----:B------:R-:W3:Y:S04]  /*117e0*/  LDL.LU R2, [R1+0x2c] ;  /* 0x00002c0001027983 */ /* 0x000ee80000300800 */
[----:B------:R-:W2:Y:S04]  /*117f0*/  LDL.LU R44, [R1+0x28] ;  /* 0x00002800012c7983 */ /* 0x000ea80000300800 */
[----:B------:R-:W2:Y:S04]  /*11800*/  LDL.LU R45, [R1+0x24] ;  /* 0x00002400012d7983 */ /* 0x000ea80000300800 */
[----:B------:R0:W2:Y:S04]  /*11810*/  @P2 LDG.E.U8 R13, desc[UR8][R4.64] ;  /* 0x00000008040d2981 */ /* 0x0000a8000c1e1100 */
[----:B------:R-:W0:Y:S04]  /*11820*/  LDL R4, [R1+0x5fc] ;  /* 0x0005fc0001047983 */ /* 0x000e280000100800 */
[----:B------:R-:W0:Y:S01]  /*11830*/  LDL R5, [R1+0x600] ;  /* 0x0006000001057983 */ /* 0x000e220000100800 */
[----:B------:R-:W-:-:S02]  /*11840*/  PRMT R12, RZ, 0x7610, R12 ;  /* 0x00007610ff0c7816 */ /* 0x000fc4000000000c */
[----:B0-----:R-:W-:-:S04]  /*11850*/  @P2 LOP3.LUT R5, R5, R4, RZ, 0x3c, !PT ;  /* 0x0000000405052212 */ /* 0x001fc800078e3cff */
        /* <DEDUP_REMOVED lines=10> */
[----:B------:R2:W3:Y:S04]  /*11900*/  @P0 LDG.E.U8 R11, desc[UR8][R4.64] ;  /* 0x00000008040b0981 */ /* 0x0004e8000c1e1100 */
[----:B------:R-:W3:Y:S01]  /*11910*/  LDL R5, [R1+0x65c] ;  /* 0x00065c0001057983 */ /* 0x000ee20000100800 */
[----:B------:R-:W-:Y:S01]  /*11920*/  ISETP.GT.AND P1, PT, R3, 0x1e, PT ;  /* 0x0000001e0300780c */ /* 0x000fe20003f24270 */
[----:B--2---:R-:W-:Y:S01]  /*11930*/  @P0 IMAD.MOV.U32 R4, RZ, RZ, R47 ;  /* 0x000000ffff040224 */ /* 0x004fe200078e002f */
[----:B------:R-:W-:Y:S02]  /*11940*/  PRMT R10, RZ, 0x7610, R10 ;  /* 0x00007610ff0a7816 */ /* 0x000fe4000000000a */
[----:B------:R-:W-:-:S04]  /*11950*/  PRMT R9, RZ, 0x7610, R9 ;  /* 0x00007610ff097816 */ /* 0x000fc80000000009 */
[----:B---3--:R0:W2:Y:S05]  /*11960*/  @P0 LDG.E.U8 R10, desc[UR8][R4.64] ;  /* 0x00000008040a0981 */ /* 0x0080aa000c1e1100 */
[----:B0-----:R-:W-:Y:S02]  /*11970*/  @P1 IMAD.MOV.U32 R4, RZ, RZ, R0 ;  /* 0x000000ffff041224 */ /* 0x001fe400078e0000 */
[----:B------:R-:W-:Y:S02]  /*11980*/  @P1 IMAD.MOV.U32 R5, RZ, RZ, R46 ;  /* 0x000000ffff051224 */ /* 0x000fe400078e002e */
[----:B------:R-:W3:Y:S04]  /*11990*/  LDL.LU R46, [R1+0x1c] ;  /* 0x00001c00012e7983 */ /* 0x000ee80000300800 */
        /* <DEDUP_REMOVED lines=16> */
[----:B------:R0:W2:Y:S04]  /*11aa0*/  @P2 LDG.E.U8 R7, desc[UR8][R4.64] ;  /* 0x0000000804072981 */ /* 0x0000a8000c1e1100 */
[----:B------:R-:W0:Y:S04]  /*11ab0*/  LDL R4, [R1+0x5dc] ;  /* 0x0005dc0001047983 */ /* 0x000e280000100800 */
[----:B------:R-:W0:Y:S01]  /*11ac0*/  LDL R5, [R1+0x5e0] ;  /* 0x0005e00001057983 */ /* 0x000e220000100800 */
[----:B------:R-:W-:Y:S01]  /*11ad0*/  PRMT R6, RZ, 0x7610, R6 ;  /* 0x00007610ff067816 */ /* 0x000fe20000000006 */
[----:B------:R-:W1:Y:S01]  /*11ae0*/  S2R R0, SR_TID.X ;  /* 0x0000000000007919 */ /* 0x000e620000002100 */
[----:B0-----:R-:W-:-:S04]  /*11af0*/  @P2 LOP3.LUT R5, R5, R4, RZ, 0x3c, !PT ;  /* 0x0000000405052212 */ /* 0x001fc800078e3cff */
[----:B------:R-:W-:-:S04]  /*11b00*/  @P2 LOP3.LUT R4, R5, R4, RZ, 0x3c, !PT ;  /* 0x0000000405042212 */ /* 0x000fc800078e3cff */
[----:B------:R-:W-:-:S05]  /*11b10*/  @P2 LOP3.LUT R5, R5, R4, RZ, 0x3c, !PT ;  /* 0x0000000405052212 */ /* 0x000fca00078e3cff */
[----:B------:R0:W2:Y:S04]  /*11b20*/  @P2 LDG.E.U8 R6, desc[UR8][R4.64] ;  /* 0x0000000804062981 */ /* 0x0000a8000c1e1100 */
[----:B------:R-:W2:Y:S01]  /*11b30*/  LDL.LU R5, [R1+0x20] ;  /* 0x0000200001057983 */ /* 0x000ea20000300800 */
[----:B-1----:R-:W-:Y:S01]  /*11b40*/  LOP3.LUT R0, R0, 0x1f, RZ, 0xc0, !PT ;  /* 0x0000001f00007812 */ /* 0x002fe200078ec0ff */
[----:B------:R-:W-:Y:S06]  /*11b50*/  BAR.SYNC.DEFER_BLOCKING 0x0 ;  /* 0x0000000000007b1d */ /* 0x000fec0000010000 */
[----:B------:R-:W3:Y:S04]  /*11b60*/  LDL.LU R4, [R1+0x14] ;  /* 0x0000140001047983 */ /* 0x000ee80000300800 */
[----:B------:R1:W-:Y:S04]  /*11b70*/  STS.U8 [R0+UR4], R2 ;  /* 0x0000000200007988 */ /* 0x0003e80008000004 */
[----:B------:R0:W-:Y:S04]  /*11b80*/  STS.U8 [R0+UR4+0x20], R44 ;  /* 0x0000202c00007988 */ /* 0x0001e80008000004 */
[----:B------:R0:W-:Y:S04]  /*11b90*/  STS.U8 [R0+UR4+0x40], R45 ;  /* 0x0000402d00007988 */ /* 0x0001e80008000004 */
[----:B------:R-:W-:Y:S04]  /*11ba0*/  STL [R1+0xffc], R3 ;  /* 0x000ffc0301007387 */ /* 0x000fe80000100800 */
[----:B-1----:R-:W3:Y:S04]  /*11bb0*/  LDL.LU R2, [R1+0x1138] ;  /* 0x0011380001027983 */ /* 0x002ee80000300800 */
[----:B0-----:R-:W3:Y:S04]  /*11bc0*/  LDL.LU R44, [R1+0x1134] ;  /* 0x00113400012c7983 */ /* 0x001ee80000300800 */
[----:B------:R-:W3:Y:S04]  /*11bd0*/  LDL.LU R45, [R1+0x1130] ;  /* 0x00113000012d7983 */ /* 0x000ee80000300800 */
[----:B--2---:R0:W-:Y:S02]  /*11be0*/  STS.U8 [R0+UR4+0x60], R5 ;  /* 0x0000600500007988 */ /* 0x0041e40008000004 */
[----:B0-----:R-:W0:Y:S02]  /*11bf0*/  S2R R5, SR_TID.X ;  /* 0x0000000000057919 */ /* 0x001e240000002100 */
[----:B------:R-:W-:Y:S04]  /*11c00*/  STS.U8 [R0+UR4+0x220], R57 ;  /* 0x0002203900007988 */ /* 0x000fe80008000004 */
[----:B----4-:R-:W-:Y:S04]  /*11c10*/  STS.U8 [R0+UR4+0x200], R56 ;  /* 0x0002003800007988 */ /* 0x010fe80008000004 */
[----:B------:R-:W-:Y:S04]  /*11c20*/  STS.U8 [R0+UR4+0x260], R55 ;  /* 0x0002603700007988 */ /* 0x000fe80008000004 */
[----:B------:R-:W-:Y:S04]  /*11c30*/  STS.U8 [R0+UR4+0x240], R54 ;  /* 0x0002403600007988 */ /* 0x000fe80008000004 */
[----:B------:R-:W-:Y:S04]  /*11c40*/  STS.U8 [R0+UR4+0x400], R37 ;  /* 0x0004002500007988 */ /* 0x000fe80008000004 */
[----:B------:R-:W-:Y:S04]  /*11c50*/  STS.U8 [R0+UR4+0x420], R36 ;  /* 0x0004202400007988 */ /* 0x000fe80008000004 */
[----:B------:R-:W-:Y:S01]  /*11c60*/  STS.U8 [R0+UR4+0x440], R35 ;  /* 0x0004402300007988 */ /* 0x000fe20008000004 */
[----:B0-----:R-:W-:-:S03]  /*11c70*/  LOP3.LUT R5, R5, 0x1f, RZ, 0xc0, !PT ;  /* 0x0000001f05057812 */ /* 0x001fc600078ec0ff */
[----:B------:R-:W-:Y:S01]  /*11c80*/  STS.U8 [R0+UR4+0x460], R34 ;  /* 0x0004602200007988 */ /* 0x000fe20008000004 */
[----:B------:R-:W-:-:S03]  /*11c90*/  LOP3.LUT R5, R5, 0x8, RZ, 0x3c, !PT ;  /* 0x0000000805057812 */ /* 0x000fc600078e3cff */
[----:B------:R-:W-:Y:S04]  /*11ca0*/  STS.U8 [R0+UR4+0x620], R24 ;  /* 0x0006201800007988 */ /* 0x000fe80008000004 */
[----:B------:R-:W-:Y:S04]  /*11cb0*/  STS.U8 [R0+UR4+0x600], R23 ;  /* 0x0006001700007988 */ /* 0x000fe80008000004 */
[----:B------:R-:W-:Y:S04]  /*11cc0*/  STS.U8 [R0+UR4+0x660], R22 ;  /* 0x0006601600007988 */ /* 0x000fe80008000004 */
[----:B------:R-:W-:Y:S04]  /*11cd0*/  STS.U8 [R0+UR4+0x640], R21 ;  /* 0x0006401500007988 */ /* 0x000fe80008000004 */
[----:B---3--:R0:W-:Y:S04]  /*11ce0*/  STS.U8 [R5+UR4+0x80], R46 ;  /* 0x0000802e05007988 */ /* 0x0081e80008000004 */
[----:B------:R1:W-:Y:S04]  /*11cf0*/  STS.U8 [R5+UR4+0xa0], R47 ;  /* 0x0000a02f05007988 */ /* 0x0003e80008000004 */
[----:B0-----:R-:W2:Y:S04]  /*11d00*/  LDL.LU R46, [R1+0x112c] ;  /* 0x00112c00012e7983 */ /* 0x001ea80000300800 */
[----:B-1----:R-:W3:Y:S04]  /*11d10*/  LDL.LU R47, [R1+0x1128] ;  /* 0x00112800012f7983 */ /* 0x002ee80000300800 */
[----:B------:R0:W-:Y:S02]  /*11d20*/  STS.U8 [R5+UR4+0xc0], R4 ;  /* 0x0000c00405007988 */ /* 0x0001e40008000004 */
[----:B0-----:R-:W-:-:S02]  /*11d30*/  LOP3.LUT R4, R0, 0x10, RZ, 0x3c, !PT ;  /* 0x0000001000047812 */ /* 0x001fc400078e3cff */
[C---:B------:R-:W-:Y:S01]  /*11d40*/  ISETP.GE.AND P0, PT, R0.reuse, R3, PT ;  /* 0x000000030000720c */ /* 0x040fe20003f06270 */
[----:B---3--:R0:W-:Y:S04]  /*11d50*/  STS.U8 [R5+UR4+0xe0], R47 ;  /* 0x0000e02f05007988 */ /* 0x0081e80008000004 */
[----:B------:R-:W-:Y:S04]  /*11d60*/  STS.U8 [R5+UR4+0x2a0], R53 ;  /* 0x0002a03505007988 */ /* 0x000fe80008000004 */
        /* <DEDUP_REMOVED lines=11> */
[----:B--2---:R1:W-:Y:S04]  /*11e20*/  STS.U8 [R4+UR4+0x100], R46 ;  /* 0x0001002e04007988 */ /* 0x0043e80008000004 */
[----:B------:R2:W-:Y:S04]  /*11e30*/  STS.U8 [R4+UR4+0x120], R45 ;  /* 0x0001202d04007988 */ /* 0x0005e80008000004 */
[----:B------:R3:W-:Y:S04]  /*11e40*/  STS.U8 [R4+UR4+0x140], R44 ;  /* 0x0001402c04007988 */ /* 0x0007e80008000004 */
[----:B------:R4:W-:Y:S04]  /*11e50*/  STS.U8 [R4+UR4+0x160], R2 ;  /* 0x0001600204007988 */ /* 0x0009e80008000004 */
[----:B------:R-:W-:Y:S04]  /*11e60*/  STS.U8 [R4+UR4+0x320], R49 ;  /* 0x0003203104007988 */ /* 0x000fe80008000004 */
[----:B------:R-:W-:Y:S04]  /*11e70*/  STS.U8 [R4+UR4+0x300], R48 ;  /* 0x0003003004007988 */ /* 0x000fe80008000004 */
[----:B------:R-:W-:Y:S04]  /*11e80*/  STS.U8 [R4+UR4+0x360], R43 ;  /* 0x0003602b04007988 */ /* 0x000fe80008000004 */
[----:B------:R-:W-:Y:S04]  /*11e90*/  STS.U8 [R4+UR4+0x340], R42 ;  /* 0x0003402a04007988 */ /* 0x000fe80008000004 */
[----:B0-----:R-:W4:Y:S04]  /*11ea0*/  LDL.LU R47, [R1+0x1124] ;  /* 0x00112400012f7983 */ /* 0x001f280000300800 */
[----:B------:R-:W-:Y:S04]  /*11eb0*/  STS.U8 [R4+UR4+0x500], R29 ;  /* 0x0005001d04007988 */ /* 0x000fe80008000004 */
[----:B-1----:R-:W4:Y:S04]  /*11ec0*/  LDL.LU R46, [R1+0x1120] ;  /* 0x00112000012e7983 */ /* 0x002f280000300800 */
[----:B------:R-:W-:Y:S04]  /*11ed0*/  STS.U8 [R4+UR4+0x520], R28 ;  /* 0x0005201c04007988 */ /* 0x000fe80008000004 */
[----:B--2---:R-:W2:Y:S04]  /*11ee0*/  LDL.LU R45, [R1+0x111c] ;  /* 0x00111c00012d7983 */ /* 0x004ea80000300800 */
[----:B------:R-:W-:Y:S04]  /*11ef0*/  STS.U8 [R4+UR4+0x540], R27 ;  /* 0x0005401b04007988 */ /* 0x000fe80008000004 */
[----:B------:R-:W-:Y:S04]  /*11f00*/  STS.U8 [R4+UR4+0x560], R26 ;  /* 0x0005601a04007988 */ /* 0x000fe80008000004 */
[----:B------:R-:W-:Y:S04]  /*11f10*/  STS.U8 [R4+UR4+0x720], R15 ;  /* 0x0007200f04007988 */ /* 0x000fe80008000004 */
[----:B------:R-:W-:Y:S04]  /*11f20*/  STS.U8 [R4+UR4+0x700], R14 ;  /* 0x0007000e04007988 */ /* 0x000fe80008000004 */
[----:B---3--:R-:W3:Y:S04]  /*11f30*/  LDL.LU R44, [R1+0x1118] ;  /* 0x00111800012c7983 */ /* 0x008ee80000300800 */
[----:B------:R-:W-:Y:S04]  /*11f40*/  STS.U8 [R4+UR4+0x760], R13 ;  /* 0x0007600d04007988 */ /* 0x000fe80008000004 */
[----:B----4-:R-:W4:Y:S04]  /*11f50*/  LDL.LU R2, [R1+0x1114] ;  /* 0x0011140001027983 */ /* 0x010f280000300800 */
[----:B------:R0:W-:Y:S04]  /*11f60*/  STS.U8 [R4+UR4+0x740], R12 ;  /* 0x0007400c04007988 */ /* 0x0001e80008000004 */
[----:B------:R-:W3:Y:S04]  /*11f70*/  LDL R5, [R1+0xba4] ;  /* 0x000ba40001057983 */ /* 0x000ee80000100800 */
[----:B0-----:R-:W3:Y:S01]  /*11f80*/  LDL R4, [R1+0xba8] ;  /* 0x000ba80001047983 */ /* 0x001ee20000100800 */
[----:B------:R-:W-:-:S05]  /*11f90*/  LOP3.LUT R0, R0, 0x18, RZ, 0x3c, !PT ;  /* 0x0000001800007812 */ /* 0x000fca00078e3cff */
        /* <DEDUP_REMOVED lines=15> */
[----:B------:R0:W-:Y:S04]  /*12090*/  STS.U8 [R0+UR4+0x7c0], R6 ;  /* 0x0007c00600007988 */ /* 0x0001e80008000004 */
[----:B0-----:R-:W4:Y:S01]  /*120a0*/  LDL.LU R0, [R1+0x7cc] ;  /* 0x0007cc0001007983 */ /* 0x001f220000300800 */
[----:B--2---:R-:W-:Y:S01]  /*120b0*/  PRMT R45, RZ, 0x7610, R45 ;  /* 0x00007610ff2d7816 */ /* 0x004fe2000000002d */
[----:B------:R-:W-:Y:S06]  /*120c0*/  BAR.SYNC.DEFER_BLOCKING 0x0 ;  /* 0x0000000000007b1d */ /* 0x000fec0000010000 */
[----:B---3--:R-:W2:Y:S04]  /*120d0*/  @!P0 LDG.E.U8 R45, desc[UR8][R4.64] ;  /* 0x00000008042d8981 */ /* 0x008ea8000c1e1100 */
[----:B--2---:R0:W-:Y:S04]  /*120e0*/  STL [R1+0x540], R45 ;  /* 0x0005402d01007387 */ /* 0x0041e80000100800 */
[----:B0-----:R-:W2:Y:S04]  /*120f0*/  LDL.LU R45, [R1+0x1110] ;  /* 0x00111000012d7983 */ /* 0x001ea80000300800 */
[----:B------:R-:W3:Y:S04]  /*12100*/  LDL R4, [R1+0x5d4] ;  /* 0x0005d40001047983 */ /* 0x000ee80000100800 */
[----:B------:R-:W3:Y:S01]  /*12110*/  LDL R5, [R1+0x5d8] ;  /* 0x0005d80001057983 */ /* 0x000ee20000100800 */
[----:B------:R-:W-:-:S02]  /*12120*/  PRMT R44, RZ, 0x7610, R44 ;  /* 0x00007610ff2c7816 */ /* 0x000fc4000000002c */
[----:B---3--:R-:W-:-:S04]  /*12130*/  @!P0 LOP3.LUT R5, R5, R4, RZ, 0x3c, !PT ;  /* 0x0000000405058212 */ /* 0x008fc800078e3cff */
[----:B------:R-:W-:-:S04]  /*12140*/  @!P0 LOP3.LUT R4, R5, R4, RZ, 0x3c, !PT ;  /* 0x0000000405048212 */ /* 0x000fc800078e3cff */
[----:B------:R-:W-:-:S05]  /*12150*/  @!P0 LOP3.LUT R5, R5, R4, RZ, 0x3c, !PT ;  /* 0x0000000405058212 */ /* 0x000fca00078e3cff */
[----:B------:R-:W3:Y:S04]  /*12160*/  @!P0 LDG.E.U8 R44, desc[UR8][R4.64] ;  /* 0x00000008042c8981 */ /* 0x000ee8000c1e1100 */
[----:B---3--:R0:W-:Y:S04]  /*12170*/  STL [R1+0x53c], R44 ;  /* 0x00053c2c01007387 */ /* 0x0081e80000100800 */
[----:B0-----:R-:W3:Y:S04]  /*12180*/  LDL.LU R44, [R1+0x110c] ;  /* 0x00110c00012c7983 */ /* 0x001ee80000300800 */
[----:B------:R-:W2:Y:S04]  /*12190*/  LDL R4, [R1+0x5d0] ;  /* 0x0005d00001047983 */ /* 0x000ea80000100800 */
[----:B------:R-:W2:Y:S01]  /*121a0*/  LDL R5, [R1+0xba0] ;  /* 0x000ba00001057983 */ /* 0x000ea20000100800 */
[----:B----4-:R-:W-:-:S02]  /*121b0*/  PRMT R2, RZ, 0x7610, R2 ;  /* 0x00007610ff027816 */ /* 0x010fc40000000002 */
[----:B--2---:R-:W-:-:S04]  /*121c0*/  @!P0 LOP3.LUT R5, R5, R4, RZ, 0x3c, !PT ;  /* 0x0000000405058212 */ /* 0x004fc800078e3cff */
[----:B------:R-:W-:-:S04]  /*121d0*/  @!P0 LOP3.LUT R4, R5, R4, RZ, 0x3c, !PT ;  /* 0x0000000405048212 */ /* 0x000fc800078e3cff */
[----:B------:R-:W-:-:S05]  /*121e0*/  @!P0 LOP3.LUT R5, R5, R4, RZ, 0x3c, !PT ;  /* 0x0000000405058212 */ /* 0x000fca00078e3cff */
[----:B------:R-:W2:Y:S04]  /*121f0*/  @!P0 LDG.E.U8 R2, desc[UR8][R4.64] ;  /* 0x0000000804028981 */ /* 0x000ea8000c1e1100 */
[----:B--2---:R0:W-:Y:S04]  /*12200*/  STL [R1+0x538], R2 ;  /* 0x0005380201007387 */ /* 0x0041e80000100800 */
[----:B0-----:R-:W2:Y:S04]  /*12210*/  LDL.LU R2, [R1+0x1108] ;  /* 0x0011080001027983 */ /* 0x001ea80000300800 */
[----:B------:R-:W4:Y:S04]  /*12220*/  LDL R4, [R1+0x5cc] ;  /* 0x0005cc0001047983 */ /* 0x000f280000100800 */
[----:B------:R-:W4:Y:S01]  /*12230*/  LDL R5, [R1+0xb9c] ;  /* 0x000b9c0001057983 */ /* 0x000f220000100800 */
[----:B---3--:R-:W-:-:S02]  /*12240*/  PRMT R44, RZ, 0x7610, R44 ;  /* 0x00007610ff2c7816 */ /* 0x008fc4000000002c */
[----:B----4-:R-:W-:-:S04]  /*12250*/  @!P0 LOP3.LUT R5, R5, R4, RZ, 0x3c, !PT ;  /* 0x0000000405058212 */ /* 0x010fc800078e3cff */
[----:B------:R-:W-:-:S04]  /*12260*/  @!P0 LOP3.LUT R4, R5, R4, RZ, 0x3c, !PT ;  /* 0x0000000405048212 */ /* 0x000fc800078e3cff */
[----:B------:R-:W-:-:S05]  /*12270*/  @!P0 LOP3.LUT R5, R5, R4, RZ, 0x3c, !PT ;  /* 0x0000000405058212 */ /* 0x000fca00078e3cff */
[----:B------:R-:W3:Y:S04]  /*12280*/  @!P0 LDG.E.U8 R44, desc[UR8][R4.64] ;  /* 0x00000008042c8981 */ /* 0x000ee8000c1e1100 */
[----:B---3--:R0:W-:Y:S04]  /*12290*/  STL [R1+0x534], R44 ;  /* 0x0005342c01007387 */ /* 0x0081e80000100800 */
[----:B0-----:R-:W3:Y:S04]  /*122a0*/  LDL.LU R44, [R1+0x1104] ;  /* 0x00110400012c7983 */ /* 0x001ee80000300800 */
[----:B------:R-:W4:Y:S04]  /*122b0*/  LDL R4, [R1+0x5c8] ;  /* 0x0005c80001047983 */ /* 0x000f280000100800 */
[----:B------:R-:W4:Y:S01]  /*122c0*/  LDL R5, [R1+0xb98] ;  /* 0x000b980001057983 */ /* 0x000f220000100800 */
[----:B--2---:R-:W-:-:S02]  /*122d0*/  PRMT R2, RZ, 0x7610, R2 ;  /* 0x00007610ff027816 */ /* 0x004fc40000000002 */
[----:B----4-:R-:W-:-:S04]  /*122e0*/  @!P0 LOP3.LUT R5, R5, R4, RZ, 0x3c, !PT ;  /* 0x0000000405058212 */ /* 0x010fc800078e3cff */
        /* <DEDUP_REMOVED lines=457> */
[----:B------:R-:W-:-:S02]  /*13f80*/  PRMT R47, RZ, 0x7610, R47 ;  /* 0x00007610ff2f7816 */ /* 0x000fc4000000002f */
[----:B----4-:R-:W-:-:S04]  /*13f90*/  @!P0 LOP3.LUT R5, R5, R4, RZ, 0x3c, !PT ;  /* 0x0000000405058212 */ /* 0x010fc800078e3cff */
[----:B------:R-:W-:-:S04]  /*13fa0*/  @!P0 LOP3.LUT R4, R5, R4, RZ, 0x3c, !PT ;  /* 0x0000000405048212 */ /* 0x000fc800078e3cff */
[----:B------:R-:W-:-:S05]  /*13fb0*/  @!P0 LOP3.LUT R5, R5, R4, RZ, 0x3c, !PT ;  /* 0x0000000405058212 */ /* 0x000fca00078e3cff */
[----:B------:R-:W4:Y:S04]  /*13fc0*/  @!P0 LDG.E.U8 R47, desc[UR8][R4.64] ;  /* 0x00000008042f8981 */ /* 0x000f28000c1e1100 */
[----:B------:R-:W3:Y:S04]  /*13fd0*/  LDL R4, [R1+0xa04] ;  /* 0x000a040001047983 */ /* 0x000ee80000100800 */
[----:B------:R-:W3:Y:S01]  /*13fe0*/  LDL R5, [R1+0xa08] ;  /* 0x000a080001057983 */ /* 0x000ee20000100800 */
[----:B------:R-:W-:-:S03]  /*13ff0*/  PRMT R45, RZ, 0x7610, R45 ;  /* 0x00007610ff2d7816 */ /* 0x000fc6000000002d */
[----:B----4-:R0:W-:Y:S01]  /*14000*/  STL [R1+0x44c], R47 ;  /* 0x00044c2f01007387 */ /* 0x0101e20000100800 */
[----:B--2---:R-:W-:-:S03]  /*14010*/  PRMT R2, RZ, 0x7610, R2 ;  /* 0x00007610ff027816 */ /* 0x004fc60000000002 */
[----:B0-----:R-:W2:Y:S01]  /*14020*/  LDL R47, [R1+0x9e0] ;  /* 0x0009e000012f7983 */ /* 0x001ea20000100800 */
[----:B---3--:R-:W-:-:S04]  /*14030*/  @!P0 LOP3.LUT R5, R5, R4, RZ, 0x3c, !PT ;  /* 0x0000000405058212 */ /* 0x008fc800078e3cff */
[----:B------:R-:W-:-:S04]  /*14040*/  @!P0 LOP3.LUT R4, R5, R4, RZ, 0x3c, !PT ;  /* 0x0000000405048212 */ /* 0x000fc800078e3cff */
[----:B------:R-:W-:-:S05]  /*14050*/  @!P0 LOP3.LUT R5, R5, R4, RZ, 0x3c, !PT ;  /* 0x0000000405058212 */ /* 0x000fca00078e3cff */
[----:B------:R0:W3:Y:S04]  /*14060*/  @!P0 LDG.E.U8 R45, desc[UR8][R4.64] ;  /* 0x00000008042d8981 */ /* 0x0000e8000c1e1100 */
[----:B------:R-:W0:Y:S04]  /*14070*/  LDL R4, [R1+0x9fc] ;  /* 0x0009fc0001047983 */ /* 0x000e280000100800 */
[----:B------:R-:W0:Y:S02]  /*14080*/  LDL R5, [R1+0xa00] ;  /* 0x000a000001057983 */ /* 0x000e240000100800 */
[----:B0-----:R-:W-:-:S04]  /*14090*/  @!P0 LOP3.LUT R5, R5, R4, RZ, 0x3c, !PT ;  /* 0x0000000405058212 */ /* 0x001fc800078e3cff */
[----:B------:R-:W-:-:S04]  /*140a0*/  @!P0 LOP3.LUT R4, R5, R4, RZ, 0x3c, !PT ;  /* 0x0000000405048212 */ /* 0x000fc800078e3cff */
[----:B------:R-:W-:-:S05]  /*140b0*/  @!P0 LOP3.LUT R5, R5, R4, RZ, 0x3c, !PT ;  /* 0x0000000405058212 */ /* 0x000fca00078e3cff */
[----:B------:R-:W4:Y:S04]  /*140c0*/  @!P0 LDG.E.U8 R2, desc[UR8][R4.64] ;  /* 0x0000000804028981 */ /* 0x000f28000c1e1100 */
[----:B---3--:R0:W-:Y:S04]  /*140d0*/  STL [R1+0x448], R45 ;  /* 0x0004482d01007387 */ /* 0x0081e80000100800 */
[----:B0-----:R-:W3:Y:S04]  /*140e0*/  LDL R45, [R1+0x9d8] ;  /* 0x0009d800012d7983 */ /* 0x001ee80000100800 */
[----:B----4-:R0:W-:Y:S04]  /*140f0*/  STL [R1+0x444], R2 ;  /* 0x0004440201007387 */ /* 0x0101e80000100800 */
[----:B0-----:R-:W4:Y:S04]  /*14100*/  LDL.LU R2, [R1+0x1034] ;  /* 0x0010340001027983 */ /* 0x001f280000300800 */
[----:B------:R-:W2:Y:S04]  /*14110*/  LDL R4, [R1+0x9f4] ;  /* 0x0009f40001047983 */ /* 0x000ea80000100800 */
[----:B------:R-:W2:Y:S01]  /*14120*/  LDL R5, [R1+0x9f8] ;  /* 0x0009f80001057983 */ /* 0x000ea20000100800 */
[----:B------:R-:W-:-:S02]  /*14130*/  PRMT R44, RZ, 0x7610, R44 ;  /* 0x00007610ff2c7816 */ /* 0x000fc4000000002c */
[----:B--2---:R-:W-:-:S04]  /*14140*/  @!P0 LOP3.LUT R5, R5, R4, RZ, 0x3c, !PT ;  /* 0x0000000405058212 */ /* 0x004fc800078e3cff */
[----:B------:R-:W-:-:S04]  /*14150*/  @!P0 LOP3.LUT R4, R5, R4, RZ, 0x3c, !PT ;  /* 0x0000000405048212 */ /* 0x000fc800078e3cff */
[----:B------:R-:W-:-:S05]  /*14160*/  @!P0 LOP3.LUT R5, R5, R4, RZ, 0x3c, !PT ;  /* 0x0000000405058212 */ /* 0x000fca00078e3cff */
[----:B------:R-:W2:Y:S04]  /*14170*/  @!P0 LDG.E.U8 R44, desc[UR8][R4.64] ;  /* 0x00000008042c8981 */ /* 0x000ea8000c1e1100 */
[----:B--2---:R0:W-:Y:S04]  /*14180*/  STL [R1+0x440], R44 ;  /* 0x0004402c01007387 */ /* 0x0041e80000100800 */
[----:B0-----:R-:W2:Y:S04]  /*14190*/  LDL.LU R44, [R1+0x1030] ;  /* 0x00103000012c7983 */ /* 0x001ea80000300800 */
        /* <DEDUP_REMOVED lines=15> */
[----:B------:R-:W4:Y:S01]  /*14290*/  @!P0 LDG.E.U8 R44, desc[UR8][R4.64] ;  /* 0x00000008042c8981 */ /* 0x000f22000c1e1100 */
[----:B--2---:R-:W-:-:S03]  /*142a0*/  PRMT R2, RZ, 0x7610, R2 ;  /* 0x00007610ff027816 */ /* 0x004fc60000000002 */
[----:B----4-:R0:W-:Y:S04]  /*142b0*/  STL [R1+0xe8], R44 ;  /* 0x0000e82c01007387 */ /* 0x0101e80000100800 */
[----:B0-----:R-:W2:Y:S04]  /*142c0*/  LDL.LU R44, [R1+0x1028] ;  /* 0x00102800012c7983 */ /* 0x001ea80000300800 */
[----:B------:R-:W4:Y:S01]  /*142d0*/  LDL R5, [R1+0x9dc] ;  /* 0x0009dc0001057983 */ /* 0x000f220000100800 */
[----:B------:R-:W-:-:S03]  /*142e0*/  @!P0 IMAD.MOV.U32 R4, RZ, RZ, R47 ;  /* 0x000000ffff048224 */ /* 0x000fc600078e002f */
[----:B------:R-:W3:Y:S04]  /*142f0*/  LDL R47, [R1+0x9b8] ;  /* 0x0009b800012f7983 */ /* 0x000ee80000100800 */
[----:B----4-:R-:W4:Y:S01]  /*14300*/  @!P0 LDG.E.U8 R2, desc[UR8][R4.64] ;  /* 0x0000000804028981 */ /* 0x010f22000c1e1100 */
[----:B--2---:R-:W-:-:S03]  /*14310*/  PRMT R44, RZ, 0x7610, R44 ;  /* 0x00007610ff2c7816 */ /* 0x004fc6000000002c */
[----:B----4-:R0:W-:Y:S04]  /*14320*/  STL [R1+0xe4], R2 ;  /* 0x0000e40201007387 */ /* 0x0101e80000100800 */
[----:B0-----:R-:W2:Y:S04]  /*14330*/  LDL.LU R2, [R1+0x1024] ;  /* 0x0010240001027983 */ /* 0x001ea80000300800 */
[----:B------:R-:W4:Y:S01]  /*14340*/  LDL R5, [R1+0x9d4] ;  /* 0x0009d40001057983 */ /* 0x000f220000100800 */
[----:B---3--:R-:W-:Y:S01]  /*14350*/  @!P0 IMAD.MOV.U32 R4, RZ, RZ, R45 ;  /* 0x000000ffff048224 */ /* 0x008fe200078e002d */
[----:B------:R-:W-:-:S02]  /*14360*/  PRMT R46, RZ, 0x7610, R46 ;  /* 0x00007610ff2e7816 */ /* 0x000fc4000000002e */
[----:B------:R-:W3:Y:S04]  /*14370*/  LDL R45, [R1+0x9a4] ;  /* 0x0009a400012d7983 */ /* 0x000ee80000100800 */
[----:B----4-:R0:W4:Y:S04]  /*14380*/  @!P0 LDG.E.U8 R44, desc[UR8][R4.64] ;  /* 0x00000008042c8981 */ /* 0x010128000c1e1100 */
[----:B------:R-:W0:Y:S04]  /*14390*/  LDL R4, [R1+0x9cc] ;  /* 0x0009cc0001047983 */ /* 0x000e280000100800 */
[----:B------:R-:W0:Y:S02]  /*143a0*/  LDL R5, [R1+0x9d0] ;  /* 0x0009d00001057983 */ /* 0x000e240000100800 */
[----:B0-----:R-:W-:-:S04]  /*143b0*/  @!P0 LOP3.LUT R5, R5, R4, RZ, 0x3c, !PT ;  /* 0x0000000405058212 */ /* 0x001fc800078e3cff */
[----:B------:R-:W-:-:S04]  /*143c0*/  @!P0 LOP3.LUT R4, R5, R4, RZ, 0x3c, !PT ;  /* 0x0000000405048212 */ /* 0x000fc800078e3cff */
[----:B------:R-:W-:-:S05]  /*143d0*/  @!P0 LOP3.LUT R5, R5, R4, RZ, 0x3c, !PT ;  /* 0x0000000405058212 */ /* 0x000fca00078e3cff */
[----:B------:R-:W2:Y:S04]  /*143e0*/  @!P0 LDG.E.U8 R46, desc[UR8][R4.64] ;  /* 0x00000008042e8981 */ /* 0x000ea8000c1e1100 */
[----:B----4-:R0:W-:Y:S04]  /*143f0*/  STL [R1+0xe0], R44 ;  /* 0x0000e02c01007387 */ /* 0x0101e80000100800 */
[----:B0-----:R-:W4:Y:S04]  /*14400*/  LDL R44, [R1+0x9a8] ;  /* 0x0009a800012c7983 */ /* 0x001f280000100800 */
[----:B--2---:R0:W-:Y:S04]  /*14410*/  STL [R1+0x2c], R46 ;  /* 0x00002c2e01007387 */ /* 0x0041e80000100800 */
[----:B0-----:R-:W2:Y:S04]  /*14420*/  LDL.LU R46, [R1+0x1020] ;  /* 0x00102000012e7983 */ /* 0x001ea80000300800 */
        /* <DEDUP_REMOVED lines=15> */
[----:B------:R-:W2:Y:S01]  /*14520*/  @!P0 LDG.E.U8 R46, desc[UR8][R4.64] ;  /* 0x00000008042e8981 */ /* 0x000ea2000c1e1100 */
[----:B------:R-:W-:-:S03]  /*14530*/  PRMT R2, RZ, 0x7610, R2 ;  /* 0x00007610ff027816 */ /* 0x000fc60000000002 */
[----:B--2---:R0:W-:Y:S04]  /*14540*/  STL [R1+0x24], R46 ;  /* 0x0000242e01007387 */ /* 0x0041e80000100800 */
[----:B0-----:R-:W2:Y:S04]  /*14550*/  LDL.LU R46, [R1+0x1018] ;  /* 0x00101800012e7983 */ /* 0x001ea80000300800 */
[----:B------:R-:W2:Y:S01]  /*14560*/  LDL R5, [R1+0x9b4] ;  /* 0x0009b40001057983 */ /* 0x000ea20000100800 */
[----:B------:R-:W-:-:S03]  /*14570*/  @!P0 IMAD.MOV.U32 R4, RZ, RZ, R47 ;  /* 0x000000ffff048224 */ /* 0x000fc600078e002f */
[----:B------:R-:W3:Y:S04]  /*14580*/  LDL R47, [R1+0x990] ;  /* 0x00099000012f7983 */ /* 0x000ee80000100800 */
[----:B--2---:R-:W2:Y:S04]  /*14590*/  @!P0 LDG.E.U8 R2, desc[UR8][R4.64] ;  /* 0x0000000804028981 */ /* 0x004ea8000c1e1100 */
[----:B--2---:R0:W-:Y:S04]  /*145a0*/  STL [R1+0x20], R2 ;  /* 0x0000200201007387 */ /* 0x0041e80000100800 */
[----:B0-----:R-:W2:Y:S04]  /*145b0*/  LDL.LU R2, [R1+0x1014] ;  /* 0x0010140001027983 */ /* 0x001ea80000300800 */
[----:B------:R-:W2:Y:S04]  /*145c0*/  LDL R4, [R1+0x9ac] ;  /* 0x0009ac0001047983 */ /* 0x000ea80000100800 */
[----:B------:R-:W2:Y:S01]  /*145d0*/  LDL R5, [R1+0x9b0] ;  /* 0x0009b00001057983 */ /* 0x000ea20000100800 */
[----:B------:R-:W-:-:S02]  /*145e0*/  PRMT R46, RZ, 0x7610, R46 ;  /* 0x00007610ff2e7816 */ /* 0x000fc4000000002e */
[----:B--2---:R-:W-:-:S04]  /*145f0*/  @!P0 LOP3.LUT R5, R5, R4, RZ, 0x3c, !PT ;  /* 0x0000000405058212 */ /* 0x004fc800078e3cff */
[----:B------:R-:W-:-:S04]  /*14600*/  @!P0 LOP3.LUT R4, R5, R4, RZ, 0x3c, !PT ;  /* 0x0000000405048212 */ /* 0x000fc800078e3cff */
[----:B------:R-:W-:Y:S02]  /*14610*/  @!P0 LOP3.LUT R5, R5, R4, RZ, 0x3c, !PT ;  /* 0x0000000405058212 */ /* 0x000fe400078e3cff */
[----:B------:R-:W-:-:S03]  /*14620*/  PRMT R2, RZ, 0x7610, R2 ;  /* 0x00007610ff027816 */ /* 0x000fc60000000002 */
[----:B------:R4:W2:Y:S02]  /*14630*/  @!P0 LDG.E.U8 R46, desc[UR8][R4.64] ;  /* 0x00000008042e8981 */ /* 0x0008a4000c1e1100 */
[----:B----4-:R-:W-:Y:S02]  /*14640*/  @!P0 IMAD.MOV.U32 R4, RZ, RZ, R44 ;  /* 0x000000ffff048224 */ /* 0x010fe400078e002c */
[----:B---3--:R-:W-:-:S05]  /*14650*/  @!P0 IMAD.MOV.U32 R5, RZ, RZ, R45 ;  /* 0x000000ffff058224 */ /* 0x008fca00078e002d */
[----:B------:R-:W3:Y:S04]  /*14660*/  @!P0 LDG.E.U8 R2, desc[UR8][R4.64] ;  /* 0x0000000804028981 */ /* 0x000ee8000c1e1100 */
[----:B--2---:R0:W-:Y:S04]  /*14670*/  STL [R1+0x1c], R46 ;  /* 0x00001c2e01007387 */ /* 0x0041e80000100800 */
[----:B0-----:R-:W2:Y:S04]  /*14680*/  LDL.LU R46, [R1+0x1010] ;  /* 0x00101000012e7983 */ /* 0x001ea80000300800 */
[----:B------:R-:W4:Y:S04]  /*14690*/  LDL R45, [R1+0x97c] ;  /* 0x00097c00012d7983 */ /* 0x000f280000100800 */
[----:B------:R-:W4:Y:S04]  /*146a0*/  LDL R44, [R1+0x980] ;  /* 0x00098000012c7983 */ /* 0x000f280000100800 */
[----:B---3--:R0:W-:Y:S04]  /*146b0*/  STL [R1+0x18], R2 ;  /* 0x0000180201007387 */ /* 0x0081e80000100800 */
[----:B0-----:R-:W3:Y:S04]  /*146c0*/  LDL.LU R2, [R1+0x100c] ;  /* 0x00100c0001027983 */ /* 0x001ee80000300800 */
[----:B------:R-:W3:Y:S04]  /*146d0*/  LDL R4, [R1+0x99c] ;  /* 0x00099c0001047983 */ /* 0x000ee80000100800 */
[----:B------:R-:W3:Y:S01]  /*146e0*/  LDL R5, [R1+0x9a0] ;  /* 0x0009a00001057983 */ /* 0x000ee20000100800 */
[----:B--2---:R-:W-:-:S02]  /*146f0*/  PRMT R46, RZ, 0x7610, R46 ;  /* 0x00007610ff2e7816 */ /* 0x004fc4000000002e */
[----:B---3--:R-:W-:-:S04]  /*14700*/  @!P0 LOP3.LUT R5, R5, R4, RZ, 0x3c, !PT ;  /* 0x0000000405058212 */ /* 0x008fc800078e3cff */
[----:B------:R-:W-:-:S04]  /*14710*/  @!P0 LOP3.LUT R4, R5, R4, RZ, 0x3c, !PT ;  /* 0x0000000405048212 */ /* 0x000fc800078e3cff */
[----:B------:R-:W-:-:S05]  /*14720*/  @!P0 LOP3.LUT R5, R5, R4, RZ, 0x3c, !PT ;  /* 0x0000000405058212 */ /* 0x000fca00078e3cff */
[----:B------:R-:W2:Y:S04]  /*14730*/  @!P0 LDG.E.U8 R46, desc[UR8][R4.64] ;  /* 0x00000008042e8981 */ /* 0x000ea8000c1e1100 */
        /* <DEDUP_REMOVED lines=8> */
[----:B------:R-:W3:Y:S01]  /*147c0*/  @!P0 LDG.E.U8 R2, desc[UR8][R4.64] ;  /* 0x0000000804028981 */ /* 0x000ee2000c1e1100 */
[----:B--2---:R-:W-:-:S03]  /*147d0*/  PRMT R46, RZ, 0x7610, R46 ;  /* 0x00007610ff2e7816 */ /* 0x004fc6000000002e */
[----:B---3--:R0:W-:Y:S04]  /*147e0*/  STL [R1+0x10], R2 ;  /* 0x0000100201007387 */ /* 0x0081e80000100800 */
[----:B0-----:R-:W2:Y:S04]  /*147f0*/  LDL.LU R2, [R1+0x1004] ;  /* 0x0010040001027983 */ /* 0x001ea80000300800 */
[----:B------:R-:W3:Y:S01]  /*14800*/  LDL R5, [R1+0x98c] ;  /* 0x00098c0001057983 */ /* 0x000ee20000100800 */
[----:B------:R-:W-:Y:S01]  /*14810*/  @!P0 IMAD.MOV.U32 R4, RZ, RZ, R47 ;  /* 0x000000ffff048224 */ /* 0x000fe200078e002f */
[----:B------:R-:W-:-:S02]  /*14820*/  PRMT R3, RZ, 0x7610, R3 ;  /* 0x00007610ff037816 */ /* 0x000fc40000000003 */
[----:B------:R-:W2:Y:S04]  /*14830*/  LDL R47, [R1+0x964] ;  /* 0x00096400012f7983 */ /* 0x000ea80000100800 */
[----:B---3--:R0:W3:Y:S04]  /*14840*/  @!P0 LDG.E.U8 R46, desc[UR8][R4.64] ;  /* 0x00000008042e8981 */ /* 0x0080e8000c1e1100 */
[----:B------:R-:W0:Y:S04]  /*14850*/  LDL R4, [R1+0x984] ;  /* 0x0009840001047983 */ /* 0x000e280000100800 */
[----:B------:R-:W0:Y:S01]  /*14860*/  LDL R5, [R1+0x988] ;  /* 0x0009880001057983 */ /* 0x000e220000100800 */
[----:B--2---:R-:W-:-:S02]  /*14870*/  PRMT R2, RZ, 0x7610, R2 ;  /* 0x00007610ff027816 */ /* 0x004fc40000000002 */
[----:B0-----:R-:W-:-:S04]  /*14880*/  @!P0 LOP3.LUT R5, R5, R4, RZ, 0x3c, !PT ;  /* 0x0000000405058212 */ /* 0x001fc800078e3cff */
[----:B------:R-:W-:-:S04]  /*14890*/  @!P0 LOP3.LUT R4, R5, R4, RZ, 0x3c, !PT ;  /* 0x0000000405048212 */ /* 0x000fc800078e3cff */
[----:B------:R-:W-:-:S05]  /*148a0*/  @!P0 LOP3.LUT R5, R5, R4, RZ, 0x3c, !PT ;  /* 0x0000000405058212 */ /* 0x000fca00078e3cff */
[----:B------:R4:W2:Y:S02]  /*148b0*/  @!P0 LDG.E.U8 R2, desc[UR8][R4.64] ;  /* 0x0000000804028981 */ /* 0x0008a4000c1e1100 */
[----:B----4-:R-:W-:Y:S02]  /*148c0*/  @!P0 IMAD.MOV.U32 R4, RZ, RZ, R44 ;  /* 0x000000ffff048224 */ /* 0x010fe400078e002c */
[----:B------:R-:W-:-:S05]  /*148d0*/  @!P0 IMAD.MOV.U32 R5, RZ, RZ, R45 ;  /* 0x000000ffff058224 */ /* 0x000fca00078e002d */
[----:B------:R-:W4:Y:S04]  /*148e0*/  @!P0 LDG.E.U8 R3, desc[UR8][R4.64] ;  /* 0x0000000804038981 */ /* 0x000f28000c1e1100 */
[----:B---3--:R0:W-:Y:S04]  /*148f0*/  STL [R1+0xc], R46 ;  /* 0x00000c2e01007387 */ /* 0x0081e80000100800 */
[----:B0-----:R-:W3:Y:S04]  /*14900*/  LDL R46, [R1+0x968] ;  /* 0x00096800012e7983 */ /* 0x001ee80000100800 */
[----:B--2---:R0:W-:Y:S04]  /*14910*/  STL [R1+0x8], R2 ;  /* 0x0000080201007387 */ /* 0x0041e80000100800 */
[----:B0-----:R-:W2:Y:S04]  /*14920*/  LDL.LU R2, [R1+0x1000] ;  /* 0x0010000001027983 */ /* 0x001ea80000300800 */
[----:B------:R-:W3:Y:S04]  /*14930*/  LDL R45, [R1+0x95c] ;  /* 0x00095c00012d7983 */ /* 0x000ee80000100800 */
[----:B------:R-:W3:Y:S04]  /*14940*/  LDL R44, [R1+0x960] ;  /* 0x00096000012c7983 */ /* 0x000ee80000100800 */
[----:B----4-:R0:W-:Y:S04]  /*14950*/  STL [R1+0x4], R3 ;  /* 0x0000040301007387 */ /* 0x0101e80000100800 */
[----:B0-----:R-:W4:Y:S04]  /*14960*/  LDL.LU R3, [R1+0xffc] ;  /* 0x000ffc0001037983 */ /* 0x001f280000300800 */
[----:B------:R-:W3:Y:S04]  /*14970*/  LDL R4, [R1+0x974] ;  /* 0x0009740001047983 */ /* 0x000ee80000100800 */
[----:B------:R-:W3:Y:S01]  /*14980*/  LDL R5, [R1+0x978] ;  /* 0x0009780001057983 */ /* 0x000ee20000100800 */
[----:B--2---:R-:W-:-:S02]  /*14990*/  PRMT R2, RZ, 0x7610, R2 ;  /* 0x00007610ff027816 */ /* 0x004fc40000000002 */
[----:B---3--:R-:W-:-:S04]  /*149a0*/  @!P0 LOP3.LUT R5, R5, R4, RZ, 0x3c, !PT ;  /* 0x0000000405058212 */ /* 0x008fc800078e3cff */
[----:B------:R-:W-:-:S04]  /*149b0*/  @!P0 LOP3.LUT R4, R5, R4, RZ, 0x3c, !PT ;  /* 0x0000000405048212 */ /* 0x000fc800078e3cff */
[----:B------:R-:W-:-:S05]  /*149c0*/  @!P0 LOP3.LUT R5, R5, R4, RZ, 0x3c, !PT ;  /* 0x0000000405058212 */ /* 0x000fca00078e3cff */
[----:B------:R-:W2:Y:S04]  /*149d0*/  @!P0 LDG.E.U8 R2, desc[UR8][R4.64] ;  /* 0x0000000804028981 */ /* 0x000ea8000c1e1100 */
[----:B--2---:R0:W-:Y:S04]  /*149e0*/  STL [R1], R2 ;  /* 0x0000000201007387 */ /* 0x0041e80000100800 */
[----:B0-----:R-:W2:Y:S04]  /*149f0*/  LDL.LU R2, [R1+0xff8] ;  /* 0x000ff80001027983 */ /* 0x001ea80000300800 */
[----:B------:R-:W3:Y:S04]  /*14a00*/  LDL R4, [R1+0x96c] ;  /* 0x00096c0001047983 */ /* 0x000ee80000100800 */
[----:B------:R-:W3:Y:S01]  /*14a10*/  LDL R5, [R1+0x970] ;  /* 0x0009700001057983 */ /* 0x000ee20000100800 */
[----:B------:R-:W-:-:S02]  /*14a20*/  PRMT R61, RZ, 0x7610, R61 ;  /* 0x00007610ff3d7816 */ /* 0x000fc4000000003d */
[----:B------:R-:W-:Y:S02]  /*14a30*/  PRMT R60, RZ, 0x7610, R60 ;  /* 0x00007610ff3c7816 */ /* 0x000fe4000000003c */
[----:B---3--:R-:W-:-:S04]  /*14a40*/  @!P0 LOP3.LUT R5, R5, R4, RZ, 0x3c, !PT ;  /* 0x0000000405058212 */ /* 0x008fc800078e3cff */
[----:B------:R-:W-:-:S04]  /*14a50*/  @!P0 LOP3.LUT R4, R5, R4, RZ, 0x3c, !PT ;  /* 0x0000000405048212 */ /* 0x000fc800078e3cff */
[----:B------:R-:W-:-:S05]  /*14a60*/  @!P0 LOP3.LUT R5, R5, R4, RZ, 0x3c, !PT ;  /* 0x0000000405058212 */ /* 0x000fca00078e3cff */
[----:B------:R0:W3:Y:S02]  /*14a70*/  @!P0 LDG.E.U8 R61, desc[UR8][R4.64] ;  /* 0x00000008043d8981 */ /* 0x0000e4000c1e1100 */
[----:B0-----:R-:W-:Y:S02]  /*14a80*/  @!P0 IMAD.MOV.U32 R4, RZ, RZ, R46 ;  /* 0x000000ffff048224 */ /* 0x001fe400078e002e */
[----:B------:R-:W-:-:S05]  /*14a90*/  @!P0 IMAD.MOV.U32 R5, RZ, RZ, R47 ;  /* 0x000000ffff058224 */ /* 0x000fca00078e002f */
[----:B------:R0:W2:Y:S01]  /*14aa0*/  @!P0 LDG.E.U8 R60, desc[UR8][R4.64] ;  /* 0x00000008043c8981 */ /* 0x0000a2000c1e1100 */
[----:B------:R-:W-:Y:S01]  /*14ab0*/  PRMT R59, RZ, 0x7610, R59 ;  /* 0x00007610ff3b7816 */ /* 0x000fe2000000003b */
[----:B0-----:R-:W-:Y:S02]  /*14ac0*/  @!P0 IMAD.MOV.U32 R4, RZ, RZ, R44 ;  /* 0x000000ffff048224 */ /* 0x001fe400078e002c */
[----:B------:R-:W-:-:S05]  /*14ad0*/  @!P0 IMAD.MOV.U32 R5, RZ, RZ, R45 ;  /* 0x000000ffff058224 */ /* 0x000fca00078e002d */
[----:B------:R0:W4:Y:S04]  /*14ae0*/  @!P0 LDG.E.U8 R59, desc[UR8][R4.64] ;  /* 0x00000008043b8981 */ /* 0x000128000c1e1100 */
[----:B---3--:R1:W-:Y:S04]  /*14af0*/  STL [R1+0xf94], R61 ;  /* 0x000f943d01007387 */ /* 0x0083e80000100800 */
[----:B------:R-:W3:Y:S04]  /*14b00*/  LDL R47, [R1+0x94c] ;  /* 0x00094c00012f7983 */ /* 0x000ee80000100800 */
[----:B------:R-:W3:Y:S04]  /*14b10*/  LDL R46, [R1+0x950] ;  /* 0x00095000012e7983 */ /* 0x000ee80000100800 */
[----:B--2---:R2:W-:Y:S04]  /*14b20*/  STL [R1+0xf78], R60 ;  /* 0x000f783c01007387 */ /* 0x0045e80000100800 */
[----:B------:R-:W3:Y:S01]  /*14b30*/  LDL R5, [R1+0x954] ;  /* 0x0009540001057983 */ /* 0x000ee20000100800 */
[----:B------:R-:W-:-:S03]  /*14b40*/  PRMT R58, RZ, 0x7610, R58 ;  /* 0x00007610ff3a7816 */ /* 0x000fc6000000003a */
[----:B-1----:R-:W3:Y:S04]  /*14b50*/  LDL R61, [R1+0x948] ;  /* 0x00094800013d7983 */ /* 0x002ee80000100800 */
[----:B--2---:R-:W0:Y:S04]  /*14b60*/  LDL R60, [R1+0x958] ;  /* 0x00095800013c7983 */ /* 0x004e280000100800 */
[----:B------:R-:W2:Y:S04]  /*14b70*/  LDL R45, [R1+0x93c] ;  /* 0x00093c00012d7983 */ /* 0x000ea80000100800 */
[----:B------:R-:W2:Y:S01]  /*14b80*/  LDL R44, [R1+0x940] ;  /* 0x00094000012c7983 */ /* 0x000ea20000100800 */
[----:B0-----:R-:W-:-:S05]  /*14b90*/  @!P0 IMAD.MOV.U32 R4, RZ, RZ, R60 ;  /* 0x000000ffff048224 */ /* 0x001fca00078e003c */
[----:B---3--:R-:W3:Y:S04]  /*14ba0*/  @!P0 LDG.E.U8 R58, desc[UR8][R4.64] ;  /* 0x00000008043a8981 */ /* 0x008ee8000c1e1100 */
[----:B----4-:R0:W-:Y:S04]  /*14bb0*/  STL [R1+0xf7c], R59 ;  /* 0x000f7c3b01007387 */ /* 0x0101e80000100800 */
[----:B------:R-:W4:Y:S04]  /*14bc0*/  LDL R60, [R1+0x934] ;  /* 0x00093400013c7983 */ /* 0x000f280000100800 */
[----:B0-----:R-:W2:Y:S04]  /*14bd0*/  LDL R59, [R1+0x938] ;  /* 0x00093800013b7983 */ /* 0x001ea80000100800 */
[----:B---3--:R0:W-:Y:S04]  /*14be0*/  STL [R1+0xf80], R58 ;  /* 0x000f803a01007387 */ /* 0x0081e80000100800 */
[----:B0-----:R-:W3:Y:S01]  /*14bf0*/  LDL R58, [R1+0x944] ;  /* 0x00094400013a7983 */ /* 0x001ee20000100800 */
[----:B------:R-:W-:Y:S01]  /*14c00*/  PRMT R57, RZ, 0x7610, R57 ;  /* 0x00007610ff397816 */ /* 0x000fe20000000039 */
[----:B------:R-:W-:-:S02]  /*14c10*/  @!P0 IMAD.MOV.U32 R4, RZ, RZ, R46 ;  /* 0x000000ffff048224 */ /* 0x000fc400078e002e */
[----:B------:R-:W-:Y:S01]  /*14c20*/  @!P0 IMAD.MOV.U32 R5, RZ, RZ, R47 ;  /* 0x000000ffff058224 */ /* 0x000fe200078e002f */
[----:B------:R-:W-:Y:S01]  /*14c30*/  PRMT R56, RZ, 0x7610, R56 ;  /* 0x00007610ff387816 */ /* 0x000fe20000000038 */
[----:B------:R-:W2:Y:S04]  /*14c40*/  LDL R47, [R1+0x92c] ;  /* 0x00092c00012f7983 */ /* 0x000ea80000100800 */
[----:B------:R0:W2:Y:S01]  /*14c50*/  @!P0 LDG.E.U8 R57, desc[UR8][R4.64] ;  /* 0x0000000804398981 */ /* 0x0000a2000c1e1100 */
[----:B------:R-:W-:Y:S02]  /*14c60*/  PRMT R55, RZ, 0x7610, R55 ;  /* 0x00007610ff377816 */ /* 0x000fe40000000037 */
[----:B------:R-:W-:Y:S01]  /*14c70*/  PRMT R54, RZ, 0x7610, R54 ;  /* 0x00007610ff367816 */ /* 0x000fe20000000036 */
[----:B------:R-:W2:Y:S01]  /*14c80*/  LDL R46, [R1+0x930] ;  /* 0x00093000012e7983 */ /* 0x000ea20000100800 */
[----:B0-----:R-:W-:-:S02]  /*14c90*/  @!P0 IMAD.MOV.U32 R4, RZ, RZ, R61 ;  /* 0x000000ffff048224 */ /* 0x001fc400078e003d */
[----:B---3--:R-:W-:-:S05]  /*14ca0*/  @!P0 IMAD.MOV.U32 R5, RZ, RZ, R58 ;  /* 0x000000ffff058224 */ /* 0x008fca00078e003a */
[----:B------:R2:W3:Y:S02]  /*14cb0*/  @!P0 LDG.E.U8 R56, desc[UR8][R4.64] ;  /* 0x0000000804388981 */ /* 0x0004e4000c1e1100 */
[----:B--2---:R-:W-:Y:S02]  /*14cc0*/  @!P0 IMAD.MOV.U32 R4, RZ, RZ, R44 ;  /* 0x000000ffff048224 */ /* 0x004fe400078e002c */
[----:B------:R-:W-:-:S05]  /*14cd0*/  @!P0 IMAD.MOV.U32 R5, RZ, RZ, R45 ;  /* 0x000000ffff058224 */ /* 0x000fca00078e002d */
[----:B------:R0:W2:Y:S02]  /*14ce0*/  @!P0 LDG.E.U8 R55, desc[UR8][R4.64] ;  /* 0x0000000804378981 */ /* 0x0000a4000c1e1100 */
[----:B0-----:R-:W-:Y:S02]  /*14cf0*/  @!P0 IMAD.MOV.U32 R4, RZ, RZ, R59 ;  /* 0x000000ffff048224 */ /* 0x001fe400078e003b */
[----:B----4-:R-:W-:-:S05]  /*14d00*/  @!P0 IMAD.MOV.U32 R5, RZ, RZ, R60 ;  /* 0x000000ffff058224 */ /* 0x010fca00078e003c */
[----:B------:R0:W4:Y:S04]  /*14d10*/  @!P0 LDG.E.U8 R54, desc[UR8][R4.64] ;  /* 0x0000000804368981 */ /* 0x000128000c1e1100 */
[----:B------:R1:W-:Y:S01]  /*14d20*/  STL [R1+0xf84], R57 ;  /* 0x000f843901007387 */ /* 0x0003e20000100800 */
[----:B------:R-:W-:Y:S01]  /*14d30*/  PRMT R53, RZ, 0x7610, R53 ;  /* 0x00007610ff357816 */ /* 0x000fe20000000035 */
[----:B0-----:R-:W-:Y:S02]  /*14d40*/  @!P0 IMAD.MOV.U32 R4, RZ, RZ, R46 ;  /* 0x000000ffff048224 */ /* 0x001fe400078e002e */
[----:B------:R-:W-:-:S05]  /*14d50*/  @!P0 IMAD.MOV.U32 R5, RZ, RZ, R47 ;  /* 0x000000ffff058224 */ /* 0x000fca00078e002f */
[----:B------:R-:W4:Y:S04]  /*14d60*/  @!P0 LDG.E.U8 R53, desc[UR8][R4.64] ;  /* 0x0000000804358981 */ /* 0x000f28000c1e1100 */
[----:B---3--:R0:W-:Y:S04]  /*14d70*/  STL [R1+0xf98], R56 ;  /* 0x000f983801007387 */ /* 0x0081e80000100800 */
[----:B------:R-:W3:Y:S04]  /*14d80*/  LDL R45, [R1+0x924] ;  /* 0x00092400012d7983 */ /* 0x000ee80000100800 */
[----:B------:R-:W3:Y:S04]  /*14d90*/  LDL R44, [R1+0x928] ;  /* 0x00092800012c7983 */ /* 0x000ee80000100800 */
[----:B--2---:R2:W-:Y:S04]  /*14da0*/  STL [R1+0xf9c], R55 ;  /* 0x000f9c3701007387 */ /* 0x0045e80000100800 */
[----:B-1----:R-:W3:Y:S04]  /*14db0*/  LDL R57, [R1+0x91c] ;  /* 0x00091c0001397983 */ /* 0x002ee80000100800 */
[----:B0-----:R-:W3:Y:S04]  /*14dc0*/  LDL R56, [R1+0x920] ;  /* 0x0009200001387983 */ /* 0x001ee80000100800 */
[----:B----4-:R0:W-:Y:S04]  /*14dd0*/  STL [R1+0xfa0], R54 ;  /* 0x000fa03601007387 */ /* 0x0101e80000100800 */
[----:B--2---:R-:W2:Y:S01]  /*14de0*/  LDL R55, [R1+0x904] ;  /* 0x0009040001377983 */ /* 0x004ea20000100800 */
[----:B------:R-:W-:-:S02]  /*14df0*/  PRMT R52, RZ, 0x7610, R52 ;  /* 0x00007610ff347816 */ /* 0x000fc40000000034 */
[----:B------:R-:W-:Y:S01]  /*14e00*/  PRMT R51, RZ, 0x7610, R51 ;  /* 0x00007610ff337816 */ /* 0x000fe20000000033 */
[----:B------:R-:W4:Y:S04]  /*14e10*/  LDL R47, [R1+0x8fc] ;  /* 0x0008fc00012f7983 */ /* 0x000f280000100800 */
[----:B0-----:R-:W4:Y:S01]  /*14e20*/  LDL R54, [R1+0x908] ;  /* 0x0009080001367983 */ /* 0x001f220000100800 */
[----:B------:R-:W-:-:S03]  /*14e30*/  PRMT R50, RZ, 0x7610, R50 ;  /* 0x00007610ff327816 */ /* 0x000fc60000000032 */
[----:B------:R-:W4:Y:S04]  /*14e40*/  LDL R46, [R1+0x900] ;  /* 0x00090000012e7983 */ /* 0x000f280000100800 */
[----:B------:R0:W-:Y:S01]  /*14e50*/  STL [R1+0xfa4], R53 ;  /* 0x000fa43501007387 */ /* 0x0001e20000100800 */
[----:B---3--:R-:W-:-:S03]  /*14e60*/  @!P0 IMAD.MOV.U32 R5, RZ, RZ, R45 ;  /* 0x000000ffff058224 */ /* 0x008fc600078e002d */
[----:B------:R-:W3:Y:S01]  /*14e70*/  LDL R45, [R1+0x8f4] ;  /* 0x0008f400012d7983 */ /* 0x000ee20000100800 */
[----:B------:R-:W-:-:S03]  /*14e80*/  @!P0 IMAD.MOV.U32 R4, RZ, RZ, R44 ;  /* 0x000000ffff048224 */ /* 0x000fc600078e002c */
[----:B------:R-:W3:Y:S04]  /*14e90*/  LDL R44, [R1+0x8f8] ;  /* 0x0008f800012c7983 */ /* 0x000ee80000100800 */
[----:B------:R1:W3:Y:S02]  /*14ea0*/  @!P0 LDG.E.U8 R52, desc[UR8][R4.64] ;  /* 0x0000000804348981 */ /* 0x0002e4000c1e1100 */
[----:B-1----:R-:W-:Y:S02]  /*14eb0*/  @!P0 IMAD.MOV.U32 R5, RZ, RZ, R57 ;  /* 0x000000ffff058224 */ /* 0x002fe400078e0039 */
[----:B------:R-:W-:-:S05]  /*14ec0*/  @!P0 IMAD.MOV.U32 R4, RZ, RZ, R56 ;  /* 0x000000ffff048224 */ /* 0x000fca00078e0038 */
[----:B------:R2:W3:Y:S02]  /*14ed0*/  @!P0 LDG.E.U8 R51, desc[UR8][R4.64] ;  /* 0x0000000804338981 */ /* 0x0004e4000c1e1100 */
[----:B--2---:R-:W-:Y:S02]  /*14ee0*/  @!P0 IMAD.MOV.U32 R5, RZ, RZ, R55 ;  /* 0x000000ffff058224 */ /* 0x004fe400078e0037 */
[----:B----4-:R-:W-:-:S05]  /*14ef0*/  @!P0 IMAD.MOV.U32 R4, RZ, RZ, R54 ;  /* 0x000000ffff048224 */ /* 0x010fca00078e0036 */
[----:B------:R1:W2:Y:S01]  /*14f00*/  @!P0 LDG.E.U8 R50, desc[UR8][R4.64] ;  /* 0x0000000804328981 */ /* 0x0002a2000c1e1100 */
[----:B------:R-:W-:Y:S02]  /*14f10*/  PRMT R49, RZ, 0x7610, R49 ;  /* 0x00007610ff317816 */ /* 0x000fe40000000031 */
[----:B------:R-:W-:Y:S01]  /*14f20*/  PRMT R48, RZ, 0x7610, R48 ;  /* 0x00007610ff307816 */ /* 0x000fe20000000030 */
[----:B-1----:R-:W-:Y:S02]  /*14f30*/  @!P0 IMAD.MOV.U32 R4, RZ, RZ, R46 ;  /* 0x000000ffff048224 */ /* 0x002fe400078e002e */
[----:B------:R-:W-:-:S05]  /*14f40*/  @!P0 IMAD.MOV.U32 R5, RZ, RZ, R47 ;  /* 0x000000ffff058224 */ /* 0x000fca00078e002f */
[----:B------:R1:W4:Y:S04]  /*14f50*/  @!P0 LDG.E.U8 R49, desc[UR8][R4.64] ;  /* 0x0000000804318981 */ /* 0x000328000c1e1100 */
[----:B---3--:R3:W-:Y:S04]  /*14f60*/  STL [R1+0xf88], R52 ;  /* 0x000f883401007387 */ /* 0x0087e80000100800 */
[----:B0-----:R-:W4:Y:S04]  /*14f70*/  LDL R53, [R1+0x8ec] ;  /* 0x0008ec0001357983 */ /* 0x001f280000100800 */
[----:B---3--:R-:W3:Y:S04]  /*14f80*/  LDL R52, [R1+0x8f0] ;  /* 0x0008f00001347983 */ /* 0x008ee80000100800 */
[----:B------:R0:W-:Y:S01]  /*14f90*/  STL [R1+0xf8c], R51 ;  /* 0x000f8c3301007387 */ /* 0x0001e20000100800 */
[----:B-1----:R-:W-:-:S02]  /*14fa0*/  @!P0 IMAD.MOV.U32 R4, RZ, RZ, R44 ;  /* 0x000000ffff048224 */ /* 0x002fc400078e002c */
[----:B------:R-:W-:-:S05]  /*14fb0*/  @!P0 IMAD.MOV.U32 R5, RZ, RZ, R45 ;  /* 0x000000ffff058224 */ /* 0x000fca00078e002d */
[----:B------:R1:W3:Y:S04]  /*14fc0*/  @!P0 LDG.E.U8 R48, desc[UR8][R4.64] ;  /* 0x0000000804308981 */ /* 0x0002e8000c1e1100 */
[----:B--2---:R2:W-:Y:S04]  /*14fd0*/  STL [R1+0xfa8], R50 ;  /* 0x000fa83201007387 */ /* 0x0045e80000100800 */
[----:B------:R-:W2:Y:S04]  /*14fe0*/  LDL R47, [R1+0x8c4] ;  /* 0x0008c400012f7983 */ /* 0x000ea80000100800 */
[----:B------:R-:W2:Y:S01]  /*14ff0*/  LDL R46, [R1+0x8c8] ;  /* 0x0008c800012e7983 */ /* 0x000ea20000100800 */
[----:B------:R-:W-:-:S02]  /*15000*/  PRMT R43, RZ, 0x7610, R43 ;  /* 0x00007610ff2b7816 */ /* 0x000fc4000000002b */
[----:B------:R-:W-:Y:S01]  /*15010*/  PRMT R42, RZ, 0x7610, R42 ;  /* 0x00007610ff2a7816 */ /* 0x000fe2000000002a */
[----:B----4-:R4:W-:Y:S04]  /*15020*/  STL [R1+0xfac], R49 ;  /* 0x000fac3101007387 */ /* 0x0109e80000100800 */
[----:B------:R-:W2:Y:S04]  /*15030*/  LDL R45, [R1+0x8bc] ;  /* 0x0008bc00012d7983 */ /* 0x000ea80000100800 */
[----:B------:R-:W2:Y:S01]  /*15040*/  LDL R44, [R1+0x8c0] ;  /* 0x0008c000012c7983 */ /* 0x000ea20000100800 */
[----:B-1----:R-:W-:-:S02]  /*15050*/  @!P0 IMAD.MOV.U32 R5, RZ, RZ, R53 ;  /* 0x000000ffff058224 */ /* 0x002fc400078e0035 */
[----:B---3--:R-:W-:-:S05]  /*15060*/  @!P0 IMAD.MOV.U32 R4, RZ, RZ, R52 ;  /* 0x000000ffff048224 */ /* 0x008fca00078e0034 */
[----:B------:R1:W3:Y:S04]  /*15070*/  @!P0 LDG.E.U8 R43, desc[UR8][R4.64] ;  /* 0x00000008042b8981 */ /* 0x0002e8000c1e1100 */
[----:B------:R1:W-:Y:S04]  /*15080*/  STL [R1+0xfb0], R48 ;  /* 0x000fb03001007387 */ /* 0x0003e80000100800 */
[----:B------:R-:W3:Y:S04]  /*15090*/  LDL R52, [R1+0x8b4] ;  /* 0x0008b40001347983 */ /* 0x000ee80000100800 */
[----:B0-----:R-:W3:Y:S04]  /*150a0*/  LDL R51, [R1+0x8b8] ;  /* 0x0008b80001337983 */ /* 0x001ee80000100800 */
[----:B--2---:R-:W2:Y:S01]  /*150b0*/  LDL R50, [R1+0x8ac] ;  /* 0x0008ac0001327983 */ /* 0x004ea20000100800 */
[----:B-1----:R-:W-:-:S03]  /*150c0*/  @!P0 IMAD.MOV.U32 R5, RZ, RZ, R47 ;  /* 0x000000ffff058224 */ /* 0x002fc600078e002f */
[----:B----4-:R-:W4:Y:S01]  /*150d0*/  LDL R49, [R1+0x8b0] ;  /* 0x0008b00001317983 */ /* 0x010f220000100800 */
[----:B------:R-:W-:-:S05]  /*150e0*/  @!P0 IMAD.MOV.U32 R4, RZ, RZ, R46 ;  /* 0x000000ffff048224 */ /* 0x000fca00078e002e */
[----:B------:R0:W2:Y:S01]  /*150f0*/  @!P0 LDG.E.U8 R42, desc[UR8][R4.64] ;  /* 0x00000008042a8981 */ /* 0x0000a2000c1e1100 */
[----:B------:R-:W-:Y:S02]  /*15100*/  PRMT R41, RZ, 0x7610, R41 ;  /* 0x00007610ff297816 */ /* 0x000fe40000000029 */
[----:B------:R-:W-:Y:S01]  /*15110*/  PRMT R40, RZ, 0x7610, R40 ;  /* 0x00007610ff287816 */ /* 0x000fe20000000028 */
[----:B0-----:R-:W-:Y:S02]  /*15120*/  @!P0 IMAD.MOV.U32 R5, RZ, RZ, R45 ;  /* 0x000000ffff058224 */ /* 0x001fe400078e002d */
[----:B------:R-:W-:-:S05]  /*15130*/  @!P0 IMAD.MOV.U32 R4, RZ, RZ, R44 ;  /* 0x000000ffff048224 */ /* 0x000fca00078e002c */
[----:B------:R0:W4:Y:S01]  /*15140*/  @!P0 LDG.E.U8 R41, desc[UR8][R4.64] ;  /* 0x0000000804298981 */ /* 0x000122000c1e1100 */
[----:B------:R-:W-:-:S03]  /*15150*/  PRMT R39, RZ, 0x7610, R39 ;  /* 0x00007610ff277816 */ /* 0x000fc60000000027 */
[----:B---3--:R-:W-:Y:S04]  /*15160*/  STL [R1+0xfb4], R43 ;  /* 0x000fb42b01007387 */ /* 0x008fe80000100800 */
[----:B------:R-:W3:Y:S04]  /*15170*/  LDL R48, [R1+0x884] ;  /* 0x0008840001307983 */ /* 0x000ee80000100800 */
[----:B------:R-:W3:Y:S04]  /*15180*/  LDL R47, [R1+0x888] ;  /* 0x00088800012f7983 */ /* 0x000ee80000100800 */
[----:B------:R-:W3:Y:S01]  /*15190*/  LDL R46, [R1+0x880] ;  /* 0x00088000012e7983 */ /* 0x000ee20000100800 */
[----:B0-----:R-:W-:-:S02]  /*151a0*/  @!P0 IMAD.MOV.U32 R5, RZ, RZ, R52 ;  /* 0x000000ffff058224 */ /* 0x001fc400078e0034 */
[----:B------:R-:W-:-:S05]  /*151b0*/  @!P0 IMAD.MOV.U32 R4, RZ, RZ, R51 ;  /* 0x000000ffff048224 */ /* 0x000fca00078e0033 */
[----:B------:R4:W3:Y:S04]  /*151c0*/  @!P0 LDG.E.U8 R40, desc[UR8][R4.64] ;  /* 0x0000000804288981 */ /* 0x0008e8000c1e1100 */
[----:B--2---:R0:W-:Y:S01]  /*151d0*/  STL [R1+0xfb8], R42 ;  /* 0x000fb82a01007387 */ /* 0x0041e20000100800 */
[----:B----4-:R-:W-:Y:S02]  /*151e0*/  @!P0 IMAD.MOV.U32 R4, RZ, RZ, R49 ;  /* 0x000000ffff048224 */ /* 0x010fe400078e0031 */
[----:B------:R-:W-:Y:S01]  /*151f0*/  @!P0 IMAD.MOV.U32 R5, RZ, RZ, R50 ;  /* 0x000000ffff058224 */ /* 0x000fe200078e0032 */
[----:B------:R-:W-:Y:S01]  /*15200*/  PRMT R38, RZ, 0x7610, R38 ;  /* 0x00007610ff267816 */ /* 0x000fe20000000026 */
[----:B------:R-:W2:Y:S04]  /*15210*/  LDL R45, [R1+0x874] ;  /* 0x00087400012d7983 */ /* 0x000ea80000100800 */
[----:B------:R3:W4:Y:S04]  /*15220*/  @!P0 LDG.E.U8 R39, desc[UR8][R4.64] ;  /* 0x0000000804278981 */ /* 0x000728000c1e1100 */
[----:B0-----:R-:W2:Y:S01]  /*15230*/  LDL R42, [R1+0x87c] ;  /* 0x00087c00012a7983 */ /* 0x001ea20000100800 */
[----:B------:R-:W-:-:S03]  /*15240*/  PRMT R37, RZ, 0x7610, R37 ;  /* 0x00007610ff257816 */ /* 0x000fc60000000025 */
[----:B------:R-:W4:Y:S04]  /*15250*/  LDL R44, [R1+0x878] ;  /* 0x00087800012c7983 */ /* 0x000f280000100800 */
[----:B------:R-:W-:Y:S01]  /*15260*/  STL [R1+0xfbc], R41 ;  /* 0x000fbc2901007387 */ /* 0x000fe20000100800 */
[----:B---3--:R-:W-:Y:S02]  /*15270*/  @!P0 IMAD.MOV.U32 R5, RZ, RZ, R48 ;  /* 0x000000ffff058224 */ /* 0x008fe400078e0030 */
[----:B------:R-:W-:-:S05]  /*15280*/  @!P0 IMAD.MOV.U32 R4, RZ, RZ, R47 ;  /* 0x000000ffff048224 */ /* 0x000fca00078e002f */
[----:B------:R0:W3:Y:S02]  /*15290*/  @!P0 LDG.E.U8 R38, desc[UR8][R4.64] ;  /* 0x0000000804268981 */ /* 0x0000e4000c1e1100 */
[----:B0-----:R-:W-:Y:S02]  /*152a0*/  @!P0 IMAD.MOV.U32 R4, RZ, RZ, R46 ;  /* 0x000000ffff048224 */ /* 0x001fe400078e002e */
[----:B------:R0:W-:Y:S04]  /*152b0*/  STL [R1+0xfc0], R40 ;  /* 0x000fc02801007387 */ /* 0x0001e80000100800 */
[----:B------:R-:W3:Y:S04]  /*152c0*/  LDL R43, [R1+0x86c] ;  /* 0x00086c00012b7983 */ /* 0x000ee80000100800 */
[----:B0-----:R-:W3:Y:S01]  /*152d0*/  LDL R40, [R1+0x870] ;  /* 0x0008700001287983 */ /* 0x001ee20000100800 */
[----:B--2---:R-:W-:-:S05]  /*152e0*/  @!P0 IMAD.MOV.U32 R5, RZ, RZ, R42 ;  /* 0x000000ffff058224 */ /* 0x004fca00078e002a */
[----:B------:R0:W2:Y:S04]  /*152f0*/  @!P0 LDG.E.U8 R37, desc[UR8][R4.64] ;  /* 0x0000000804258981 */ /* 0x0000a8000c1e1100 */
[----:B----4-:R1:W-:Y:S04]  /*15300*/  STL [R1+0xfc4], R39 ;  /* 0x000fc42701007387 */ /* 0x0103e80000100800 */
[----:B------:R-:W4:Y:S04]  /*15310*/  LDL R41, [R1+0x844] ;  /* 0x0008440001297983 */ /* 0x000f280000100800 */
[----:B-1----:R-:W4:Y:S01]  /*15320*/  LDL R39, [R1+0x848] ;  /* 0x0008480001277983 */ /* 0x002f220000100800 */
[----:B------:R-:W-:Y:S01]  /*15330*/  PRMT R36, RZ, 0x7610, R36 ;  /* 0x00007610ff247816 */ /* 0x000fe20000000024 */
[----:B0-----:R-:W-:-:S02]  /*15340*/  @!P0 IMAD.MOV.U32 R4, RZ, RZ, R44 ;  /* 0x000000ffff048224 */ /* 0x001fc400078e002c */
[----:B------:R-:W-:-:S05]  /*15350*/  @!P0 IMAD.MOV.U32 R5, RZ, RZ, R45 ;  /* 0x000000ffff058224 */ /* 0x000fca00078e002d */
[----:B------:R0:W4:Y:S01]  /*15360*/  @!P0 LDG.E.U8 R36, desc[UR8][R4.64] ;  /* 0x0000000804248981 */ /* 0x000122000c1e1100 */
[----:B------:R-:W-:Y:S02]  /*15370*/  PRMT R35, RZ, 0x7610, R35 ;  /* 0x00007610ff237816 */ /* 0x000fe40000000023 */
[----:B------:R-:W-:Y:S01]  /*15380*/  PRMT R34, RZ, 0x7610, R34 ;  /* 0x00007610ff227816 */ /* 0x000fe20000000022 */
[----:B---3--:R1:W-:Y:S04]  /*15390*/  STL [R1+0xfc8], R38 ;  /* 0x000fc82601007387 */ /* 0x0083e80000100800 */
[----:B------:R-:W3:Y:S04]  /*153a0*/  LDL R42, [R1+0x83c] ;  /* 0x00083c00012a7983 */ /* 0x000ee80000100800 */
[----:B-1----:R-:W3:Y:S01]  /*153b0*/  LDL R38, [R1+0x840] ;  /* 0x0008400001267983 */ /* 0x002ee20000100800 */
[----:B0-----:R-:W-:-:S02]  /*153c0*/  @!P0 IMAD.MOV.U32 R5, RZ, RZ, R43 ;  /* 0x000000ffff058224 */ /* 0x001fc400078e002b */
[----:B------:R-:W-:-:S05]  /*153d0*/  @!P0 IMAD.MOV.U32 R4, RZ, RZ, R40 ;  /* 0x000000ffff048224 */ /* 0x000fca00078e0028 */
[----:B------:R4:W3:Y:S04]  /*153e0*/  @!P0 LDG.E.U8 R35, desc[UR8][R4.64] ;  /* 0x0000000804238981 */ /* 0x0008e8000c1e1100 */
[----:B--2---:R0:W-:Y:S04]  /*153f0*/  STL [R1+0xfcc], R37 ;  /* 0x000fcc2501007387 */ /* 0x0041e80000100800 */
[----:B------:R-:W2:Y:S04]  /*15400*/  LDL R48, [R1+0x834] ;  /* 0x0008340001307983 */ /* 0x000ea80000100800 */
[----:B------:R-:W2:Y:S01]  /*15410*/  LDL R47, [R1+0x838] ;  /* 0x00083800012f7983 */ /* 0x000ea20000100800 */
[----:B----4-:R-:W-:Y:S01]  /*15420*/  @!P0 IMAD.MOV.U32 R5, RZ, RZ, R41 ;  /* 0x000000ffff058224 */ /* 0x010fe200078e0029 */
[----:B------:R-:W-:-:S02]  /*15430*/  PRMT R33, RZ, 0x7610, R33 ;  /* 0x00007610ff217816 */ /* 0x000fc40000000021 */
[----:B------:R-:W4:Y:S01]  /*15440*/  LDL R46, [R1+0x82c] ;  /* 0x00082c00012e7983 */ /* 0x000f220000100800 */
[----:B------:R-:W-:-:S03]  /*15450*/  @!P0 IMAD.MOV.U32 R4, RZ, RZ, R39 ;  /* 0x000000ffff048224 */ /* 0x000fc600078e0027 */
[----:B------:R-:W4:Y:S04]  /*15460*/  LDL R45, [R1+0x830] ;  /* 0x00083000012d7983 */ /* 0x000f280000100800 */
[----:B------:R3:W4:Y:S01]  /*15470*/  @!P0 LDG.E.U8 R34, desc[UR8][R4.64] ;  /* 0x0000000804228981 */ /* 0x000722000c1e1100 */
[----:B------:R-:W-:-:S03]  /*15480*/  PRMT R32, RZ, 0x7610, R32 ;  /* 0x00007610ff207816 */ /* 0x000fc60000000020 */
[----:B------:R1:W-:Y:S04]  /*15490*/  STL [R1+0xfd0], R36 ;  /* 0x000fd02401007387 */ /* 0x0003e80000100800 */
[----:B------:R-:W4:Y:S04]  /*154a0*/  LDL R44, [R1+0x804] ;  /* 0x00080400012c7983 */ /* 0x000f280000100800 */
[----:B------:R-:W4:Y:S04]  /*154b0*/  LDL R43, [R1+0x808] ;  /* 0x00080800012b7983 */ /* 0x000f280000100800 */
[----:B------:R-:W4:Y:S01]  /*154c0*/  LDL R40, [R1+0x800] ;  /* 0x0008000001287983 */ /* 0x000f220000100800 */
[----:B---3--:R-:W-:-:S02]  /*154d0*/  @!P0 IMAD.MOV.U32 R5, RZ, RZ, R42 ;  /* 0x000000ffff058224 */ /* 0x008fc400078e002a */
[----:B------:R-:W-:-:S05]  /*154e0*/  @!P0 IMAD.MOV.U32 R4, RZ, RZ, R38 ;  /* 0x000000ffff048224 */ /* 0x000fca00078e0026 */
[----:B------:R2:W3:Y:S04]  /*154f0*/  @!P0 LDG.E.U8 R33, desc[UR8][R4.64] ;  /* 0x0000000804218981 */ /* 0x0004e8000c1e1100 */
[----:B------:R0:W-:Y:S04]  /*15500*/  STL [R1+0xfd4], R35 ;  /* 0x000fd42301007387 */ /* 0x0001e80000100800 */
[----:B------:R-:W3:Y:S04]  /*15510*/  LDL R41, [R1+0x7fc] ;  /* 0x0007fc0001297983 */ /* 0x000ee80000100800 */
[----:B------:R-:W3:Y:S01]  /*15520*/  LDL R39, [R1+0x7f8] ;  /* 0x0007f80001277983 */ /* 0x000ee20000100800 */
[----:B--2---:R-:W-:-:S02]  /*15530*/  @!P0 IMAD.MOV.U32 R5, RZ, RZ, R48 ;  /* 0x000000ffff058224 */ /* 0x004fc400078e0030 */
[----:B------:R-:W-:Y:S01]  /*15540*/  @!P0 IMAD.MOV.U32 R4, RZ, RZ, R47 ;  /* 0x000000ffff048224 */ /* 0x000fe200078e002f */
[----:B------:R-:W-:Y:S01]  /*15550*/  PRMT R31, RZ, 0x7610, R31 ;  /* 0x00007610ff1f7816 */ /* 0x000fe2000000001f */
[----:B------:R-:W-:Y:S04]  /*15560*/  LDS.U8 R47, [R2+UR4+0x448] ;  /* 0x00044804022f7984 */ /* 0x000fe80008000000 */
[----:B------:R2:W3:Y:S04]  /*15570*/  @!P0 LDG.E.U8 R32, desc[UR8][R4.64] ;  /* 0x0000000804208981 */ /* 0x0004e8000c1e1100 */
[----:B----4-:R4:W-:Y:S04]  /*15580*/  STL [R1+0xfd8], R34 ;  /* 0x000fd82201007387 */ /* 0x0109e80000100800 */
[----:B------:R-:W4:Y:S01]  /*15590*/  LDL R42, [R1+0x7f4] ;  /* 0x0007f400012a7983 */ /* 0x000f220000100800 */
[----:B--2---:R-:W-:-:S02]  /*155a0*/  @!P0 IMAD.MOV.U32 R4, RZ, RZ, R45 ;  /* 0x000000ffff048224 */ /* 0x004fc400078e002d */
[----:B------:R-:W-:Y:S01]  /*155b0*/  @!P0 IMAD.MOV.U32 R5, RZ, RZ, R46 ;  /* 0x000000ffff058224 */ /* 0x000fe200078e002e */
[----:B------:R-:W-:Y:S01]  /*155c0*/  PRMT R30, RZ, 0x7610, R30 ;  /* 0x00007610ff1e7816 */ /* 0x000fe2000000001e */
[----:B------:R-:W2:Y:S04]  /*155d0*/  LDL R38, [R1+0x7ec] ;  /* 0x0007ec0001267983 */ /* 0x000ea80000100800 */
[----:B------:R1:W2:Y:S04]  /*155e0*/  @!P0 LDG.E.U8 R31, desc[UR8][R4.64] ;  /* 0x00000008041f8981 */ /* 0x0002a8000c1e1100 */
[----:B0-----:R-:W2:Y:S01]  /*155f0*/  LDL R37, [R1+0x7f0] ;  /* 0x0007f00001257983 */ /* 0x001ea20000100800 */
[----:B------:R-:W-:-:S02]  /*15600*/  PRMT R29, RZ, 0x7610, R29 ;  /* 0x00007610ff1d7816 */ /* 0x000fc4000000001d */
[----:B------:R-:W-:Y:S01]  /*15610*/  PRMT R28, RZ, 0x7610, R28 ;  /* 0x00007610ff1c7816 */ /* 0x000fe2000000001c */
[----:B------:R-:W-:Y:S01]  /*15620*/  LDS.U8 R45, [R2+UR4+0x440] ;  /* 0x00044004022d7984 */ /* 0x000fe20008000000 */
[----:B-1----:R-:W-:Y:S02]  /*15630*/  @!P0 IMAD.MOV.U32 R4, RZ, RZ, R43 ;  /* 0x000000ffff048224 */ /* 0x002fe400078e002b */
[----:B------:R-:W-:Y:S01]  /*15640*/  @!P0 IMAD.MOV.U32 R5, RZ, RZ, R44 ;  /* 0x000000ffff058224 */ /* 0x000fe200078e002c */
[----:B------:R-:W-:Y:S01]  /*15650*/  PRMT R27, RZ, 0x7610, R27 ;  /* 0x00007610ff1b7816 */ /* 0x000fe2000000001b */
[----:B------:R-:W-:Y:S04]  /*15660*/  LDS.U8 R44, [R2+UR4+0x400] ;  /* 0x00040004022c7984 */ /* 0x000fe80008000000 */
[----:B------:R0:W2:Y:S01]  /*15670*/  @!P0 LDG.E.U8 R30, desc[UR8][R4.64] ;  /* 0x00000008041e8981 */ /* 0x0000a2000c1e1100 */
[----:B------:R-:W-:-:S02]  /*15680*/  PRMT R26, RZ, 0x7610, R26 ;  /* 0x00007610ff1a7816 */ /* 0x000fc4000000001a */
[----:B------:R-:W-:Y:S01]  /*15690*/  PRMT R25, RZ, 0x7610, R25 ;  /* 0x00007610ff197816 */ /* 0x000fe20000000019 */
[----:B------:R-:W-:Y:S01]  /*156a0*/  LDS.U8 R46, [R2+UR4+0x408] ;  /* 0x00040804022e7984 */ /* 0x000fe20008000000 */
[----:B0-----:R-:W-:-:S03]  /*156b0*/  @!P0 IMAD.MOV.U32 R4, RZ, RZ, R40 ;  /* 0x000000ffff048224 */ /* 0x001fc600078e0028 */
[----:B---3--:R0:W-:Y:S01]  /*156c0*/  STL [R1+0xfdc], R33 ;  /* 0x000fdc2101007387 */ /* 0x0081e20000100800 */
[----:B------:R-:W-:-:S05]  /*156d0*/  @!P0 IMAD.MOV.U32 R5, RZ, RZ, R41 ;  /* 0x000000ffff058224 */ /* 0x000fca00078e0029 */
[----:B------:R1:W3:Y:S04]  /*156e0*/  @!P0 LDG.E.U8 R29, desc[UR8][R4.64] ;  /* 0x00000008041d8981 */ /* 0x0002e8000c1e1100 */
[----:B------:R-:W-:Y:S04]  /*156f0*/  STL [R1+0xfe0], R32 ;  /* 0x000fe02001007387 */ /* 0x000fe80000100800 */
[----:B------:R-:W3:Y:S04]  /*15700*/  LDL R36, [R1+0x914] ;  /* 0x0009140001247983 */ /* 0x000ee80000100800 */
[----:B------:R-:W3:Y:S01]  /*15710*/  LDL R35, [R1+0x918] ;  /* 0x0009180001237983 */ /* 0x000ee20000100800 */
[----:B-1----:R-:W-:-:S02]  /*15720*/  @!P0 IMAD.MOV.U32 R4, RZ, RZ, R39 ;  /* 0x000000ffff048224 */ /* 0x002fc400078e0027 */
[----:B----4-:R-:W-:-:S05]  /*15730*/  @!P0 IMAD.MOV.U32 R5, RZ, RZ, R42 ;  /* 0x000000ffff058224 */ /* 0x010fca00078e002a */
[----:B------:R1:W4:Y:S04]  /*15740*/  @!P0 LDG.E.U8 R28, desc[UR8][R4.64] ;  /* 0x00000008041c8981 */ /* 0x000328000c1e1100 */
[----:B--2---:R2:W-:Y:S04]  /*15750*/  STL [R1+0xfe4], R31 ;  /* 0x000fe41f01007387 */ /* 0x0045e80000100800 */
[----:B------:R-:W4:Y:S01]  /*15760*/  LDL R34, [R1+0x90c] ;  /* 0x00090c0001227983 */ /* 0x000f220000100800 */
[----:B-1----:R-:W-:-:S03]  /*15770*/  @!P0 IMAD.MOV.U32 R4, RZ, RZ, R37 ;  /* 0x000000ffff048224 */ /* 0x002fc600078e0025 */
[----:B0-----:R-:W4:Y:S01]  /*15780*/  LDL R33, [R1+0x910] ;  /* 0x0009100001217983 */ /* 0x001f220000100800 */
[----:B------:R-:W-:-:S05]  /*15790*/  @!P0 IMAD.MOV.U32 R5, RZ, RZ, R38 ;  /* 0x000000ffff058224 */ /* 0x000fca00078e0026 */
[----:B------:R0:W4:Y:S04]  /*157a0*/  @!P0 LDG.E.U8 R27, desc[UR8][R4.64] ;  /* 0x00000008041b8981 */ /* 0x000128000c1e1100 */
[----:B------:R1:W-:Y:S04]  /*157b0*/  STL [R1+0xfe8], R30 ;  /* 0x000fe81e01007387 */ /* 0x0003e80000100800 */
[----:B------:R-:W4:Y:S04]  /*157c0*/  LDL R41, [R1+0x8e4] ;  /* 0x0008e40001297983 */ /* 0x000f280000100800 */
[----:B--2---:R-:W2:Y:S04]  /*157d0*/  LDL R31, [R1+0x8e8] ;  /* 0x0008e800011f7983 */ /* 0x004ea80000100800 */
[----:B------:R-:W2:Y:S04]  /*157e0*/  LDL R40, [R1+0x8dc] ;  /* 0x0008dc0001287983 */ /* 0x000ea80000100800 */
[----:B------:R-:W2:Y:S04]  /*157f0*/  LDL R32, [R1+0x8e0] ;  /* 0x0008e00001207983 */ /* 0x000ea80000100800 */
[----:B---3--:R3:W-:Y:S04]  /*15800*/  STL [R1+0xfec], R29 ;  /* 0x000fec1d01007387 */ /* 0x0087e80000100800 */
[----:B-1----:R-:W2:Y:S04]  /*15810*/  LDL R30, [R1+0x8d4] ;  /* 0x0008d400011e7983 */ /* 0x002ea80000100800 */
[----:B---3--:R-:W3:Y:S01]  /*15820*/  LDL R29, [R1+0x8d8] ;  /* 0x0008d800011d7983 */ /* 0x008ee20000100800 */
[----:B0-----:R-:W-:-:S02]  /*15830*/  @!P0 IMAD.MOV.U32 R5, RZ, RZ, R36 ;  /* 0x000000ffff058224 */ /* 0x001fc400078e0024 */
[----:B------:R-:W-:-:S05]  /*15840*/  @!P0 IMAD.MOV.U32 R4, RZ, RZ, R35 ;  /* 0x000000ffff048224 */ /* 0x000fca00078e0023 */
[----:B------:R0:W3:Y:S04]  /*15850*/  @!P0 LDG.E.U8 R26, desc[UR8][R4.64] ;  /* 0x00000008041a8981 */ /* 0x0000e8000c1e1100 */
[----:B----4-:R1:W-:Y:S04]  /*15860*/  STL [R1+0xff0], R28 ;  /* 0x000ff01c01007387 */ /* 0x0103e80000100800 */
[----:B------:R-:W4:Y:S04]  /*15870*/  LDL R39, [R1+0x8cc] ;  /* 0x0008cc0001277983 */ /* 0x000f280000100800 */
[----:B------:R-:W4:Y:S04]  /*15880*/  LDL R38, [R1+0x8d0] ;  /* 0x0008d00001267983 */ /* 0x000f280000100800 */
[----:B-1----:R-:W4:Y:S01]  /*15890*/  LDL R28, [R1+0x8a8] ;  /* 0x0008a800011c7983 */ /* 0x002f220000100800 */
[----:B0-----:R-:W-:-:S02]  /*158a0*/  @!P0 IMAD.MOV.U32 R4, RZ, RZ, R33 ;  /* 0x000000ffff048224 */ /* 0x001fc400078e0021 */
[----:B------:R-:W-:Y:S01]  /*158b0*/  @!P0 IMAD.MOV.U32 R5, RZ, RZ, R34 ;  /* 0x000000ffff058224 */ /* 0x000fe200078e0022 */
[----:B------:R-:W4:Y:S01]  /*158c0*/  LDL R37, [R1+0x8a4] ;  /* 0x0008a40001257983 */ /* 0x000f220000100800 */
[----:B------:R-:W-:-:S03]  /*158d0*/  PRMT R24, RZ, 0x7610, R24 ;  /* 0x00007610ff187816 */ /* 0x000fc60000000018 */
[----:B------:R2:W4:Y:S04]  /*158e0*/  @!P0 LDG.E.U8 R25, desc[UR8][R4.64] ;  /* 0x0000000804198981 */ /* 0x000528000c1e1100 */
[----:B------:R0:W-:Y:S04]  /*158f0*/  STL [R1+0xff4], R27 ;  /* 0x000ff41b01007387 */ /* 0x0001e80000100800 */
[----:B------:R-:W4:Y:S01]  /*15900*/  LDL R36, [R1+0x89c] ;  /* 0x00089c0001247983 */ /* 0x000f220000100800 */
[----:B--2---:R-:W-:Y:S02]  /*15910*/  @!P0 IMAD.MOV.U32 R4, RZ, RZ, R31 ;  /* 0x000000ffff048224 */ /* 0x004fe400078e001f */
[----:B------:R-:W-:Y:S01]  /*15920*/  @!P0 IMAD.MOV.U32 R5, RZ, RZ, R41 ;  /* 0x000000ffff058224 */ /* 0x000fe200078e0029 */
[----:B------:R-:W2:Y:S01]  /*15930*/  LDL R35, [R1+0x8a0] ;  /* 0x0008a00001237983 */ /* 0x000ea20000100800 */
[----:B------:R-:W-:-:S03]  /*15940*/  PRMT R23, RZ, 0x7610, R23 ;  /* 0x00007610ff177816 */ /* 0x000fc60000000017 */
[----:B------:R1:W2:Y:S01]  /*15950*/  @!P0 LDG.E.U8 R24, desc[UR8][R4.64] ;  /* 0x0000000804188981 */ /* 0x0002a2000c1e1100 */
[----:B------:R-:W-:Y:S01]  /*15960*/  PRMT R22, RZ, 0x7610, R22 ;  /* 0x00007610ff167816 */ /* 0x000fe20000000016 */
[----:B-1----:R-:W-:Y:S02]  /*15970*/  @!P0 IMAD.MOV.U32 R4, RZ, RZ, R32 ;  /* 0x000000ffff048224 */ /* 0x002fe400078e0020 */
[----:B------:R-:W-:-:S05]  /*15980*/  @!P0 IMAD.MOV.U32 R5, RZ, RZ, R40 ;  /* 0x000000ffff058224 */ /* 0x000fca00078e0028 */
[----:B------:R1:W2:Y:S01]  /*15990*/  @!P0 LDG.E.U8 R23, desc[UR8][R4.64] ;  /* 0x0000000804178981 */ /* 0x0002a2000c1e1100 */
[----:B------:R-:W-:Y:S01]  /*159a0*/  PRMT R21, RZ, 0x7610, R21 ;  /* 0x00007610ff157816 */ /* 0x000fe20000000015 */
[----:B-1----:R-:W-:Y:S02]  /*159b0*/  @!P0 IMAD.MOV.U32 R5, RZ, RZ, R30 ;  /* 0x000000ffff058224 */ /* 0x002fe400078e001e */
[----:B---3--:R-:W-:-:S05]  /*159c0*/  @!P0 IMAD.MOV.U32 R4, RZ, RZ, R29 ;  /* 0x000000ffff048224 */ /* 0x008fca00078e001d */
[----:B------:R4:W3:Y:S04]  /*159d0*/  @!P0 LDG.E.U8 R22, desc[UR8][R4.64] ;  /* 0x0000000804168981 */ /* 0x0008e8000c1e1100 */
[----:B------:R1:W-:Y:S04]  /*159e0*/  STL [R1+0xf90], R26 ;  /* 0x000f901a01007387 */ /* 0x0003e80000100800 */
[----:B------:R-:W3:Y:S04]  /*159f0*/  LDL R34, [R1+0x894] ;  /* 0x0008940001227983 */ /* 0x000ee80000100800 */
[----:B------:R-:W3:Y:S04]  /*15a00*/  LDL R33, [R1+0x898] ;  /* 0x0008980001217983 */ /* 0x000ee80000100800 */
[----:B------:R-:W3:Y:S04]  /*15a10*/  LDL R31, [R1+0x890] ;  /* 0x00089000011f7983 */ /* 0x000ee80000100800 */
[----:B------:R-:W3:Y:S01]  /*15a20*/  LDL R32, [R1+0x88c] ;  /* 0x00088c0001207983 */ /* 0x000ee20000100800 */
[----:B----4-:R-:W-:-:S02]  /*15a30*/  @!P0 IMAD.MOV.U32 R4, RZ, RZ, R38 ;  /* 0x000000ffff048224 */ /* 0x010fc400078e0026 */
[----:B------:R-:W-:Y:S01]  /*15a40*/  @!P0 IMAD.MOV.U32 R5, RZ, RZ, R39 ;  /* 0x000000ffff058224 */ /* 0x000fe200078e0027 */
[----:B------:R-:W4:Y:S04]  /*15a50*/  LDL R30, [R1+0x864] ;  /* 0x00086400011e7983 */ /* 0x000f280000100800 */
[----:B------:R-:W4:Y:S04]  /*15a60*/  LDL R29, [R1+0x868] ;  /* 0x00086800011d7983 */ /* 0x000f280000100800 */
[----:B------:R1:W4:Y:S04]  /*15a70*/  @!P0 LDG.E.U8 R21, desc[UR8][R4.64] ;  /* 0x0000000804158981 */ /* 0x000328000c1e1100 */
[----:B0-----:R-:W4:Y:S04]  /*15a80*/  LDL R27, [R1+0x860] ;  /* 0x00086000011b7983 */ /* 0x001f280000100800 */
[----:B-1----:R-:W4:Y:S01]  /*15a90*/  LDL R26, [R1+0x858] ;  /* 0x00085800011a7983 */ /* 0x002f220000100800 */
[----:B------:R-:W-:-:S03]  /*15aa0*/  @!P0 IMAD.MOV.U32 R4, RZ, RZ, R28 ;  /* 0x000000ffff048224 */ /* 0x000fc600078e001c */
[----:B------:R-:W4:Y:S04]  /*15ab0*/  LDL R28, [R1+0x85c] ;  /* 0x00085c00011c7983 */ /* 0x000f280000100800 */
[----:B------:R-:W4:Y:S04]  /*15ac0*/  LDL R43, [R1+0x854] ;  /* 0x00085400012b7983 */ /* 0x000f280000100800 */
[----:B------:R-:W4:Y:S04]  /*15ad0*/  LDL R41, [R1+0x850] ;  /* 0x0008500001297983 */ /* 0x000f280000100800 */
[----:B------:R-:W4:Y:S04]  /*15ae0*/  LDL R42, [R1+0x84c] ;  /* 0x00084c00012a7983 */ /* 0x000f280000100800 */
[----:B------:R-:W4:Y:S04]  /*15af0*/  LDL R40, [R1+0x824] ;  /* 0x0008240001287983 */ /* 0x000f280000100800 */
[----:B------:R-:W4:Y:S01]  /*15b00*/  LDL R39, [R1+0x828] ;  /* 0x0008280001277983 */ /* 0x000f220000100800 */
[----:B------:R-:W-:Y:S01]  /*15b10*/  PRMT R20, RZ, 0x7610, R20 ;  /* 0x00007610ff147816 */ /* 0x000fe20000000014 */
[----:B------:R-:W-:-:S02]  /*15b20*/  @!P0 IMAD.MOV.U32 R5, RZ, RZ, R37 ;  /* 0x000000ffff058224 */ /* 0x000fc400078e0025 */
[----:B------:R-:W4:Y:S04]  /*15b30*/  LDL R37, [R1+0x820] ;  /* 0x0008200001257983 */ /* 0x000f280000100800 */
[----:B------:R-:W4:Y:S01]  /*15b40*/  LDL R38, [R1+0x81c] ;  /* 0x00081c0001267983 */ /* 0x000f220000100800 */
[----:B------:R-:W-:-:S03]  /*15b50*/  PRMT R19, RZ, 0x7610, R19 ;  /* 0x00007610ff137816 */ /* 0x000fc60000000013 */
[----:B------:R2:W4:Y:S01]  /*15b60*/  @!P0 LDG.E.U8 R20, desc[UR8][R4.64] ;  /* 0x0000000804148981 */ /* 0x000522000c1e1100 */
[----:B------:R-:W-:Y:S01]  /*15b70*/  PRMT R18, RZ, 0x7610, R18 ;  /* 0x00007610ff127816 */ /* 0x000fe20000000012 */
[----:B--2---:R-:W-:Y:S02]  /*15b80*/  @!P0 IMAD.MOV.U32 R4, RZ, RZ, R35 ;  /* 0x000000ffff048224 */ /* 0x004fe400078e0023 */
[----:B------:R-:W-:Y:S01]  /*15b90*/  @!P0 IMAD.MOV.U32 R5, RZ, RZ, R36 ;  /* 0x000000ffff058224 */ /* 0x000fe200078e0024 */
[----:B------:R-:W2:Y:S04]  /*15ba0*/  LDL R35, [R1+0x818] ;  /* 0x0008180001237983 */ /* 0x000ea80000100800 */
[----:B------:R-:W2:Y:S04]  /*15bb0*/  LDL R36, [R1+0x814] ;  /* 0x0008140001247983 */ /* 0x000ea80000100800 */
[----:B------:R3:W2:Y:S01]  /*15bc0*/  @!P0 LDG.E.U8 R19, desc[UR8][R4.64] ;  /* 0x0000000804138981 */ /* 0x0006a2000c1e1100 */
[----:B------:R-:W-:-:S02]  /*15bd0*/  PRMT R17, RZ, 0x7610, R17 ;  /* 0x00007610ff117816 */ /* 0x000fc40000000011 */
[----:B------:R-:W-:Y:S02]  /*15be0*/  PRMT R16, RZ, 0x7610, R16 ;  /* 0x00007610ff107816 */ /* 0x000fe40000000010 */
[----:B------:R-:W-:Y:S01]  /*15bf0*/  PRMT R15, RZ, 0x7610, R15 ;  /* 0x00007610ff0f7816 */ /* 0x000fe2000000000f */
[----:B---3--:R-:W-:Y:S02]  /*15c00*/  @!P0 IMAD.MOV.U32 R5, RZ, RZ, R34 ;  /* 0x000000ffff058224 */ /* 0x008fe400078e0022 */
[----:B------:R-:W3:Y:S01]  /*15c10*/  LDL R34, [R1+0x80c] ;  /* 0x00080c0001227983 */ /* 0x000ee20000100800 */
[----:B------:R-:W-:-:S03]  /*15c20*/  @!P0 IMAD.MOV.U32 R4, RZ, RZ, R33 ;  /* 0x000000ffff048224 */ /* 0x000fc600078e0021 */
[----:B------:R-:W3:Y:S04]  /*15c30*/  LDL R33, [R1+0x810] ;  /* 0x0008100001217983 */ /* 0x000ee80000100800 */
[----:B------:R0:W3:Y:S02]  /*15c40*/  @!P0 LDG.E.U8 R18, desc[UR8][R4.64] ;  /* 0x0000000804128981 */ /* 0x0000e4000c1e1100 */
[----:B0-----:R-:W-:Y:S02]  /*15c50*/  @!P0 IMAD.MOV.U32 R4, RZ, RZ, R31 ;  /* 0x000000ffff048224 */ /* 0x001fe400078e001f */
[----:B------:R-:W-:Y:S01]  /*15c60*/  @!P0 IMAD.MOV.U32 R5, RZ, RZ, R32 ;  /* 0x000000ffff058224 */ /* 0x000fe200078e0020 */
[----:B------:R-:W3:Y:S04]  /*15c70*/  LDL R31, [R1+0x7e8] ;  /* 0x0007e800011f7983 */ /* 0x000ee80000100800 */
[----:B------:R-:W3:Y:S04]  /*15c80*/  LDL R32, [R1+0x7e4] ;  /* 0x0007e40001207983 */ /* 0x000ee80000100800 */
[----:B------:R4:W3:Y:S02]  /*15c90*/  @!P0 LDG.E.U8 R17, desc[UR8][R4.64] ;  /* 0x0000000804118981 */ /* 0x0008e4000c1e1100 */
[----:B----4-:R-:W-:-:S02]  /*15ca0*/  @!P0 IMAD.MOV.U32 R4, RZ, RZ, R29 ;  /* 0x000000ffff048224 */ /* 0x010fc400078e001d */
[----:B------:R-:W-:Y:S01]  /*15cb0*/  @!P0 IMAD.MOV.U32 R5, RZ, RZ, R30 ;  /* 0x000000ffff058224 */ /* 0x000fe200078e001e */
[----:B------:R-:W4:Y:S04]  /*15cc0*/  LDL R29, [R1+0x7e0] ;  /* 0x0007e000011d7983 */ /* 0x000f280000100800 */
[----:B------:R-:W4:Y:S04]  /*15cd0*/  LDL R30, [R1+0x7dc] ;  /* 0x0007dc00011e7983 */ /* 0x000f280000100800 */
[----:B------:R0:W4:Y:S02]  /*15ce0*/  @!P0 LDG.E.U8 R16, desc[UR8][R4.64] ;  /* 0x0000000804108981 */ /* 0x000124000c1e1100 */
[----:B0-----:R-:W-:-:S02]  /*15cf0*/  @!P0 IMAD.MOV.U32 R4, RZ, RZ, R27 ;  /* 0x000000ffff048224 */ /* 0x001fc400078e001b */
[----:B------:R-:W-:Y:S01]  /*15d00*/  @!P0 IMAD.MOV.U32 R5, RZ, RZ, R28 ;  /* 0x000000ffff058224 */ /* 0x000fe200078e001c */
[----:B------:R-:W4:Y:S04]  /*15d10*/  LDL R27, [R1+0x7d8] ;  /* 0x0007d800011b7983 */ /* 0x000f280000100800 */
[----:B------:R-:W4:Y:S04]  /*15d20*/  LDL R28, [R1+0x7d4] ;  /* 0x0007d400011c7983 */ /* 0x000f280000100800 */
[----:B------:R0:W4:Y:S02]  /*15d30*/  @!P0 LDG.E.U8 R15, desc[UR8][R4.64] ;  /* 0x00000008040f8981 */ /* 0x000124000c1e1100 */
[----:B0-----:R-:W-:-:S02]  /*15d40*/  @!P0 IMAD.MOV.U32 R4, RZ, RZ, R26 ;  /* 0x000000ffff048224 */ /* 0x001fc400078e001a */
[----:B------:R-:W4:Y:S01]  /*15d50*/  LDL R26, [R1+0x7d0] ;  /* 0x0007d000011a7983 */ /* 0x000f220000100800 */
[----:B------:R-:W-:Y:S01]  /*15d60*/  PRMT R14, RZ, 0x7610, R14 ;  /* 0x00007610ff0e7816 */ /* 0x000fe2000000000e */
[----:B------:R-:W-:Y:S01]  /*15d70*/  @!P0 IMAD.MOV.U32 R5, RZ, RZ, R43 ;  /* 0x000000ffff058224 */ /* 0x000fe200078e002b */
[----:B------:R-:W-:-:S04]  /*15d80*/  PRMT R13, RZ, 0x7610, R13 ;  /* 0x00007610ff0d7816 */ /* 0x000fc8000000000d */
[----:B------:R0:W4:Y:S01]  /*15d90*/  @!P0 LDG.E.U8 R14, desc[UR8][R4.64] ;  /* 0x00000008040e8981 */ /* 0x000122000c1e1100 */
[----:B------:R-:W-:Y:S01]  /*15da0*/  PRMT R12, RZ, 0x7610, R12 ;  /* 0x00007610ff0c7816 */ /* 0x000fe2000000000c */
[----:B0-----:R-:W-:Y:S02]  /*15db0*/  @!P0 IMAD.MOV.U32 R4, RZ, RZ, R41 ;  /* 0x000000ffff048224 */ /* 0x001fe400078e0029 */
[----:B------:R-:W-:-:S05]  /*15dc0*/  @!P0 IMAD.MOV.U32 R5, RZ, RZ, R42 ;  /* 0x000000ffff058224 */ /* 0x000fca00078e002a */
        /* <DEDUP_REMOVED lines=10> */
[----:B--2---:R-:W-:Y:S02]  /*15e70*/  @!P0 IMAD.MOV.U32 R4, RZ, RZ, R35 ;  /* 0x000000ffff048224 */ /* 0x004fe400078e0023 */
[----:B------:R-:W-:-:S05]  /*15e80*/  @!P0 IMAD.MOV.U32 R5, RZ, RZ, R36 ;  /* 0x000000ffff058224 */ /* 0x000fca00078e0024 */
[----:B------:R3:W2:Y:S01]  /*15e90*/  @!P0 LDG.E.U8 R10, desc[UR8][R4.64] ;  /* 0x00000008040a8981 */ /* 0x0006a2000c1e1100 */
[----:B------:R-:W-:Y:S02]  /*15ea0*/  PRMT R8, RZ, 0x7610, R8 ;  /* 0x00007610ff087816 */ /* 0x000fe40000000008 */
[----:B------:R-:W-:Y:S02]  /*15eb0*/  PRMT R7, RZ, 0x7610, R7 ;  /* 0x00007610ff077816 */ /* 0x000fe40000000007 */
[----:B------:R-:W-:Y:S01]  /*15ec0*/  PRMT R6, RZ, 0x7610, R6 ;  /* 0x00007610ff067816 */ /* 0x000fe20000000006 */
[----:B------:R-:W-:Y:S01]  /*15ed0*/  STL [R1+0xc44], R0 ;  /* 0x000c440001007387 */ /* 0x000fe20000100800 */
[----:B---3--:R-:W-:Y:S02]  /*15ee0*/  @!P0 IMAD.MOV.U32 R5, RZ, RZ, R34 ;  /* 0x000000ffff058224 */ /* 0x008fe400078e0022 */
[----:B------:R-:W-:-:S05]  /*15ef0*/  @!P0 IMAD.MOV.U32 R4, RZ, RZ, R33 ;  /* 0x000000ffff048224 */ /* 0x000fca00078e0021 */
[----:B------:R0:W3:Y:S02]  /*15f00*/  @!P0 LDG.E.U8 R9, desc[UR8][R4.64] ;  /* 0x0000000804098981 */ /* 0x0000e4000c1e1100 */
[----:B0-----:R-:W-:Y:S02]  /*15f10*/  @!P0 IMAD.MOV.U32 R4, RZ, RZ, R31 ;  /* 0x000000ffff048224 */ /* 0x001fe400078e001f */
[----:B------:R-:W-:-:S05]  /*15f20*/  @!P0 IMAD.MOV.U32 R5, RZ, RZ, R32 ;  /* 0x000000ffff058224 */ /* 0x000fca00078e0020 */
[----:B------:R4:W2:Y:S02]  /*15f30*/  @!P0 LDG.E.U8 R8, desc[UR8][R4.64] ;  /* 0x0000000804088981 */ /* 0x0008a4000c1e1100 */
[----:B----4-:R-:W-:Y:S02]  /*15f40*/  @!P0 IMAD.MOV.U32 R4, RZ, RZ, R29 ;  /* 0x000000ffff048224 */ /* 0x010fe400078e001d */
[----:B------:R-:W-:-:S05]  /*15f50*/  @!P0 IMAD.MOV.U32 R5, RZ, RZ, R30 ;  /* 0x000000ffff058224 */ /* 0x000fca00078e001e */
[----:B------:R0:W4:Y:S02]  /*15f60*/  @!P0 LDG.E.U8 R7, desc[UR8][R4.64] ;  /* 0x0000000804078981 */ /* 0x000124000c1e1100 */
[----:B0-----:R-:W-:Y:S02]  /*15f70*/  @!P0 IMAD.MOV.U32 R4, RZ, RZ, R27 ;  /* 0x000000ffff048224 */ /* 0x001fe400078e001b */
[----:B------:R-:W0:Y:S01]  /*15f80*/  LDS.U8 R27, [R2+UR4+0x88] ;  /* 0x00008804021b7984 */ /* 0x000e220008000000 */
[----:B------:R-:W-:-:S05]  /*15f90*/  @!P0 IMAD.MOV.U32 R5, RZ, RZ, R28 ;  /* 0x000000ffff058224 */ /* 0x000fca00078e001c */
[----:B------:R1:W2:Y:S02]  /*15fa0*/  @!P0 LDG.E.U8 R6, desc[UR8][R4.64] ;  /* 0x0000000804068981 */ /* 0x0002a4000c1e1100 */
[----:B-1----:R-:W-:Y:S02]  /*15fb0*/  @!P0 IMAD.MOV.U32 R4, RZ, RZ, R26 ;  /* 0x000000ffff048224 */ /* 0x002fe400078e001a */
[----:B------:R-:W1:Y:S01]  /*15fc0*/  LDS.U8 R26, [R2+UR4+0xc8] ;  /* 0x0000c804021a7984 */ /* 0x000e620008000000 */
[----:B------:R-:W-:-:S03]  /*15fd0*/  @!P0 IMAD.MOV.U32 R5, RZ, RZ, R0 ;  /* 0x000000ffff058224 */ /* 0x000fc600078e0000 */
[----:B------:R-:W1:Y:S04]  /*15fe0*/  LDS.U8 R0, [R2+UR4+0x8] ;  /* 0x0000080402007984 */ /* 0x000e680008000000 */
[----:B0-----:R-:W-:Y:S04]  /*15ff0*/  STL [R1+0xbb0], R27 ;  /* 0x000bb01b01007387 */ /* 0x001fe80000100800 */
[----:B------:R-:W0:Y:S04]  /*16000*/  LDS.U8 R27, [R2+UR4+0x48] ;  /* 0x00004804021b7984 */ /* 0x000e280008000000 */
[----:B-1----:R-:W-:Y:S04]  /*16010*/  STL [R1+0xbac], R26 ;  /* 0x000bac1a01007387 */ /* 0x002fe80000100800 */
[----:B------:R-:W1:Y:S04]  /*16020*/  LDS.U8 R26, [R2+UR4+0x80] ;  /* 0x00008004021a7984 */ /* 0x000e680008000000 */
[----:B------:R-:W-:Y:S04]  /*16030*/  STL [R1+0x4c0], R0 ;  /* 0x0004c00001007387 */ /* 0x000fe80000100800 */
[----:B------:R-:W1:Y:S04]  /*16040*/  LDS.U8 R0, [R2+UR4+0xc0] ;  /* 0x0000c00402007984 */ /* 0x000e680008000000 */
[----:B0-----:R-:W-:Y:S04]  /*16050*/  STL [R1+0x4bc], R27 ;  /* 0x0004bc1b01007387 */ /* 0x001fe80000100800 */
[----:B------:R-:W-:Y:S04]  /*16060*/  LDS.U8 R27, [R2+UR4+0x480] ;  /* 0x00048004021b7984 */ /* 0x000fe80008000000 */
[----:B-1----:R-:W-:Y:S04]  /*16070*/  STL [R1+0xbb8], R26 ;  /* 0x000bb81a01007387 */ /* 0x002fe80000100800 */
[----:B------:R-:W0:Y:S04]  /*16080*/  LDS.U8 R26, [R2+UR4+0x488] ;  /* 0x00048804021a7984 */ /* 0x000e280008000000 */
[----:B------:R-:W-:Y:S04]  /*16090*/  STL [R1+0xbb4], R0 ;  /* 0x000bb40001007387 */ /* 0x000fe80000100800 */
[----:B------:R-:W1:Y:S01]  /*160a0*/  LDS.U8 R0, [R2+UR4+0x4c8] ;  /* 0x0004c80402007984 */ /* 0x000e620008000000 */
[----:B------:R-:W-:-:S06]  /*160b0*/  PRMT R3, RZ, 0x7610, R3 ;  /* 0x00007610ff037816 */ /* 0x000fcc0000000003 */
[----:B------:R0:W2:Y:S04]  /*160c0*/  @!P0 LDG.E.U8 R3, desc[UR8][R4.64] ;  /* 0x0000000804038981 */ /* 0x0000a8000c1e1100 */
[----:B0-----:R-:W-:Y:S04]  /*160d0*/  LDS.U8 R5, [R2+UR4] ;  /* 0x0000000402057984 */ /* 0x001fe80008000000 */
[----:B------:R-:W-:Y:S04]  /*160e0*/  LDS.U8 R4, [R2+UR4+0x40] ;  /* 0x0000400402047984 */ /* 0x000fe80008000000 */
[----:B------:R0:W-:Y:S04]  /*160f0*/  STL [R1+0xbc0], R26 ;  /* 0x000bc01a01007387 */ /* 0x0001e80000100800 */
[----:B-1----:R-:W-:Y:S01]  /*16100*/  STL [R1+0xbbc], R0 ;  /* 0x000bbc0001007387 */ /* 0x002fe20000100800 */
[----:B0-----:R-:W-:-:S03]  /*16110*/  LOP3.LUT R26, R2, 0x10, RZ, 0x3c, !PT ;  /* 0x00000010021a7812 */ /* 0x001fc600078e3cff */
[----:B------:R-:W-:Y:S04]  /*16120*/  STL [R1+0xc48], R2 ;  /* 0x000c480201007387 */ /* 0x000fe80000100800 */
[----:B------:R-:W0:Y:S04]  /*16130*/  LDS.U8 R0, [R2+UR4+0x4c0] ;  /* 0x0004c00402007984 */ /* 0x000e280008000000 */
[----:B------:R-:W-:Y:S04]  /*16140*/  STL [R1+0xbc8], R27 ;  /* 0x000bc81b01007387 */ /* 0x000fe80000100800 */
[----:B------:R-:W1:Y:S04]  /*16150*/  LDS.U8 R27, [R26+UR4] ;  /* 0x000000041a1b7984 */ /* 0x000e680008000000 */
[----:B------:R-:W1:Y:S01]  /*16160*/  LDS.U8 R2, [R26+UR4+0x40] ;  /* 0x000040041a027984 */ /* 0x000e620008000000 */
[----:B------:R-:W1:Y:S03]  /*16170*/  S2R R60, SR_TID.X ;  /* 0x00000000003c7919 */ /* 0x000e660000002100 */
[----:B------:R-:W-:Y:S04]  /*16180*/  LDS.U8 R28, [R26+UR4+0x448] ;  /* 0x000448041a1c7984 */ /* 0x000fe80008000000 */
[----:B0-----:R-:W-:Y:S04]  /*16190*/  STL [R1+0xbc4], R0 ;  /* 0x000bc40001007387 */ /* 0x001fe80000100800 */
[----:B------:R-:W0:Y:S04]  /*161a0*/  LDS.U8 R0, [R26+UR4+0x88] ;  /* 0x000088041a007984 */ /* 0x000e280008000000 */
[----:B-1----:R-:W-:Y:S04]  /*161b0*/  STL [R1+0x55c], R27 ;  /* 0x00055c1b01007387 */ /* 0x002fe80000100800 */
[----:B------:R-:W1:Y:S04]  /*161c0*/  LDS.U8 R27, [R26+UR4+0xc8] ;  /* 0x0000c8041a1b7984 */ /* 0x000e680008000000 */
[----:B------:R-:W-:Y:S04]  /*161d0*/  STL [R1+0x558], R2 ;  /* 0x0005580201007387 */ /* 0x000fe80000100800 */
[----:B------:R-:W3:Y:S04]  /*161e0*/  LDS.U8 R2, [R26+UR4+0x8] ;  /* 0x000008041a027984 */ /* 0x000ee80008000000 */
[----:B0-----:R-:W-:Y:S04]  /*161f0*/  STL [R1+0xbd0], R0 ;  /* 0x000bd00001007387 */ /* 0x001fe80000100800 */
[----:B------:R-:W0:Y:S04]  /*16200*/  LDS.U8 R0, [R26+UR4+0x48] ;  /* 0x000048041a007984 */ /* 0x000e280008000000 */
[----:B-1----:R-:W-:Y:S04]  /*16210*/  STL [R1+0xbcc], R27 ;  /* 0x000bcc1b01007387 */ /* 0x002fe80000100800 */
[----:B------:R-:W1:Y:S04]  /*16220*/  LDS.U8 R27, [R26+UR4+0x80] ;  /* 0x000080041a1b7984 */ /* 0x000e680008000000 */
[----:B---3--:R-:W-:Y:S04]  /*16230*/  STL [R1+0x564], R2 ;  /* 0x0005640201007387 */ /* 0x008fe80000100800 */
[----:B------:R-:W3:Y:S04]  /*16240*/  LDS.U8 R2, [R26+UR4+0xc0] ;  /* 0x0000c0041a027984 */ /* 0x000ee80008000000 */
[----:B0-----:R-:W-:Y:S04]  /*16250*/  STL [R1+0x560], R0 ;  /* 0x0005600001007387 */ /* 0x001fe80000100800 */
[----:B------:R-:W0:Y:S04]  /*16260*/  LDS.U8 R0, [R26+UR4+0x400] ;  /* 0x000400041a007984 */ /* 0x000e280008000000 */
[----:B-1----:R-:W-:Y:S04]  /*16270*/  STL [R1+0xbd8], R27 ;  /* 0x000bd81b01007387 */ /* 0x002fe80000100800 */
[----:B------:R-:W-:Y:S04]  /*16280*/  LDS.U8 R27, [R26+UR4+0x4c8] ;  /* 0x0004c8041a1b7984 */ /* 0x000fe80008000000 */
[----:B---3--:R-:W-:Y:S04]  /*16290*/  STL [R1+0xbd4], R2 ;  /* 0x000bd40201007387 */ /* 0x008fe80000100800 */
[----:B------:R-:W1:Y:S04]  /*162a0*/  LDS.U8 R2, [R26+UR4+0x440] ;  /* 0x000440041a027984 */ /* 0x000e680008000000 */
[----:B0-----:R-:W-:Y:S04]  /*162b0*/  STL [R1+0x56c], R0 ;  /* 0x00056c0001007387 */ /* 0x001fe80000100800 */
[----:B------:R-:W0:Y:S04]  /*162c0*/  LDS.U8 R0, [R26+UR4+0x488] ;  /* 0x000488041a007984 */ /* 0x000e280008000000 */
[----:B-1----:R-:W-:Y:S04]  /*162d0*/  STL [R1+0x568], R2 ;  /* 0x0005680201007387 */ /* 0x002fe80000100800 */
[----:B------:R-:W1:Y:S01]  /*162e0*/  LDS.U8 R2, [R26+UR4+0x408] ;  /* 0x000408041a027984 */ /* 0x000e620008000000 */
[----:B------:R-:W-:-:S03]  /*162f0*/  LOP3.LUT R52, R60, 0x3, RZ, 0xc0, !PT ;  /* 0x000000033c347812 */ /* 0x000fc600078ec0ff */
[----:B0-----:R0:W-:Y:S04]  /*16300*/  STL [R1+0xbe0], R0 ;  /* 0x000be00001007387 */ /* 0x0011e80000100800 */
[----:B------:R-:W-:Y:S01]  /*16310*/  STL [R1+0xbdc], R27 ;  /* 0x000bdc1b01007387 */ /* 0x000fe20000100800 */
[----:B------:R-:W-:-:S03]  /*16320*/  SHF.R.U32.HI R61, RZ, 0x2, R60 ;  /* 0x00000002ff3d7819 */ /* 0x000fc6000001163c */
[----:B------:R-:W-:Y:S04]  /*16330*/  LDS.U8 R27, [R26+UR4+0x4c0] ;  /* 0x0004c0041a1b7984 */ /* 0x000fe80008000000 */
[----:B-1----:R-:W-:Y:S04]  /*16340*/  STL [R1+0x574], R2 ;  /* 0x0005740201007387 */ /* 0x002fe80000100800 */
[----:B------:R-:W1:Y:S01]  /*16350*/  LDS.U8 R2, [R26+UR4+0x480] ;  /* 0x000480041a027984 */ /* 0x000e620008000000 */
[----:B0-----:R-:W-:Y:S01]  /*16360*/  IMAD R0, R52, 0x110, RZ ;  /* 0x0000011034007824 */ /* 0x001fe200078e02ff */
[----:B------:R-:W-:-:S04]  /*16370*/  SGXT.U32 R53, R61, 0x3 ;  /* 0x000000033d35781a */ /* 0x000fc80000000000 */
[----:B------:R-:W-:-:S04]  /*16380*/  LOP3.LUT R0, R0, R53, RZ, 0xfc, !PT ;  /* 0x0000003500007212 */ /* 0x000fc800078efcff */
[----:B------:R-:W-:Y:S01]  /*16390*/  LOP3.LUT R0, R0, 0x20, RZ, 0x3c, !PT ;  /* 0x0000002000007812 */ /* 0x000fe200078e3cff */
[----:B------:R-:W-:Y:S04]  /*163a0*/  STL [R1+0x570], R28 ;  /* 0x0005701c01007387 */ /* 0x000fe80000100800 */
[----:B------:R-:W0:Y:S04]  /*163b0*/  LDS.U8 R26, [R0+UR4] ;  /* 0x00000004001a7984 */ /* 0x000e280008000000 */
[----:B------:R-:W-:Y:S04]  /*163c0*/  LDS.U8 R28, [R0+UR4+0x480] ;  /* 0x00048004001c7984 */ /* 0x000fe80008000000 */
        /* <DEDUP_REMOVED lines=21> */
[----:B------:R-:W3:Y:S04]  /*16520*/  LDL.LU R54, [R1+0x540] ;  /* 0x0005400001367983 */ /* 0x000ee80000300800 */
[----:B0-----:R-:W-:Y:S04]  /*16530*/  STL [R1+0x58c], R26 ;  /* 0x00058c1a01007387 */ /* 0x001fe80000100800 */
[----:B------:R-:W2:Y:S04]  /*16540*/  LDL.LU R55, [R1+0x53c] ;  /* 0x00053c0001377983 */ /* 0x000ea80000300800 */
[----:B------:R-:W0:Y:S04]  /*16550*/  LDS.U8 R27, [R0+UR4+0x4c8] ;  /* 0x0004c804001b7984 */ /* 0x000e280008000000 */
[----:B-1----:R-:W-:Y:S04]  /*16560*/  STL [R1+0xc00], R2 ;  /* 0x000c000201007387 */ /* 0x002fe80000100800 */
[----:B------:R-:W1:Y:S04]  /*16570*/  LDS.U8 R2, [R0+UR4+0x408] ;  /* 0x0004080400027984 */ /* 0x000e680008000000 */
[----:B------:R-:W2:Y:S04]  /*16580*/  LDL.LU R56, [R1+0x538] ;  /* 0x0005380001387983 */ /* 0x000ea80000300800 */
[----:B------:R-:W2:Y:S04]  /*16590*/  LDL.LU R57, [R1+0x534] ;  /* 0x0005340001397983 */ /* 0x000ea80000300800 */
[----:B------:R-:W2:Y:S04]  /*165a0*/  LDL.LU R58, [R1+0x520] ;  /* 0x00052000013a7983 */ /* 0x000ea80000300800 */
[----:B------:R-:W2:Y:S04]  /*165b0*/  LDL.LU R59, [R1+0x51c] ;  /* 0x00051c00013b7983 */ /* 0x000ea80000300800 */
[----:B------:R-:W2:Y:S04]  /*165c0*/  LDL.LU R60, [R1+0x518] ;  /* 0x00051800013c7983 */ /* 0x000ea80000300800 */
[----:B------:R-:W2:Y:S04]  /*165d0*/  LDL.LU R61, [R1+0x514] ;  /* 0x00051400013d7983 */ /* 0x000ea80000300800 */
[----:B0-----:R-:W-:Y:S04]  /*165e0*/  STL [R1+0xbfc], R27 ;  /* 0x000bfc1b01007387 */ /* 0x001fe80000100800 */
[----:B------:R-:W-:Y:S04]  /*165f0*/  LDS.U8 R27, [R0+UR4+0x4c0] ;  /* 0x0004c004001b7984 */ /* 0x000fe80008000000 */
[----:B-1----:R-:W-:Y:S04]  /*16600*/  STL [R1+0x598], R2 ;  /* 0x0005980201007387 */ /* 0x002fe80000100800 */
[----:B------:R-:W0:Y:S01]  /*16610*/  LDS.U8 R2, [R0+UR4+0x448] ;  /* 0x0004480400027984 */ /* 0x000e220008000000 */
[----:B------:R-:W-:-:S05]  /*16620*/  IMAD R26, R52, 0x110, RZ ;  /* 0x00000110341a7824 */ /* 0x000fca00078e02ff */
[----:B------:R-:W-:-:S04]  /*16630*/  LOP3.LUT R26, R26, R53, RZ, 0xfc, !PT ;  /* 0x000000351a1a7212 */ /* 0x000fc800078efcff */
[----:B------:R-:W-:-:S05]  /*16640*/  LOP3.LUT R26, R26, 0x30, RZ, 0x3c, !PT ;  /* 0x000000301a1a7812 */ /* 0x000fca00078e3cff */
[----:B------:R-:W-:Y:S04]  /*16650*/  LDS.U8 R0, [R26+UR4+0x40] ;  /* 0x000040041a007984 */ /* 0x000fe80008000000 */
[----:B0-----:R-:W-:Y:S04]  /*16660*/  STL [R1+0x594], R2 ;  /* 0x0005940201007387 */ /* 0x001fe80000100800 */
[----:B------:R-:W0:Y:S04]  /*16670*/  LDS.U8 R2, [R26+UR4] ;  /* 0x000000041a027984 */ /* 0x000e280008000000 */
[----:B------:R-:W-:Y:S04]  /*16680*/  STL [R1+0xc08], R28 ;  /* 0x000c081c01007387 */ /* 0x000fe80000100800 */
[----:B------:R-:W-:Y:S04]  /*16690*/  STL [R1+0xc04], R27 ;  /* 0x000c041b01007387 */ /* 0x000fe80000100800 */
[----:B------:R-:W1:Y:S04]  /*166a0*/  LDS.U8 R27, [R26+UR4+0x88] ;  /* 0x000088041a1b7984 */ /* 0x000e680008000000 */
[----:B0-----:R-:W-:Y:S04]  /*166b0*/  STL [R1+0x5a0], R2 ;  /* 0x0005a00201007387 */ /* 0x001fe80000100800 */
[----:B------:R-:W0:Y:S04]  /*166c0*/  LDS.U8 R2, [R26+UR4+0xc8] ;  /* 0x0000c8041a027984 */ /* 0x000e280008000000 */
[----:B------:R-:W-:Y:S04]  /*166d0*/  STL [R1+0x59c], R0 ;  /* 0x00059c0001007387 */ /* 0x000fe80000100800 */
[----:B------:R-:W4:Y:S04]  /*166e0*/  LDS.U8 R0, [R26+UR4+0x8] ;  /* 0x000008041a007984 */ /* 0x000f280008000000 */
[----:B-1----:R-:W-:Y:S04]  /*166f0*/  STL [R1+0xc10], R27 ;  /* 0x000c101b01007387 */ /* 0x002fe80000100800 */
[----:B------:R-:W1:Y:S04]  /*16700*/  LDS.U8 R27, [R26+UR4+0x48] ;  /* 0x000048041a1b7984 */ /* 0x000e680008000000 */
[----:B0-----:R-:W-:Y:S04]  /*16710*/  STL [R1+0xc0c], R2 ;  /* 0x000c0c0201007387 */ /* 0x001fe80000100800 */
[----:B------:R-:W0:Y:S04]  /*16720*/  LDS.U8 R2, [R26+UR4+0x80] ;  /* 0x000080041a027984 */ /* 0x000e280008000000 */
[----:B----4-:R-:W-:Y:S04]  /*16730*/  STL [R1+0x5a8], R0 ;  /* 0x0005a80001007387 */ /* 0x010fe80000100800 */
        /* <DEDUP_REMOVED lines=10> */
[----:B------:R-:W-:Y:S04]  /*167e0*/  LDS.U8 R2, [R26+UR4+0x408] ;  /* 0x000408041a027984 */ /* 0x000fe80008000000 */
[----:B----4-:R-:W-:Y:S04]  /*167f0*/  STL [R1+0xc20], R0 ;  /* 0x000c200001007387 */ /* 0x010fe80000100800 */
[----:B------:R-:W-:Y:S04]  /*16800*/  LDS.U8 R0, [R26+UR4+0x448] ;  /* 0x000448041a007984 */ /* 0x000fe80008000000 */
[----:B-1----:R-:W-:Y:S04]  /*16810*/  STL [R1+0xc1c], R27 ;  /* 0x000c1c1b01007387 */ /* 0x002fe80000100800 */
[----:B------:R-:W0:Y:S04]  /*16820*/  LDS.U8 R27, [R26+UR4+0x480] ;  /* 0x000480041a1b7984 */ /* 0x000e280008000000 */
[----:B------:R-:W1:Y:S01]  /*16830*/  LDS.U8 R26, [R26+UR4+0x4c0] ;  /* 0x0004c0041a1a7984 */ /* 0x000e620008000000 */
[----:B------:R-:W4:Y:S03]  /*16840*/  S2R R53, SR_TID.X ;  /* 0x0000000000357919 */ /* 0x000f260000002100 */
[----:B0-----:R0:W-:Y:S04]  /*16850*/  STL [R1+0xc28], R27 ;  /* 0x000c281b01007387 */ /* 0x0011e80000100800 */
[----:B-1----:R-:W-:Y:S04]  /*16860*/  STL [R1+0xc24], R26 ;  /* 0x000c241a01007387 */ /* 0x002fe80000100800 */
[----:B0-----:R-:W2:Y:S04]  /*16870*/  LDL.LU R27, [R1+0x500] ;  /* 0x00050000011b7983 */ /* 0x001ea80000300800 */
[----:B------:R-:W2:Y:S04]  /*16880*/  LDL.LU R28, [R1+0x4fc] ;  /* 0x0004fc00011c7983 */ /* 0x000ea80000300800 */
[----:B------:R-:W2:Y:S04]  /*16890*/  LDL.LU R29, [R1+0x4f8] ;  /* 0x0004f800011d7983 */ /* 0x000ea80000300800 */
[----:B------:R-:W2:Y:S04]  /*168a0*/  LDL.LU R30, [R1+0x4f4] ;  /* 0x0004f400011e7983 */ /* 0x000ea80000300800 */
[----:B------:R-:W2:Y:S04]  /*168b0*/  LDL.LU R31, [R1+0x4e0] ;  /* 0x0004e000011f7983 */ /* 0x000ea80000300800 */
[----:B------:R-:W2:Y:S04]  /*168c0*/  LDL.LU R32, [R1+0x4d4] ;  /* 0x0004d40001207983 */ /* 0x000ea80000300800 */
[----:B------:R-:W2:Y:S04]  /*168d0*/  LDL.LU R33, [R1+0x4cc] ;  /* 0x0004cc0001217983 */ /* 0x000ea80000300800 */
[----:B------:R-:W2:Y:S01]  /*168e0*/  LDL.LU R34, [R1+0x4c4] ;  /* 0x0004c40001227983 */ /* 0x000ea20000300800 */
[----:B----4-:R-:W-:Y:S01]  /*168f0*/  LOP3.LUT R51, R53, 0x1f, RZ, 0xc0, !PT ;  /* 0x0000001f35337812 */ /* 0x010fe200078ec0ff */
[----:B------:R-:W-:Y:S06]  /*16900*/  BAR.SYNC.DEFER_BLOCKING 0x0 ;  /* 0x0000000000007b1d */ /* 0x000fec0000010000 */
        /* <DEDUP_REMOVED lines=8> */
[----:B---3--:R0:W-:Y:S04]  /*16990*/  STS.U8 [R51+UR4], R54 ;  /* 0x0000003633007988 */ /* 0x0081e80008000004 */
[----:B------:R-:W3:Y:S04]  /*169a0*/  LDL.LU R43, [R1+0x468] ;  /* 0x00046800012b7983 */ /* 0x000ee80000300800 */
[----:B--2---:R1:W-:Y:S04]  /*169b0*/  STS.U8 [R51+UR4+0x20], R55 ;  /* 0x0000203733007988 */ /* 0x0043e80008000004 */
[----:B------:R-:W2:Y:S04]  /*169c0*/  LDL.LU R48, [R1+0x464] ;  /* 0x0004640001307983 */ /* 0x000ea80000300800 */
[----:B------:R0:W-:Y:S04]  /*169d0*/  STS.U8 [R51+UR4+0x40], R56 ;  /* 0x0000403833007988 */ /* 0x0001e80008000004 */
[----:B------:R-:W2:Y:S04]  /*169e0*/  LDL.LU R49, [R1+0x460] ;  /* 0x0004600001317983 */ /* 0x000ea80000300800 */
[----:B------:R-:W-:Y:S04]  /*169f0*/  STS.U8 [R51+UR4+0x60], R57 ;  /* 0x0000603933007988 */ /* 0x000fe80008000004 */
[----:B------:R-:W2:Y:S04]  /*16a00*/  LDL.LU R50, [R1+0x45c] ;  /* 0x00045c0001327983 */ /* 0x000ea80000300800 */
[----:B------:R-:W-:Y:S04]  /*16a10*/  STS.U8 [R51+UR4+0x100], R58 ;  /* 0x0001003a33007988 */ /* 0x000fe80008000004 */
[----:B------:R-:W2:Y:S04]  /*16a20*/  LDL.LU R53, [R1+0x448] ;  /* 0x0004480001357983 */ /* 0x000ea80000300800 */
[----:B------:R-:W-:Y:S04]  /*16a30*/  STS.U8 [R51+UR4+0x120], R59 ;  /* 0x0001203b33007988 */ /* 0x000fe80008000004 */
[----:B0-----:R-:W2:Y:S04]  /*16a40*/  LDL.LU R54, [R1+0x444] ;  /* 0x0004440001367983 */ /* 0x001ea80000300800 */
[----:B------:R-:W-:Y:S04]  /*16a50*/  STS.U8 [R51+UR4+0x140], R60 ;  /* 0x0001403c33007988 */ /* 0x000fe80008000004 */
[----:B-1----:R-:W2:Y:S04]  /*16a60*/  LDL.LU R55, [R1+0x440] ;  /* 0x0004400001377983 */ /* 0x002ea80000300800 */
[----:B------:R0:W-:Y:S04]  /*16a70*/  STS.U8 [R51+UR4+0x160], R61 ;  /* 0x0001603d33007988 */ /* 0x0001e80008000004 */
[----:B------:R-:W2:Y:S04]  /*16a80*/  LDL.LU R56, [R1+0xec] ;  /* 0x0000ec0001387983 */ /* 0x000ea80000300800 */
[----:B0-----:R-:W2:Y:S04]  /*16a90*/  LDL.LU R61, [R1+0x28] ;  /* 0x00002800013d7983 */ /* 0x001ea80000300800 */
[----:B------:R-:W2:Y:S04]  /*16aa0*/  LDL.LU R26, [R1+0x24] ;  /* 0x00002400011a7983 */ /* 0x000ea80000300800 */
[----:B------:R-:W2:Y:S04]  /*16ab0*/  LDL.LU R52, [R1+0x20] ;  /* 0x0000200001347983 */ /* 0x000ea80000300800 */
[----:B------:R-:W2:Y:S04]  /*16ac0*/  LDL.LU R57, [R1+0x1c] ;  /* 0x00001c0001397983 */ /* 0x000ea80000300800 */
[----:B------:R-:W2:Y:S04]  /*16ad0*/  LDL.LU R58, [R1+0x8] ;  /* 0x00000800013a7983 */ /* 0x000ea80000300800 */
[----:B------:R-:W2:Y:S04]  /*16ae0*/  LDL.LU R59, [R1+0x4] ;  /* 0x00000400013b7983 */ /* 0x000ea80000300800 */
[----:B------:R-:W2:Y:S04]  /*16af0*/  LDL.LU R60, [R1] ;  /* 0x00000000013c7983 */ /* 0x000ea80000300800 */
[----:B------:R0:W-:Y:S04]  /*16b00*/  STS.U8 [R51+UR4+0x200], R27 ;  /* 0x0002001b33007988 */ /* 0x0001e80008000004 */
[----:B------:R1:W-:Y:S04]  /*16b10*/  STS.U8 [R51+UR4+0x220], R28 ;  /* 0x0002201c33007988 */ /* 0x0003e80008000004 */
[----:B------:R1:W-:Y:S04]  /*16b20*/  STS.U8 [R51+UR4+0x240], R29 ;  /* 0x0002401d33007988 */ /* 0x0003e80008000004 */
[----:B0-----:R-:W2:Y:S04]  /*16b30*/  LDL.LU R27, [R1+0xff4] ;  /* 0x000ff400011b7983 */ /* 0x001ea80000300800 */
[----:B-1----:R-:W2:Y:S04]  /*16b40*/  LDL.LU R28, [R1+0xff0] ;  /* 0x000ff000011c7983 */ /* 0x002ea80000300800 */
[----:B------:R-:W2:Y:S04]  /*16b50*/  LDL.LU R29, [R1+0xfec] ;  /* 0x000fec00011d7983 */ /* 0x000ea80000300800 */
        /* <DEDUP_REMOVED lines=8> */
[----:B----4-:R4:W-:Y:S04]  /*16be0*/  STS.U8 [R51+UR4+0x400], R35 ;  /* 0x0004002333007988 */ /* 0x0109e80008000004 */
[----:B0-----:R-:W2:Y:S04]  /*16bf0*/  LDL.LU R33, [R1+0xfdc] ;  /* 0x000fdc0001217983 */ /* 0x001ea80000300800 */
[----:B-1----:R-:W2:Y:S04]  /*16c00*/  LDL.LU R34, [R1+0xfd8] ;  /* 0x000fd80001227983 */ /* 0x002ea80000300800 */
[----:B----4-:R-:W4:Y:S04]  /*16c10*/  LDL.LU R35, [R1+0xfd4] ;  /* 0x000fd40001237983 */ /* 0x010f280000300800 */
[----:B------:R0:W-:Y:S04]  /*16c20*/  STS.U8 [R51+UR4+0x420], R36 ;  /* 0x0004202433007988 */ /* 0x0001e80008000004 */
[----:B------:R1:W-:Y:S04]  /*16c30*/  STS.U8 [R51+UR4+0x440], R37 ;  /* 0x0004402533007988 */ /* 0x0003e80008000004 */
[----:B------:R3:W-:Y:S04]  /*16c40*/  STS.U8 [R51+UR4+0x460], R38 ;  /* 0x0004602633007988 */ /* 0x0007e80008000004 */
[----:B0-----:R-:W4:Y:S04]  /*16c50*/  LDL.LU R36, [R1+0xfd0] ;  /* 0x000fd00001247983 */ /* 0x001f280000300800 */
[----:B-1----:R-:W4:Y:S04]  /*16c60*/  LDL.LU R37, [R1+0xfcc] ;  /* 0x000fcc0001257983 */ /* 0x002f280000300800 */
[----:B---3--:R-:W3:Y:S04]  /*16c70*/  LDL.LU R38, [R1+0xfc8] ;  /* 0x000fc80001267983 */ /* 0x008ee80000300800 */
[----:B------:R0:W-:Y:S04]  /*16c80*/  STS.U8 [R51+UR4+0x500], R39 ;  /* 0x0005002733007988 */ /* 0x0001e80008000004 */
[----:B------:R1:W-:Y:S04]  /*16c90*/  STS.U8 [R51+UR4+0x520], R40 ;  /* 0x0005202833007988 */ /* 0x0003e80008000004 */
[----:B------:R1:W-:Y:S04]  /*16ca0*/  STS.U8 [R51+UR4+0x540], R41 ;  /* 0x0005402933007988 */ /* 0x0003e80008000004 */
[----:B0-----:R-:W3:Y:S04]  /*16cb0*/  LDL.LU R39, [R1+0xfc4] ;  /* 0x000fc40001277983 */ /* 0x001ee80000300800 */
[----:B-1----:R-:W3:Y:S04]  /*16cc0*/  LDL.LU R40, [R1+0xfc0] ;  /* 0x000fc00001287983 */ /* 0x002ee80000300800 */
[----:B------:R-:W3:Y:S04]  /*16cd0*/  LDL.LU R41, [R1+0xfbc] ;  /* 0x000fbc0001297983 */ /* 0x000ee80000300800 */
[----:B------:R0:W-:Y:S04]  /*16ce0*/  STS.U8 [R51+UR4+0x560], R42 ;  /* 0x0005602a33007988 */ /* 0x0001e80008000004 */
[----:B------:R1:W-:Y:S04]  /*16cf0*/  STS.U8 [R51+UR4+0x600], R43 ;  /* 0x0006002b33007988 */ /* 0x0003e80008000004 */
[----:B--2---:R2:W-:Y:S04]  /*16d00*/  STS.U8 [R51+UR4+0x620], R48 ;  /* 0x0006203033007988 */ /* 0x0045e80008000004 */
[----:B0-----:R-:W3:Y:S04]  /*16d10*/  LDL.LU R42, [R1+0xfb8] ;  /* 0x000fb800012a7983 */ /* 0x001ee80000300800 */
[----:B-1----:R-:W3:Y:S04]  /*16d20*/  LDL.LU R43, [R1+0xfb4] ;  /* 0x000fb400012b7983 */ /* 0x002ee80000300800 */
[----:B--2---:R-:W2:Y:S04]  /*16d30*/  LDL.LU R48, [R1+0xfb0] ;  /* 0x000fb00001307983 */ /* 0x004ea80000300800 */
        /* <DEDUP_REMOVED lines=13> */
[----:B0-----:R-:W2:Y:S04]  /*16e10*/  LDL.LU R61, [R1+0xf94] ;  /* 0x000f9400013d7983 */ /* 0x001ea80000300800 */
[----:B------:R-:W-:Y:S04]  /*16e20*/  STS.U8 [R51+UR4+0x820], R26 ;  /* 0x0008201a33007988 */ /* 0x000fe80008000004 */
[----:B------:R0:W-:Y:S04]  /*16e30*/  STS.U8 [R51+UR4+0x840], R52 ;  /* 0x0008403433007988 */ /* 0x0001e80008000004 */
[----:B------:R1:W-:Y:S04]  /*16e40*/  STS.U8 [R51+UR4+0x860], R57 ;  /* 0x0008603933007988 */ /* 0x0003e80008000004 */
[----:B------:R1:W-:Y:S04]  /*16e50*/  STS.U8 [R51+UR4+0x900], R58 ;  /* 0x0009003a33007988 */ /* 0x0003e80008000004 */
[----:B0-----:R-:W3:Y:S04]  /*16e60*/  LDL.LU R52, [R1+0x530] ;  /* 0x0005300001347983 */ /* 0x001ee80000300800 */
[----:B-1----:R-:W3:Y:S04]  /*16e70*/  LDL.LU R57, [R1+0x52c] ;  /* 0x00052c0001397983 */ /* 0x002ee80000300800 */
[----:B------:R0:W-:Y:S04]  /*16e80*/  STS.U8 [R51+UR4+0x920], R59 ;  /* 0x0009203b33007988 */ /* 0x0001e80008000004 */
[----:B------:R-:W3:Y:S04]  /*16e90*/  LDL.LU R58, [R1+0x528] ;  /* 0x00052800013a7983 */ /* 0x000ee80000300800 */
[----:B------:R1:W-:Y:S04]  /*16ea0*/  STS.U8 [R51+UR4+0x940], R60 ;  /* 0x0009403c33007988 */ /* 0x0003e80008000004 */
[----:B0-----:R-:W4:Y:S04]  /*16eb0*/  LDL.LU R59, [R1+0x524] ;  /* 0x00052400013b7983 */ /* 0x001f280000300800 */
[----:B-1----:R-:W4:Y:S04]  /*16ec0*/  LDL.LU R60, [R1+0x510] ;  /* 0x00051000013c7983 */ /* 0x002f280000300800 */
[----:B------:R-:W4:Y:S04]  /*16ed0*/  LDL.LU R26, [R1+0x50c] ;  /* 0x00050c00011a7983 */ /* 0x000f280000300800 */
[----:B--2---:R-:W-:Y:S04]  /*16ee0*/  STS.U8 [R51+UR4+0x960], R61 ;  /* 0x0009603d33007988 */ /* 0x004fe80008000004 */
[----:B------:R-:W-:Y:S04]  /*16ef0*/  STS.U8 [R51+UR4+0xa00], R56 ;  /* 0x000a003833007988 */ /* 0x000fe80008000004 */
[----:B------:R0:W-:Y:S04]  /*16f00*/  STS.U8 [R51+UR4+0xa20], R55 ;  /* 0x000a203733007988 */ /* 0x0001e80008000004 */
[----:B------:R-:W-:Y:S04]  /*16f10*/  STS.U8 [R51+UR4+0xa40], R54 ;  /* 0x000a403633007988 */ /* 0x000fe80008000004 */
[----:B------:R-:W-:Y:S04]  /*16f20*/  STS.U8 [R51+UR4+0xa60], R53 ;  /* 0x000a603533007988 */ /* 0x000fe80008000004 */
[----:B------:R-:W-:Y:S04]  /*16f30*/  STS.U8 [R51+UR4+0xb00], R50 ;  /* 0x000b003233007988 */ /* 0x000fe80008000004 */
[----:B------:R-:W-:Y:S04]  /*16f40*/  STS.U8 [R51+UR4+0xb20], R49 ;  /* 0x000b203133007988 */ /* 0x000fe80008000004 */
[----:B------:R-:W-:Y:S04]  /*16f50*/  STS.U8 [R51+UR4+0xb40], R48 ;  /* 0x000b403033007988 */ /* 0x000fe80008000004 */
[----:B---3--:R-:W-:Y:S04]  /*16f60*/  STS.U8 [R51+UR4+0xb60], R43 ;  /* 0x000b602b33007988 */ /* 0x008fe80008000004 */
[----:B------:R-:W-:Y:S04]  /*16f70*/  STS.U8 [R51+UR4+0xc00], R42 ;  /* 0x000c002a33007988 */ /* 0x000fe80008000004 */
[----:B------:R-:W-:Y:S04]  /*16f80*/  STS.U8 [R51+UR4+0xc20], R41 ;  /* 0x000c202933007988 */ /* 0x000fe80008000004 */
[----:B------:R-:W-:Y:S04]  /*16f90*/  STS.U8 [R51+UR4+0xc40], R40 ;  /* 0x000c402833007988 */ /* 0x000fe80008000004 */
[----:B------:R-:W-:Y:S04]  /*16fa0*/  STS.U8 [R51+UR4+0xc60], R39 ;  /* 0x000c602733007988 */ /* 0x000fe80008000004 */
[----:B------:R-:W-:Y:S04]  /*16fb0*/  STS.U8 [R51+UR4+0xd00], R38 ;  /* 0x000d002633007988 */ /* 0x000fe80008000004 */
[----:B----4-:R-:W-:Y:S04]  /*16fc0*/  STS.U8 [R51+UR4+0xd20], R37 ;  /* 0x000d202533007988 */ /* 0x010fe80008000004 */
[----:B------:R-:W-:Y:S04]  /*16fd0*/  STS.U8 [R51+UR4+0xd40], R36 ;  /* 0x000d402433007988 */ /* 0x000fe80008000004 */
[----:B------:R-:W-:Y:S01]  /*16fe0*/  STS.U8 [R51+UR4+0xd60], R35 ;  /* 0x000d602333007988 */ /* 0x000fe20008000004 */
[----:B0-----:R-:W-:-:S03]  /*16ff0*/  LOP3.LUT R55, R51, 0x10, RZ, 0x3c, !PT ;  /* 0x0000001033377812 */ /* 0x001fc600078e3cff */
        /* <DEDUP_REMOVED lines=8> */
[----:B------:R1:W-:Y:S04]  /*17080*/  STS.U8 [R55+UR4+0x80], R52 ;  /* 0x0000803437007988 */ /* 0x0003e80008000004 */
[----:B------:R2:W-:Y:S04]  /*17090*/  STS.U8 [R55+UR4+0xa0], R57 ;  /* 0x0000a03937007988 */ /* 0x0005e80008000004 */
[----:B0-----:R-:W3:Y:S04]  /*170a0*/  LDL.LU R51, [R1+0x508] ;  /* 0x0005080001337983 */ /* 0x001ee80000300800 */
[----:B-1----:R-:W4:Y:S04]  /*170b0*/  LDL.LU R52, [R1+0x504] ;  /* 0x0005040001347983 */ /* 0x002f280000300800 */
[----:B------:R0:W-:Y:S04]  /*170c0*/  STS.U8 [R55+UR4+0xc0], R58 ;  /* 0x0000c03a37007988 */ /* 0x0001e80008000004 */
[----:B--2---:R-:W2:Y:S04]  /*170d0*/  LDL.LU R57, [R1+0x4f0] ;  /* 0x0004f00001397983 */ /* 0x004ea80000300800 */
[----:B------:R1:W-:Y:S04]  /*170e0*/  STS.U8 [R55+UR4+0xe0], R59 ;  /* 0x0000e03b37007988 */ /* 0x0003e80008000004 */
[----:B0-----:R-:W2:Y:S04]  /*170f0*/  LDL.LU R58, [R1+0x4ec] ;  /* 0x0004ec00013a7983 */ /* 0x001ea80000300800 */
[----:B------:R0:W-:Y:S04]  /*17100*/  STS.U8 [R55+UR4+0x180], R60 ;  /* 0x0001803c37007988 */ /* 0x0001e80008000004 */
[----:B-1----:R-:W2:Y:S04]  /*17110*/  LDL.LU R59, [R1+0x4e8] ;  /* 0x0004e800013b7983 */ /* 0x002ea80000300800 */
[----:B0-----:R-:W2:Y:S04]  /*17120*/  LDL.LU R60, [R1+0x4e4] ;  /* 0x0004e400013c7983 */ /* 0x001ea80000300800 */
[----:B------:R-:W2:Y:S04]  /*17130*/  LDL.LU R27, [R1+0x4b8] ;  /* 0x0004b800011b7983 */ /* 0x000ea80000300800 */
        /* <DEDUP_REMOVED lines=23> */
[----:B------:R0:W-:Y:S04]  /*172b0*/  STS.U8 [R55+UR4+0x1a0], R26 ;  /* 0x0001a01a37007988 */ /* 0x0001e80008000004 */
[----:B0-----:R-:W2:Y:S04]  /*172c0*/  LDL.LU R26, [R1+0xf90] ;  /* 0x000f9000011a7983 */ /* 0x001ea80000300800 */
[----:B---3--:R0:W-:Y:S04]  /*172d0*/  STS.U8 [R55+UR4+0x1c0], R51 ;  /* 0x0001c03337007988 */ /* 0x0081e80008000004 */
[----:B----4-:R1:W-:Y:S04]  /*172e0*/  STS.U8 [R55+UR4+0x1e0], R52 ;  /* 0x0001e03437007988 */ /* 0x0103e80008000004 */
[----:B0-----:R-:W3:Y:S04]  /*172f0*/  LDL.LU R51, [R1+0xf8c] ;  /* 0x000f8c0001337983 */ /* 0x001ee80000300800 */
[----:B-1----:R-:W4:Y:S04]  /*17300*/  LDL.LU R52, [R1+0xf88] ;  /* 0x000f880001347983 */ /* 0x002f280000300800 */
[----:B--2---:R0:W-:Y:S04]  /*17310*/  STS.U8 [R55+UR4+0x280], R57 ;  /* 0x0002803937007988 */ /* 0x0041e80008000004 */
[----:B------:R1:W-:Y:S04]  /*17320*/  STS.U8 [R55+UR4+0x2a0], R58 ;  /* 0x0002a03a37007988 */ /* 0x0003e80008000004 */
[----:B0-----:R-:W2:Y:S04]  /*17330*/  LDL.LU R57, [R1+0xf84] ;  /* 0x000f840001397983 */ /* 0x001ea80000300800 */
[----:B-1----:R-:W2:Y:S04]  /*17340*/  LDL.LU R58, [R1+0xf80] ;  /* 0x000f8000013a7983 */ /* 0x002ea80000300800 */
[----:B------:R0:W-:Y:S04]  /*17350*/  STS.U8 [R55+UR4+0x2c0], R59 ;  /* 0x0002c03b37007988 */ /* 0x0001e80008000004 */
[----:B------:R1:W-:Y:S04]  /*17360*/  STS.U8 [R55+UR4+0x2e0], R60 ;  /* 0x0002e03c37007988 */ /* 0x0003e80008000004 */
[----:B0-----:R-:W2:Y:S04]  /*17370*/  LDL.LU R59, [R1+0xf7c] ;  /* 0x000f7c00013b7983 */ /* 0x001ea80000300800 */
[----:B-1----:R-:W2:Y:S04]  /*17380*/  LDL.LU R60, [R1+0xf78] ;  /* 0x000f7800013c7983 */ /* 0x002ea80000300800 */
        /* <DEDUP_REMOVED lines=24> */
[----:B0-----:R-:W3:Y:S04]  /*17510*/  LDL.LU R56, [R1+0x4c0] ;  /* 0x0004c00001387983 */ /* 0x001ee80000300800 */
[----:B-1----:R-:W3:Y:S04]  /*17520*/  LDL.LU R61, [R1+0x4bc] ;  /* 0x0004bc00013d7983 */ /* 0x002ee80000300800 */
[----:B------:R-:W3:Y:S01]  /*17530*/  LDL R27, [R1+0x430] ;  /* 0x00043000011b7983 */ /* 0x000ee20000100800 */
[----:B------:R-:W-:-:S02]  /*17540*/  IMAD R34, R45, 0x100, R44 ;  /* 0x000001002d227824 */ /* 0x000fc400078e022c */
[----:B------:R-:W-:Y:S01]  /*17550*/  IMAD R35, R47, 0x100, R46 ;  /* 0x000001002f237824 */ /* 0x000fe200078e022e */
[----:B--2---:R-:W-:Y:S04]  /*17560*/  STS.U8 [R55+UR4+0x980], R60 ;  /* 0x0009803c37007988 */ /* 0x004fe80008000004 */
[----:B------:R-:W-:Y:S04]  /*17570*/  STS.U8 [R55+UR4+0x9a0], R59 ;  /* 0x0009a03b37007988 */ /* 0x000fe80008000004 */
[----:B------:R-:W-:Y:S04]  /*17580*/  STS.U8 [R55+UR4+0x9c0], R58 ;  /* 0x0009c03a37007988 */ /* 0x000fe80008000004 */
[----:B------:R-:W-:Y:S04]  /*17590*/  STS.U8 [R55+UR4+0x9e0], R57 ;  /* 0x0009e03937007988 */ /* 0x000fe80008000004 */
[----:B----4-:R-:W-:Y:S04]  /*175a0*/  STS.U8 [R55+UR4+0xa80], R52 ;  /* 0x000a803437007988 */ /* 0x010fe80008000004 */
[----:B---3--:R-:W-:Y:S04]  /*175b0*/  STS.U8 [R55+UR4+0xaa0], R51 ;  /* 0x000aa03337007988 */ /* 0x008fe80008000004 */
        /* <DEDUP_REMOVED lines=21> */
[----:B------:R-:W-:Y:S01]  /*17710*/  STS.U8 [R55+UR4+0xfe0], R3 ;  /* 0x000fe00337007988 */ /* 0x000fe20008000004 */
[----:B------:R-:W-:Y:S06]  /*17720*/  BAR.SYNC.DEFER_BLOCKING 0x0 ;  /* 0x0000000000007b1d */ /* 0x000fec0000010000 */
[----:B0-----:R-:W2:Y:S04]  /*17730*/  LDL.LU.64 R16, [R1+0x70] ;  /* 0x0000700001107983 */ /* 0x001ea80000300a00 */
[----:B------:R-:W2:Y:S04]  /*17740*/  LDL.LU.64 R18, [R1+0x78] ;  /* 0x0000780001127983 */ /* 0x000ea80000300a00 */
[----:B------:R-:W0:Y:S04]  /*17750*/  LDSM.16.M88.4 R8, [R27] ;  /* 0x000000001b08783b */ /* 0x000e280000000200 */
[----:B------:R-:W1:Y:S01]  /*17760*/  LDSM.16.M88.4 R20, [R27+0x200] ;  /* 0x000200001b14783b */ /* 0x000e620000000200 */
[----:B------:R-:W-:-:S02]  /*17770*/  IMAD R32, R4, 0x100, R5 ;  /* 0x0000010004207824 */ /* 0x000fc400078e0205 */
[----:B------:R-:W-:Y:S01]  /*17780*/  IMAD R33, R61, 0x100, R56 ;  /* 0x000001003d217824 */ /* 0x000fe200078e0238 */
[----:B------:R-:W-:Y:S01]  /*17790*/  F2FP.F16.E5M2.UNPACK_B R34, R34 ;  /* 0x00000022ff22723e */ /* 0x000fe200020004ff */
[----:B------:R-:W-:Y:S01]  /*177a0*/  LDSM.16.M88.4 R56, [R27+0x600] ;  /* 0x000600001b38783b */ /* 0x000fe20000000200 */
[----:B------:R-:W-:-:S03]  /*177b0*/  F2FP.F16.E5M2.UNPACK_B R35, R35 ;  /* 0x00000023ff23723e */ /* 0x000fc600020004ff */
[----:B------:R-:W-:Y:S04]  /*177c0*/  LDSM.16.M88.4 R52, [R27+0x800] ;  /* 0x000800001b34783b */ /* 0x000fe80000000200 */
[----:B------:R-:W-:Y:S04]  /*177d0*/  LDSM.16.M88.4 R48, [R27+0xa00] ;  /* 0x000a00001b30783b */ /* 0x000fe80000000200 */
[----:B0-----:R-:W-:Y:S01]  /*177e0*/  STL.64 [R1+0x20], R8 ;  /* 0x0000200801007387 */ /* 0x001fe20000100a00 */
[----:B------:R-:W-:Y:S02]  /*177f0*/  IMAD.MOV.U32 R24, RZ, RZ, R10 ;  /* 0x000000ffff187224 */ /* 0x000fe400078e000a */
[----:B------:R-:W-:Y:S01]  /*17800*/  IMAD.MOV.U32 R15, RZ, RZ, R11 ;  /* 0x000000ffff0f7224 */ /* 0x000fe200078e000b */
[----:B------:R0:W-:Y:S01]  /*17810*/  STL.64 [R1+0x28], R10 ;  /* 0x0000280a01007387 */ /* 0x0001e20000100a00 */
[----:B-1----:R-:W-:-:S02]  /*17820*/  IMAD.MOV.U32 R12, RZ, RZ, R20 ;  /* 0x000000ffff0c7224 */ /* 0x002fc400078e0014 */
[----:B------:R-:W-:Y:S01]  /*17830*/  IMAD.MOV.U32 R13, RZ, RZ, R21 ;  /* 0x000000ffff0d7224 */ /* 0x000fe200078e0015 */
[----:B------:R-:W-:Y:S04]  /*17840*/  STL.64 [R1+0x10], R20 ;  /* 0x0000101401007387 */ /* 0x000fe80000100a00 */
[----:B------:R-:W-:Y:S01]  /*17850*/  STL.64 [R1+0x18], R22 ;  /* 0x0000181601007387 */ /* 0x000fe20000100a00 */
[----:B0-----:R-:W-:Y:S02]  /*17860*/  IMAD.MOV.U32 R10, RZ, RZ, R22 ;  /* 0x000000ffff0a7224 */ /* 0x001fe400078e0016 */
[----:B------:R-:W-:Y:S02]  /*17870*/  IMAD.MOV.U32 R11, RZ, RZ, R23 ;  /* 0x000000ffff0b7224 */ /* 0x000fe400078e0017 */
[----:B------:R-:W0:Y:S04]  /*17880*/  LDSM.16.M88.4 R20, [R27+0x400] ;  /* 0x000400001b14783b */ /* 0x000e280000000200 */
[----:B0-----:R0:W-:Y:S04]  /*17890*/  STL.64 [R1], R20 ;  /* 0x0000001401007387 */ /* 0x0011e80000100a00 */
[----:B------:R1:W-:Y:S04]  /*178a0*/  STL.64 [R1+0x8], R22 ;  /* 0x0000081601007387 */ /* 0x0003e80000100a00 */
[----:B------:R-:W3:Y:S04]  /*178b0*/  LDL.LU R44, [R1+0xf74] ;  /* 0x000f7400012c7983 */ /* 0x000ee80000300800 */
[----:B------:R-:W3:Y:S04]  /*178c0*/  LDL.LU R45, [R1+0xf70] ;  /* 0x000f7000012d7983 */ /* 0x000ee80000300800 */
[----:B------:R-:W3:Y:S04]  /*178d0*/  LDL.LU R46, [R1+0xf6c] ;  /* 0x000f6c00012e7983 */ /* 0x000ee80000300800 */
[----:B------:R-:W3:Y:S01]  /*178e0*/  LDL.LU R47, [R1+0xf68] ;  /* 0x000f6800012f7983 */ /* 0x000ee20000300800 */
[----:B------:R-:W-:-:S02]  /*178f0*/  IMAD.MOV.U32 R6, RZ, RZ, R8 ;  /* 0x000000ffff067224 */ /* 0x000fc400078e0008 */
[----:B------:R-:W-:Y:S01]  /*17900*/  IMAD.MOV.U32 R7, RZ, RZ, R9 ;  /* 0x000000ffff077224 */ /* 0x000fe200078e0009 */
[----:B------:R-:W-:Y:S02]  /*17910*/  F2FP.F16.E5M2.UNPACK_B R32, R32 ;  /* 0x00000020ff20723e */ /* 0x000fe400020004ff */
[----:B------:R-:W-:Y:S02]  /*17920*/  F2FP.F16.E5M2.UNPACK_B R33, R33 ;  /* 0x00000021ff21723e */ /* 0x000fe400020004ff */
[----:B------:R-:W-:Y:S02]  /*17930*/  F2FP.F16.E5M2.UNPACK_B R6, R6 ;  /* 0x00000006ff06723e */ /* 0x000fe400020004ff */
[----:B------:R-:W-:Y:S01]  /*17940*/  F2FP.F16.E5M2.UNPACK_B R7, R7 ;  /* 0x00000007ff07723e */ /* 0x000fe200020004ff */
[----:B------:R-:W-:Y:S02]  /*17950*/  IMAD.MOV.U32 R8, RZ, RZ, R20 ;  /* 0x000000ffff087224 */ /* 0x000fe400078e0014 */
[----:B------:R-:W-:Y:S01]  /*17960*/  IMAD.MOV.U32 R9, RZ, RZ, R21 ;  /* 0x000000ffff097224 */ /* 0x000fe200078e0015 */
[----:B------:R-:W-:Y:S01]  /*17970*/  F2FP.F16.E5M2.UNPACK_B R4, R24 ;  /* 0x00000018ff04723e */ /* 0x000fe200020004ff */
[----:B------:R-:W-:Y:S01]  /*17980*/  IMAD.MOV.U32 R14, RZ, RZ, R22 ;  /* 0x000000ffff0e7224 */ /* 0x000fe200078e0016 */
[----:B0-----:R-:W4:Y:S01]  /*17990*/  LDL.LU.64 R20, [R1+0x90] ;  /* 0x0000900001147983 */ /* 0x001f220000300a00 */
[----:B------:R-:W-:Y:S01]  /*179a0*/  IMAD.MOV.U32 R3, RZ, RZ, R23 ;  /* 0x000000ffff037224 */ /* 0x000fe200078e0017 */
[----:B------:R-:W-:-:S02]  /*179b0*/  F2FP.F16.E5M2.UNPACK_B R5, R15 ;  /* 0x0000000fff05723e */ /* 0x000fc400020004ff */
[----:B-1----:R-:W4:Y:S04]  /*179c0*/  LDL.LU.64 R22, [R1+0x98] ;  /* 0x0000980001167983 */ /* 0x002f280000300a00 */
[----:B------:R-:W2:Y:S04]  /*179d0*/  LDL.LU.64 R36, [R1+0xb0] ;  /* 0x0000b00001247983 */ /* 0x000ea80000300a00 */
[----:B------:R-:W2:Y:S01]  /*179e0*/  LDL.LU.64 R38, [R1+0xb8] ;  /* 0x0000b80001267983 */ /* 0x000ea20000300a00 */
[----:B---3--:R-:W-:-:S15]  /*179f0*/  HMMA.16816.F32 R28, R32, R6, R44 ;  /* 0x00000006201c723c */ /* 0x008fde000000182c */
[----:B------:R-:W-:-:S04]  /*17a00*/  NOP ;  /* 0x0000000000007918 */ /* 0x000fc80000000000 */
[----:B------:R-:W-:Y:S04]  /*17a10*/  STL.64 [R1+0xe0], R28 ;  /* 0x0000e01c01007387 */ /* 0x000fe80000100a00 */
[----:B------:R2:W-:Y:S02]  /*17a20*/  STL.64 [R1+0xe8], R30 ;  /* 0x0000e81e01007387 */ /* 0x0005e40000100a00 */
[----:B--2---:R-:W-:Y:S02]  /*17a30*/  HMMA.16816.F32 R28, R32, R4, R16 ;  /* 0x00000004201c723c */ /* 0x004fe40000001810 */
[----:B------:R-:W2:Y:S04]  /*17a40*/  LDL.LU.64 R16, [R1+0xd0] ;  /* 0x0000d00001107983 */ /* 0x000ea80000300a00 */
[----:B------:R-:W2:-:S13]  /*17a50*/  LDL.LU.64 R18, [R1+0xd8] ;  /* 0x0000d80001127983 */ /* 0x000e9a0000300a00 */
[----:B------:R0:W-:Y:S04]  /*17a60*/  STL.64 [R1+0x70], R28 ;  /* 0x0000701c01007387 */ /* 0x0001e80000100a00 */
[----:B------:R1:W-:Y:S04]  /*17a70*/  STL.64 [R1+0x78], R30 ;  /* 0x0000781e01007387 */ /* 0x0003e80000100a00 */
[----:B0-----:R-:W3:Y:S04]  /*17a80*/  LDL.LU.64 R28, [R1+0x100] ;  /* 0x00010000011c7983 */ /* 0x001ee80000300a00 */
[----:B-1----:R-:W3:Y:S01]  /*17a90*/  LDL.LU.64 R30, [R1+0x108] ;  /* 0x00010800011e7983 */ /* 0x002ee20000300a00 */
[----:B------:R-:W-:-:S02]  /*17aa0*/  F2FP.F16.E5M2.UNPACK_B R12, R12 ;  /* 0x0000000cff0c723e */ /* 0x000fc400020004ff */
[----:B------:R-:W-:-:S07]  /*17ab0*/  F2FP.F16.E5M2.UNPACK_B R13, R13 ;  /* 0x0000000dff0d723e */ /* 0x000fce00020004ff */
[C---:B----4-:R-:W-:Y:S01]  /*17ac0*/  HMMA.16816.F32 R40, R32.reuse, R12, R20 ;  /* 0x0000000c2028723c */ /* 0x050fe20000001814 */
[----:B------:R-:W-:Y:S01]  /*17ad0*/  F2FP.F16.E5M2.UNPACK_B R10, R10 ;  /* 0x0000000aff0a723e */ /* 0x000fe200020004ff */
[----:B------:R-:W4:Y:S01]  /*17ae0*/  LDL.LU.64 R20, [R1+0x120] ;  /* 0x0001200001147983 */ /* 0x000f220000300a00 */
[----:B------:R-:W-:Y:S02]  /*17af0*/  F2FP.F16.E5M2.UNPACK_B R11, R11 ;  /* 0x0000000bff0b723e */ /* 0x000fe400020004ff */
[----:B------:R-:W-:Y:S02]  /*17b00*/  F2FP.F16.E5M2.UNPACK_B R8, R8 ;  /* 0x00000008ff08723e */ /* 0x000fe400020004ff */
[----:B------:R-:W-:Y:S02]  /*17b10*/  F2FP.F16.E5M2.UNPACK_B R9, R9 ;  /* 0x00000009ff09723e */ /* 0x000fe400020004ff */
[----:B------:R-:W-:Y:S01]  /*17b20*/  F2FP.F16.E5M2.UNPACK_B R14, R14 ;  /* 0x0000000eff0e723e */ /* 0x000fe200020004ff */
[----:B------:R-:W-:Y:S01]  /*17b30*/  HMMA.16816.F32 R36, R32, R10, R36 ;  /* 0x0000000a2024723c */ /* 0x000fe20000001824 */
[----:B------:R-:W-:-:S08]  /*17b40*/  F2FP.F16.E5M2.UNPACK_B R15, R3 ;  /* 0x00000003ff0f723e */ /* 0x000fd000020004ff */
[----:B------:R0:W-:Y:S04]  /*17b50*/  STL.64 [R1+0x90], R40 ;  /* 0x0000902801007387 */ /* 0x0001e80000100a00 */
[----:B------:R1:W-:Y:S04]  /*17b60*/  STL.64 [R1+0x98], R42 ;  /* 0x0000982a01007387 */ /* 0x0003e80000100a00 */
[----:B------:R-:W4:Y:S04]  /*17b70*/  LDL.LU.64 R22, [R1+0x128] ;  /* 0x0001280001167983 */ /* 0x000f280000300a00 */
[----:B0-----:R-:W4:Y:S04]  /*17b80*/  LDL.LU.64 R40, [R1+0x140] ;  /* 0x0001400001287983 */ /* 0x001f280000300a00 */
[----:B-1----:R-:W4:Y:S04]  /*17b90*/  LDL.LU.64 R42, [R1+0x148] ;  /* 0x00014800012a7983 */ /* 0x002f280000300a00 */
[----:B------:R0:W-:Y:S04]  /*17ba0*/  STL.64 [R1+0xb0], R36 ;  /* 0x0000b02401007387 */ /* 0x0001e80000100a00 */
[----:B------:R1:W-:Y:S04]  /*17bb0*/  STL.64 [R1+0xb8], R38 ;  /* 0x0000b82601007387 */ /* 0x0003e80000100a00 */
[----:B0-----:R-:W4:Y:S01]  /*17bc0*/  LDL.LU.64 R36, [R1+0x160] ;  /* 0x0001600001247983 */ /* 0x001f220000300a00 */
[C---:B--2---:R-:W-:Y:S08]  /*17bd0*/  HMMA.16816.F32 R16, R32.reuse, R8, R16 ;  /* 0x000000082010723c */ /* 0x044ff00000001810 */
[----:B---3--:R-:W-:Y:S11]  /*17be0*/  HMMA.16816.F32 R44, R32, R14, R28 ;  /* 0x0000000e202c723c */ /* 0x008ff6000000181c */
[----:B------:R0:W-:Y:S04]  /*17bf0*/  STL.64 [R1+0xd0], R16 ;  /* 0x0000d01001007387 */ /* 0x0001e80000100a00 */
[----:B------:R-:W-:Y:S04]  /*17c00*/  STL.64 [R1+0xd8], R18 ;  /* 0x0000d81201007387 */ /* 0x000fe80000100a00 */
[----:B-1----:R-:W2:Y:S04]  /*17c10*/  LDL.LU.64 R38, [R1+0x168] ;  /* 0x0001680001267983 */ /* 0x002ea80000300a00 */
[----:B------:R-:W1:Y:S01]  /*17c20*/  LDSM.16.M88.4 R28, [R27+0xc00] ;  /* 0x000c00001b1c783b */ /* 0x000e620000000200 */
[----:B0-----:R-:W-:-:S02]  /*17c30*/  F2FP.F16.E5M2.UNPACK_B R16, R56 ;  /* 0x00000038ff10723e */ /* 0x001fc400020004ff */
[----:B------:R-:W-:Y:S01]  /*17c40*/  F2FP.F16.E5M2.UNPACK_B R17, R57 ;  /* 0x00000039ff11723e */ /* 0x000fe200020004ff */
[----:B------:R-:W0:Y:S04]  /*17c50*/  LDSM.16.M88.4 R24, [R27+0xe00] ;  /* 0x000e00001b18783b */ /* 0x000e280000000200 */
[----:B------:R3:W-:Y:S04]  /*17c60*/  STL.64 [R1+0x100], R44 ;  /* 0x0001002c01007387 */ /* 0x0007e80000100a00 */
[----:B------:R4:W-:Y:S04]  /*17c70*/  STL.64 [R1+0x108], R46 ;  /* 0x0001082e01007387 */ /* 0x0009e80000100a00 */
[----:B---3--:R-:W3:Y:S04]  /*17c80*/  LDL.LU.64 R44, [R1+0x180] ;  /* 0x00018000012c7983 */ /* 0x008ee80000300a00 */
[----:B----4-:R-:W3:Y:S01]  /*17c90*/  LDL.LU.64 R46, [R1+0x188] ;  /* 0x00018800012e7983 */ /* 0x010ee20000300a00 */
[----:B------:R-:W-:Y:S01]  /*17ca0*/  HMMA.16816.F32 R20, R32, R16, R20 ;  /* 0x000000102014723c */ /* 0x000fe20000001814 */
[----:B------:R-:W-:-:S02]  /*17cb0*/  F2FP.F16.E5M2.UNPACK_B R18, R58 ;  /* 0x0000003aff12723e */ /* 0x000fc400020004ff */
[----:B------:R-:W-:-:S07]  /*17cc0*/  F2FP.F16.E5M2.UNPACK_B R19, R59 ;  /* 0x0000003bff13723e */ /* 0x000fce00020004ff */
[----:B------:R-:W-:Y:S09]  /*17cd0*/  HMMA.16816.F32 R40, R32, R18, R40 ;  /* 0x000000122028723c */ /* 0x000ff20000001828 */
[----:B------:R4:W-:Y:S04]  /*17ce0*/  STL.64 [R1+0x120], R20 ;  /* 0x0001201401007387 */ /* 0x0009e80000100a00 */
[----:B------:R0:W-:Y:S01]  /*17cf0*/  STL.64 [R1+0x128], R22 ;  /* 0x0001281601007387 */ /* 0x0001e20000100a00 */
[----:B----4-:R-:W-:-:S02]  /*17d00*/  F2FP.F16.E5M2.UNPACK_B R20, R52 ;  /* 0x00000034ff14723e */ /* 0x010fc400020004ff */
[----:B------:R-:W-:Y:S02]  /*17d10*/  F2FP.F16.E5M2.UNPACK_B R21, R53 ;  /* 0x00000035ff15723e */ /* 0x000fe400020004ff */
[----:B0-----:R-:W-:Y:S02]  /*17d20*/  F2FP.F16.E5M2.UNPACK_B R22, R54 ;  /* 0x00000036ff16723e */ /* 0x001fe400020004ff */
[----:B------:R-:W-:Y:S01]  /*17d30*/  F2FP.F16.E5M2.UNPACK_B R23, R55 ;  /* 0x00000037ff17723e */ /* 0x000fe200020004ff */
[----:B------:R-:W-:Y:S04]  /*17d40*/  STL.64 [R1+0xe48], R58 ;  /* 0x000e483a01007387 */ /* 0x000fe80000100a00 */
[----:B------:R-:W-:Y:S04]  /*17d50*/  STL.64 [R1+0xe40], R56 ;  /* 0x000e403801007387 */ /* 0x000fe80000100a00 */
[----:B------:R0:W-:Y:S04]  /*17d60*/  STL.64 [R1+0x140], R40 ;  /* 0x0001402801007387 */ /* 0x0001e80000100a00 */
[----:B------:R4:W-:Y:S04]  /*17d70*/  STL.64 [R1+0x148], R42 ;  /* 0x0001482a01007387 */ /* 0x0009e80000100a00 */
[----:B0-----:R-:W3:Y:S04]  /*17d80*/  LDL.LU.64 R40, [R1+0x1a0] ;  /* 0x0001a00001287983 */ /* 0x001ee80000300a00 */
[----:B----4-:R-:W4:Y:S01]  /*17d90*/  LDL.LU.64 R42, [R1+0x1a8] ;  /* 0x0001a800012a7983 */ /* 0x010f220000300a00 */
[C---:B--2---:R-:W-:Y:S08]  /*17da0*/  HMMA.16816.F32 R36, R32.reuse, R20, R36 ;  /* 0x000000142024723c */ /* 0x044ff00000001824 */
[----:B---3--:R-:W-:Y:S11]  /*17db0*/  HMMA.16816.F32 R44, R32, R22, R44 ;  /* 0x00000016202c723c */ /* 0x008ff6000000182c */
[----:B------:R-:W-:Y:S04]  /*17dc0*/  STL.64 [R1+0x160], R36 ;  /* 0x0001602401007387 */ /* 0x000fe80000100a00 */
[----:B------:R-:W-:Y:S04]  /*17dd0*/  STL.64 [R1+0x168], R38 ;  /* 0x0001682601007387 */ /* 0x000fe80000100a00 */
[----:B------:R0:W-:Y:S04]  /*17de0*/  STL.64 [R1+0xe58], R54 ;  /* 0x000e583601007387 */ /* 0x0001e80000100a00 */
[----:B------:R2:W-:Y:S04]  /*17df0*/  STL.64 [R1+0xe50], R52 ;  /* 0x000e503401007387 */ /* 0x0005e80000100a00 */
[----:B------:R-:W-:Y:S01]  /*17e00*/  STL [R1+0xe60], R48 ;  /* 0x000e603001007387 */ /* 0x000fe20000100800 */
[----:B0-----:R-:W-:-:S02]  /*17e10*/  IMAD.MOV.U32 R55, RZ, RZ, R44 ;  /* 0x000000ffff377224 */ /* 0x001fc400078e002c */
[----:B------:R-:W-:Y:S02]  /*17e20*/  IMAD.MOV.U32 R54, RZ, RZ, R45 ;  /* 0x000000ffff367224 */ /* 0x000fe400078e002d */
[----:B--2---:R-:W-:Y:S02]  /*17e30*/  IMAD.MOV.U32 R53, RZ, RZ, R46 ;  /* 0x000000ffff357224 */ /* 0x004fe400078e002e */
[----:B------:R-:W-:Y:S01]  /*17e40*/  IMAD.MOV.U32 R52, RZ, RZ, R47 ;  /* 0x000000ffff347224 */ /* 0x000fe200078e002f */
[----:B------:R-:W-:Y:S04]  /*17e50*/  STL.64 [R1+0xf50], R22 ;  /* 0x000f501601007387 */ /* 0x000fe80000100a00 */
[----:B------:R-:W-:Y:S04]  /*17e60*/  STL.64 [R1+0xf48], R20 ;  /* 0x000f481401007387 */ /* 0x000fe80000100a00 */
[----:B------:R-:W-:Y:S04]  /*17e70*/  STL.64 [R1+0xe70], R54 ;  /* 0x000e703601007387 */ /* 0x000fe80000100a00 */
[----:B------:R0:W-:Y:S04]  /*17e80*/  STL.64 [R1+0xe68], R52 ;  /* 0x000e683401007387 */ /* 0x0001e80000100a00 */
[----:B0-----:R-:W2:Y:S04]  /*17e90*/  LDL.LU.64 R52, [R1+0x1c0] ;  /* 0x0001c00001347983 */ /* 0x001ea80000300a00 */
[----:B------:R-:W2:Y:S01]  /*17ea0*/  LDL.LU.64 R54, [R1+0x1c8] ;  /* 0x0001c80001367983 */ /* 0x000ea20000300a00 */
[----:B------:R-:W-:-:S02]  /*17eb0*/  F2FP.F16.E5M2.UNPACK_B R36, R48 ;  /* 0x00000030ff24723e */ /* 0x000fc400020004ff */
[----:B------:R-:W-:-:S07]  /*17ec0*/  F2FP.F16.E5M2.UNPACK_B R37, R49 ;  /* 0x00000031ff25723e */ /* 0x000fce00020004ff */
[----:B----4-:R-:W-:Y:S01]  /*17ed0*/  HMMA.16816.F32 R40, R32, R36, R40 ;  /* 0x000000242028723c */ /* 0x010fe20000001828 */
[----:B------:R-:W-:Y:S02]  /*17ee0*/  F2FP.F16.E5M2.UNPACK_B R38, R50 ;  /* 0x00000032ff26723e */ /* 0x000fe400020004ff */
[----:B------:R-:W-:-:S15]  /*17ef0*/  F2FP.F16.E5M2.UNPACK_B R39, R51 ;  /* 0x00000033ff27723e */ /* 0x000fde00020004ff */
[----:B------:R-:W-:Y:S01]  /*17f00*/  NOP ;  /* 0x0000000000007918 */ /* 0x000fe20000000000 */
[----:B------:R-:W-:Y:S04]  /*17f10*/  STL.64 [R1+0x1a0], R40 ;  /* 0x0001a02801007387 */ /* 0x000fe80000100a00 */
[----:B------:R-:W-:Y:S04]  /*17f20*/  STL [R1+0x1a8], R42 ;  /* 0x0001a82a01007387 */ /* 0x000fe80000100800 */
[----:B------:R-:W3:Y:S04]  /*17f30*/  LDL.LU.64 R44, [R1+0x1e0] ;  /* 0x0001e000012c7983 */ /* 0x000ee80000300a00 */
[----:B------:R-:W3:Y:S04]  /*17f40*/  LDL.LU.64 R46, [R1+0x1e8] ;  /* 0x0001e800012e7983 */ /* 0x000ee80000300a00 */
[----:B------:R-:W4:Y:S04]  /*17f50*/  LDL.LU R23, [R1+0x55c] ;  /* 0x00055c0001177983 */ /* 0x000f280000300800 */
[----:B------:R-:W4:Y:S04]  /*17f60*/  LDL.LU R3, [R1+0x558] ;  /* 0x0005580001037983 */ /* 0x000f280000300800 */
[----:B------:R-:W3:Y:S04]  /*17f70*/  LDL.LU R56, [R1+0x564] ;  /* 0x0005640001387983 */ /* 0x000ee80000300800 */
[----:B------:R-:W3:Y:S04]  /*17f80*/  LDL.LU R60, [R1+0x560] ;  /* 0x00056000013c7983 */ /* 0x000ee80000300800 */
[----:B------:R-:W3:Y:S04]  /*17f90*/  LDL.LU R57, [R1+0x56c] ;  /* 0x00056c0001397983 */ /* 0x000ee80000300800 */
[----:B------:R-:W3:Y:S04]  /*17fa0*/  LDL.LU R61, [R1+0x568] ;  /* 0x00056800013d7983 */ /* 0x000ee80000300800 */
[----:B------:R-:W3:Y:S04]  /*17fb0*/  LDL.LU R58, [R1+0x574] ;  /* 0x00057400013a7983 */ /* 0x000ee80000300800 */
[----:B------:R-:W4:Y:S04]  /*17fc0*/  LDL.LU R59, [R1+0x570] ;  /* 0x00057000013b7983 */ /* 0x000f280000300800 */
[----:B------:R-:W-:Y:S04]  /*17fd0*/  STL [R1+0xe2c], R51 ;  /* 0x000e2c3301007387 */ /* 0x000fe80000100800 */
[----:B-1----:R-:W-:Y:S01]  /*17fe0*/  STL [R1+0xe30], R28 ;  /* 0x000e301c01007387 */ /* 0x002fe20000100800 */
[----:B--2---:R-:W-:-:S15]  /*17ff0*/  HMMA.16816.F32 R52, R32, R38, R52 ;  /* 0x000000262034723c */ /* 0x004fde0000001834 */
[----:B------:R-:W-:-:S04]  /*18000*/  NOP ;  /* 0x0000000000007918 */ /* 0x000fc80000000000 */
[----:B------:R0:W-:Y:S04]  /*18010*/  STL.64 [R1+0x1c0], R52 ;  /* 0x0001c03401007387 */ /* 0x0001e80000100a00 */
[----:B------:R1:W-:Y:S04]  /*18020*/  STL.64 [R1+0x1c8], R54 ;  /* 0x0001c83601007387 */ /* 0x0003e80000100a00 */
[----:B0-----:R-:W2:Y:S04]  /*18030*/  LDL.LU.64 R52, [R1+0x420] ;  /* 0x0004200001347983 */ /* 0x001ea80000300a00 */
[----:B-1----:R-:W2:Y:S04]  /*18040*/  LDL.LU.64 R54, [R1+0x428] ;  /* 0x0004280001367983 */ /* 0x002ea80000300a00 */
[----:B------:R-:W-:Y:S04]  /*18050*/  STL.64 [R1+0xf40], R38 ;  /* 0x000f402601007387 */ /* 0x000fe80000100a00 */
[----:B------:R0:W-:Y:S04]  /*18060*/  STL.64 [R1+0xf38], R36 ;  /* 0x000f382401007387 */ /* 0x0001e80000100a00 */
[----:B0-----:R-:W2:Y:S04]  /*18070*/  LDL.LU.64 R36, [R1+0x230] ;  /* 0x0002300001247983 */ /* 0x001ea80000300a00 */
[----:B------:R-:W2:Y:S01]  /*18080*/  LDL.LU.64 R38, [R1+0x238] ;  /* 0x0002380001267983 */ /* 0x000ea20000300a00 */
[----:B------:R-:W-:-:S02]  /*18090*/  F2FP.F16.E5M2.UNPACK_B R40, R28 ;  /* 0x0000001cff28723e */ /* 0x000fc400020004ff */
[----:B------:R-:W-:Y:S01]  /*180a0*/  F2FP.F16.E5M2.UNPACK_B R41, R29 ;  /* 0x0000001dff29723e */ /* 0x000fe200020004ff */
[----:B------:R-:W-:Y:S01]  /*180b0*/  IMAD.MOV.U32 R48, RZ, RZ, R43 ;  /* 0x000000ffff307224 */ /* 0x000fe200078e002b */
[----:B------:R-:W-:Y:S02]  /*180c0*/  F2FP.F16.E5M2.UNPACK_B R42, R30 ;  /* 0x0000001eff2a723e */ /* 0x000fe400020004ff */
[----:B------:R-:W-:-:S03]  /*180d0*/  F2FP.F16.E5M2.UNPACK_B R43, R31 ;  /* 0x0000001fff2b723e */ /* 0x000fc600020004ff */
[----:B---3--:R-:W-:Y:S01]  /*180e0*/  HMMA.16816.F32 R44, R32, R40, R44 ;  /* 0x00000028202c723c */ /* 0x008fe2000000182c */
[----:B------:R-:W-:Y:S04]  /*180f0*/  STL [R1+0xe20], R29 ;  /* 0x000e201d01007387 */ /* 0x000fe80000100800 */
[----:B------:R-:W-:Y:S04]  /*18100*/  STL [R1+0xe24], R30 ;  /* 0x000e241e01007387 */ /* 0x000fe80000100800 */
[----:B------:R-:W-:Y:S10]  /*18110*/  STL [R1+0xe08], R31 ;  /* 0x000e081f01007387 */ /* 0x000ff40000100800 */
[----:B------:R0:W-:Y:S04]  /*18120*/  STL.64 [R1+0x1e0], R44 ;  /* 0x0001e02c01007387 */ /* 0x0001e80000100a00 */
[----:B------:R-:W-:Y:S01]  /*18130*/  STL.64 [R1+0x1e8], R46 ;  /* 0x0001e82e01007387 */ /* 0x000fe20000100a00 */
[----:B0-----:R-:W-:-:S02]  /*18140*/  F2FP.F16.E5M2.UNPACK_B R44, R24 ;  /* 0x00000018ff2c723e */ /* 0x001fc400020004ff */
[----:B------:R-:W-:Y:S01]  /*18150*/  F2FP.F16.E5M2.UNPACK_B R45, R25 ;  /* 0x00000019ff2d723e */ /* 0x000fe200020004ff */
[----:B----4-:R-:W-:Y:S01]  /*18160*/  IMAD R3, R3, 0x100, R23 ;  /* 0x0000010003037824 */ /* 0x010fe200078e0217 */
[----:B--2---:R-:W-:Y:S01]  /*18170*/  HMMA.16816.F32 R28, R32, R42, R36 ;  /* 0x0000002a201c723c */ /* 0x004fe20000001824 */
[----:B------:R-:W2:Y:S04]  /*18180*/  LDL.LU.64 R36, [R1+0x220] ;  /* 0x0002200001247983 */ /* 0x000ea80000300a00 */
[----:B------:R-:W2:-:S14]  /*18190*/  LDL.LU.64 R38, [R1+0x228] ;  /* 0x0002280001267983 */ /* 0x000e9c0000300a00 */
[----:B------:R-:W-:Y:S04]  /*181a0*/  STL.64 [R1+0x230], R28 ;  /* 0x0002301c01007387 */ /* 0x000fe80000100a00 */
[----:B------:R0:W-:Y:S02]  /*181b0*/  STL.64 [R1+0x238], R30 ;  /* 0x0002381e01007387 */ /* 0x0001e40000100a00 */
[----:B0-----:R-:W-:Y:S02]  /*181c0*/  HMMA.16816.F32 R28, R32, R44, R52 ;  /* 0x0000002c201c723c */ /* 0x001fe40000001834 */
[----:B------:R-:W-:Y:S04]  /*181d0*/  STL.64 [R1+0xf20], R42 ;  /* 0x000f202a01007387 */ /* 0x000fe80000100a00 */
[----:B------:R-:W-:-:S13]  /*181e0*/  STL.64 [R1+0xf18], R40 ;  /* 0x000f182801007387 */ /* 0x000fda0000100a00 */
[----:B------:R-:W-:Y:S04]  /*181f0*/  STL [R1+0x420], R28 ;  /* 0x0004201c01007387 */ /* 0x000fe80000100800 */
[----:B------:R0:W-:Y:S02]  /*18200*/  STL.64 [R1+0x428], R30 ;  /* 0x0004281e01007387 */ /* 0x0001e40000100a00 */
[----:B0-----:R-:W-:-:S05]  /*18210*/  IMAD.MOV.U32 R31, RZ, RZ, R29 ;  /* 0x000000ffff1f7224 */ /* 0x001fca00078e001d */
[----:B------:R-:W-:Y:S04]  /*18220*/  STL [R1+0xe28], R31 ;  /* 0x000e281f01007387 */ /* 0x000fe80000100800 */
[----:B------:R0:W-:Y:S04]  /*18230*/  STL.64 [R1+0xe00], R26 ;  /* 0x000e001a01007387 */ /* 0x0001e80000100a00 */
[----:B------:R1:W-:Y:S04]  /*18240*/  STL.64 [R1+0xdf8], R24 ;  /* 0x000df81801007387 */ /* 0x0003e80000100a00 */
[----:B------:R-:W3:Y:S04]  /*18250*/  LDL.LU.64 R20, [R1+0x410] ;  /* 0x0004100001147983 */ /* 0x000ee80000300a00 */
[----:B------:R-:W3:Y:S01]  /*18260*/  LDL.LU.64 R22, [R1+0x418] ;  /* 0x0004180001167983 */ /* 0x000ee20000300a00 */
[----:B------:R-:W-:-:S02]  /*18270*/  F2FP.F16.E5M2.UNPACK_B R46, R26 ;  /* 0x0000001aff2e723e */ /* 0x000fc400020004ff */
[----:B------:R-:W-:Y:S01]  /*18280*/  F2FP.F16.E5M2.UNPACK_B R47, R27 ;  /* 0x0000001bff2f723e */ /* 0x000fe200020004ff */
[----:B------:R-:W-:Y:S02]  /*18290*/  IMAD R60, R60, 0x100, R56 ;  /* 0x000001003c3c7824 */ /* 0x000fe400078e0238 */
[----:B------:R-:W-:Y:S02]  /*182a0*/  IMAD R61, R61, 0x100, R57 ;  /* 0x000001003d3d7824 */ /* 0x000fe400078e0239 */
[----:B------:R-:W-:Y:S02]  /*182b0*/  IMAD R28, R59, 0x100, R58 ;  /* 0x000001003b1c7824 */ /* 0x000fe400078e023a */
[----:B--2---:R-:W-:Y:S01]  /*182c0*/  HMMA.16816.F32 R32, R32, R46, R36 ;  /* 0x0000002e2020723c */ /* 0x004fe20000001824 */
[----:B------:R-:W2:Y:S04]  /*182d0*/  LDL.LU.64 R36, [R1+0x400] ;  /* 0x0004000001247983 */ /* 0x000ea80000300a00 */
[----:B------:R-:W2:-:S14]  /*182e0*/  LDL.LU.64 R38, [R1+0x408] ;  /* 0x0004080001267983 */ /* 0x000e9c0000300a00 */
[----:B0-----:R-:W-:Y:S01]  /*182f0*/  IMAD.MOV.U32 R27, RZ, RZ, R32 ;  /* 0x000000ffff1b7224 */ /* 0x001fe200078e0020 */
[----:B------:R-:W-:Y:S01]  /*18300*/  F2FP.F16.E5M2.UNPACK_B R32, R3 ;  /* 0x00000003ff20723e */ /* 0x000fe200020004ff */
[----:B------:R-:W-:Y:S01]  /*18310*/  IMAD.MOV.U32 R26, RZ, RZ, R33 ;  /* 0x000000ffff1a7224 */ /* 0x000fe200078e0021 */
[----:B------:R-:W-:Y:S01]  /*18320*/  F2FP.F16.E5M2.UNPACK_B R33, R60 ;  /* 0x0000003cff21723e */ /* 0x000fe200020004ff */
[----:B-1----:R-:W-:Y:S01]  /*18330*/  IMAD.MOV.U32 R25, RZ, RZ, R34 ;  /* 0x000000ffff197224 */ /* 0x002fe200078e0022 */
[----:B------:R-:W-:Y:S01]  /*18340*/  F2FP.F16.E5M2.UNPACK_B R34, R61 ;  /* 0x0000003dff22723e */ /* 0x000fe200020004ff */
[----:B------:R-:W-:Y:S01]  /*18350*/  IMAD.MOV.U32 R24, RZ, RZ, R35 ;  /* 0x000000ffff187224 */ /* 0x000fe200078e0023 */
[----:B------:R-:W-:Y:S01]  /*18360*/  F2FP.F16.E5M2.UNPACK_B R35, R28 ;  /* 0x0000001cff23723e */ /* 0x000fe200020004ff */
[----:B------:R-:W-:Y:S04]  /*18370*/  STL.64 [R1+0xf30], R46 ;  /* 0x000f302e01007387 */ /* 0x000fe80000100a00 */
[----:B------:R-:W-:Y:S04]  /*18380*/  STL.64 [R1+0xf28], R44 ;  /* 0x000f282c01007387 */ /* 0x000fe80000100a00 */
[----:B------:R-:W-:Y:S04]  /*18390*/  STL.64 [R1+0xe80], R26 ;  /* 0x000e801a01007387 */ /* 0x000fe80000100a00 */
[----:B------:R0:W-:Y:S01]  /*183a0*/  STL.64 [R1+0xe78], R24 ;  /* 0x000e781801007387 */ /* 0x0001e20000100a00 */
[----:B---3--:R-:W-:-:S15]  /*183b0*/  HMMA.16816.F32 R20, R32, R6, R20 ;  /* 0x000000062014723c */ /* 0x008fde0000001814 */
[----:B------:R-:W-:-:S04]  /*183c0*/  NOP ;  /* 0x0000000000007918 */ /* 0x000fc80000000000 */
[----:B------:R1:W-:Y:S01]  /*183d0*/  STL [R1+0x410], R20 ;  /* 0x0004101401007387 */ /* 0x0003e20000100800 */
[----:B------:R-:W-:-:S03]  /*183e0*/  IMAD.MOV.U32 R28, RZ, RZ, R21 ;  /* 0x000000ffff1c7224 */ /* 0x000fc600078e0015 */
[----:B------:R3:W-:Y:S01]  /*183f0*/  STL [R1+0x41c], R23 ;  /* 0x00041c1701007387 */ /* 0x0007e20000100800 */
[----:B------:R-:W-:-:S03]  /*18400*/  IMAD.MOV.U32 R51, RZ, RZ, R22 ;  /* 0x000000ffff337224 */ /* 0x000fc600078e0016 */
[----:B0-----:R-:W4:Y:S04]  /*18410*/  LDL.LU.64 R24, [R1+0x3f0] ;  /* 0x0003f00001187983 */ /* 0x001f280000300a00 */
[----:B------:R-:W4:Y:S04]  /*18420*/  LDL.LU.64 R26, [R1+0x3f8] ;  /* 0x0003f800011a7983 */ /* 0x000f280000300a00 */
[----:B-1----:R-:W4:Y:S04]  /*18430*/  LDL.LU.64 R20, [R1+0x3e0] ;  /* 0x0003e00001147983 */ /* 0x002f280000300a00 */
[----:B---3--:R-:W3:Y:S04]  /*18440*/  LDL.LU.64 R22, [R1+0x3e8] ;  /* 0x0003e80001167983 */ /* 0x008ee80000300a00 */
[----:B------:R-:W-:Y:S04]  /*18450*/  STL [R1+0xe38], R51 ;  /* 0x000e383301007387 */ /* 0x000fe80000100800 */
[----:B------:R2:W-:Y:S04]  /*18460*/  STL [R1+0xe34], R28 ;  /* 0x000e341c01007387 */ /* 0x0005e80000100800 */
[----:B------:R-:W-:Y:S04]  /*18470*/  STL.64 [R1+0xf60], R6 ;  /* 0x000f600601007387 */ /* 0x000fe80000100a00 */
[----:B------:R3:W-:Y:S01]  /*18480*/  STL.64 [R1+0xf58], R4 ;  /* 0x000f580401007387 */ /* 0x0007e20000100a00 */
[----:B--2---:R-:W-:-:S15]  /*18490*/  HMMA.16816.F32 R28, R32, R4, R36 ;  /* 0x00000004201c723c */ /* 0x004fde0000001824 */
[----:B------:R-:W-:-:S04]  /*184a0*/  NOP ;  /* 0x0000000000007918 */ /* 0x000fc80000000000 */
[----:B------:R-:W-:Y:S04]  /*184b0*/  STL.64 [R1+0x400], R28 ;  /* 0x0004001c01007387 */ /* 0x000fe80000100a00 */
[----:B------:R0:W-:Y:S04]  /*184c0*/  STL.64 [R1+0x408], R30 ;  /* 0x0004081e01007387 */ /* 0x0001e80000100a00 */
[----:B------:R-:W2:Y:S04]  /*184d0*/  LDL.LU R52, [R1+0x57c] ;  /* 0x00057c0001347983 */ /* 0x000ea80000300800 */
[----:B------:R-:W2:Y:S04]  /*184e0*/  LDL.LU R53, [R1+0x578] ;  /* 0x0005780001357983 */ /* 0x000ea80000300800 */
[----:B------:R-:W2:Y:S04]  /*184f0*/  LDL.LU R54, [R1+0x588] ;  /* 0x0005880001367983 */ /* 0x000ea80000300800 */
[----:B------:R-:W2:Y:S04]  /*18500*/  LDL.LU R55, [R1+0x584] ;  /* 0x0005840001377983 */ /* 0x000ea80000300800 */
[----:B------:R-:W2:Y:S04]  /*18510*/  LDL.LU R56, [R1+0x590] ;  /* 0x0005900001387983 */ /* 0x000ea80000300800 */
[----:B------:R-:W2:Y:S04]  /*18520*/  LDL.LU R57, [R1+0x58c] ;  /* 0x00058c0001397983 */ /* 0x000ea80000300800 */
[----:B------:R-:W2:Y:S04]  /*18530*/  LDL.LU R58, [R1+0x598] ;  /* 0x00059800013a7983 */ /* 0x000ea80000300800 */
[----:B------:R-:W2:Y:S01]  /*18540*/  LDL.LU R59, [R1+0x594] ;  /* 0x00059400013b7983 */ /* 0x000ea20000300800 */
[C---:B----4-:R-:W-:Y:S08]  /*18550*/  HMMA.16816.F32 R24, R32.reuse, R12, R24 ;  /* 0x0000000c2018723c */ /* 0x050ff00000001818 */
[----:B---3--:R-:W-:Y:S11]  /*18560*/  HMMA.16816.F32 R4, R32, R10, R20 ;  /* 0x0000000a2004723c */ /* 0x008ff60000001814 */
[----:B------:R-:W-:Y:S01]  /*18570*/  STL [R1+0x3f0], R24 ;  /* 0x0003f01801007387 */ /* 0x000fe20000100800 */
[----:B0-----:R-:W-:-:S07]  /*18580*/  IMAD.MOV.U32 R31, RZ, RZ, R25 ;  /* 0x000000ffff1f7224 */ /* 0x001fce00078e0019 */
[----:B------:R0:W-:Y:S01]  /*18590*/  STL.64 [R1+0x3e0], R4 ;  /* 0x0003e00401007387 */ /* 0x0001e20000100a00 */
[----:B------:R-:W-:-:S03]  /*185a0*/  IMAD.MOV.U32 R51, RZ, RZ, R6 ;  /* 0x000000ffff337224 */ /* 0x000fc600078e0006 */
[----:B------:R-:W3:Y:S01]  /*185b0*/  LDL.LU.64 R40, [R1+0x3d0] ;  /* 0x0003d00001287983 */ /* 0x000ee20000300a00 */
[----:B------:R-:W-:-:S03]  /*185c0*/  IMAD.MOV.U32 R28, RZ, RZ, R7 ;  /* 0x000000ffff1c7224 */ /* 0x000fc600078e0007 */
[----:B------:R-:W3:Y:S01]  /*185d0*/  LDL.LU.64 R42, [R1+0x3d8] ;  /* 0x0003d800012a7983 */ /* 0x000ee20000300a00 */
[----:B------:R-:W-:-:S03]  /*185e0*/  IMAD.MOV.U32 R30, RZ, RZ, R26 ;  /* 0x000000ffff1e7224 */ /* 0x000fc600078e001a */
[----:B0-----:R-:W4:Y:S01]  /*185f0*/  LDL.LU.64 R4, [R1+0x3b0] ;  /* 0x0003b00001047983 */ /* 0x001f220000300a00 */
[----:B------:R-:W-:-:S03]  /*18600*/  IMAD.MOV.U32 R29, RZ, RZ, R27 ;  /* 0x000000ffff1d7224 */ /* 0x000fc600078e001b */
[----:B------:R-:W4:Y:S04]  /*18610*/  LDL.LU.64 R6, [R1+0x3b8] ;  /* 0x0003b80001067983 */ /* 0x000f280000300a00 */
[----:B------:R-:W2:Y:S04]  /*18620*/  LDL.LU.64 R20, [R1+0x3a0] ;  /* 0x0003a00001147983 */ /* 0x000ea80000300a00 */
[----:B------:R-:W2:Y:S04]  /*18630*/  LDL.LU.64 R22, [R1+0x3a8] ;  /* 0x0003a80001167983 */ /* 0x000ea80000300a00 */
[----:B------:R-:W2:Y:S04]  /*18640*/  LDL.LU.64 R24, [R1+0x390] ;  /* 0x0003900001187983 */ /* 0x000ea80000300a00 */
[----:B------:R-:W2:Y:S04]  /*18650*/  LDL.LU.64 R26, [R1+0x398] ;  /* 0x00039800011a7983 */ /* 0x000ea80000300a00 */
[----:B------:R-:W2:Y:S04]  /*18660*/  LDL.LU.64 R36, [R1+0x380] ;  /* 0x0003800001247983 */ /* 0x000ea80000300a00 */
[----:B------:R-:W2:Y:S04]  /*18670*/  LDL.LU.64 R38, [R1+0x388] ;  /* 0x0003880001267983 */ /* 0x000ea80000300a00 */
[----:B------:R-:W-:Y:S04]  /*18680*/  STL.64 [R1+0xea0], R30 ;  /* 0x000ea01e01007387 */ /* 0x000fe80000100a00 */
[----:B------:R0:W-:Y:S04]  /*18690*/  STL.64 [R1+0xe98], R28 ;  /* 0x000e981c01007387 */ /* 0x0001e80000100a00 */
[----:B0-----:R-:W2:Y:S04]  /*186a0*/  LDL.LU.64 R28, [R1+0x3c0] ;  /* 0x0003c000011c7983 */ /* 0x001ea80000300a00 */
[----:B------:R-:W2:Y:S04]  /*186b0*/  LDL.LU.64 R30, [R1+0x3c8] ;  /* 0x0003c800011e7983 */ /* 0x000ea80000300a00 */
[----:B------:R-:W-:Y:S04]  /*186c0*/  STL.64 [R1+0xe90], R50 ;  /* 0x000e903201007387 */ /* 0x000fe80000100a00 */
[----:B------:R-:W-:Y:S04]  /*186d0*/  STL.64 [R1+0xe88], R48 ;  /* 0x000e883001007387 */ /* 0x000fe80000100a00 */
[----:B------:R-:W2:Y:S04]  /*186e0*/  LDL.LU.64 R44, [R1+0x370] ;  /* 0x00037000012c7983 */ /* 0x000ea80000300a00 */
[----:B------:R-:W2:Y:S01]  /*186f0*/  LDL.LU.64 R46, [R1+0x378] ;  /* 0x00037800012e7983 */ /* 0x000ea20000300a00 */
[C---:B---3--:R-:W-:Y:S08]  /*18700*/  HMMA.16816.F32 R40, R32.reuse, R8, R40 ;  /* 0x000000082028723c */ /* 0x048ff00000001828 */
[C---:B----4-:R-:W-:Y:S08]  /*18710*/  HMMA.16816.F32 R4, R32.reuse, R16, R4 ;  /* 0x000000102004723c */ /* 0x050ff00000001804 */
[C---:B--2---:R-:W-:Y:S03]  /*18720*/  HMMA.16816.F32 R20, R32.reuse, R18, R20 ;  /* 0x000000122014723c */ /* 0x044fe60000001814 */
[----:B------:R0:W-:Y:S04]  /*18730*/  STL.64 [R1+0x3d0], R40 ;  /* 0x0003d02801007387 */ /* 0x0001e80000100a00 */
[----:B------:R1:W-:Y:S04]  /*18740*/  STL.64 [R1+0x3d8], R42 ;  /* 0x0003d82a01007387 */ /* 0x0003e80000100a00 */
[----:B0-----:R-:W2:Y:S04]  /*18750*/  LDL.LU.64 R40, [R1+0x360] ;  /* 0x0003600001287983 */ /* 0x001ea80000300a00 */
[----:B-1----:R-:W2:Y:S04]  /*18760*/  LDL.LU.64 R42, [R1+0x368] ;  /* 0x00036800012a7983 */ /* 0x002ea80000300a00 */
[----:B------:R-:W3:Y:S04]  /*18770*/  LDL.LU.64 R48, [R1+0x340] ;  /* 0x0003400001307983 */ /* 0x000ee80000300a00 */
[----:B------:R-:W3:Y:S01]  /*18780*/  LDL.LU.64 R50, [R1+0x348] ;  /* 0x0003480001327983 */ /* 0x000ee20000300a00 */
[----:B------:R-:W-:-:S15]  /*18790*/  HMMA.16816.F32 R28, R32, R14, R28 ;  /* 0x0000000e201c723c */ /* 0x000fde000000181c */
[----:B------:R-:W-:-:S04]  /*187a0*/  NOP ;  /* 0x0000000000007918 */ /* 0x000fc80000000000 */
[----:B------:R0:W-:Y:S04]  /*187b0*/  STL.64 [R1+0x3c0], R28 ;  /* 0x0003c01c01007387 */ /* 0x0001e80000100a00 */
[----:B------:R1:W-:Y:S04]  /*187c0*/  STL.64 [R1+0x3c8], R30 ;  /* 0x0003c81e01007387 */ /* 0x0003e80000100a00 */
[----:B0-----:R-:W4:Y:S04]  /*187d0*/  LDL.LU.64 R28, [R1+0x330] ;  /* 0x00033000011c7983 */ /* 0x001f280000300a00 */
[----:B-1----:R-:W4:Y:S04]  /*187e0*/  LDL.LU.64 R30, [R1+0x338] ;  /* 0x00033800011e7983 */ /* 0x002f280000300a00 */
[----:B------:R-:W-:Y:S04]  /*187f0*/  STL.64 [R1+0x3b0], R4 ;  /* 0x0003b00401007387 */ /* 0x000fe80000100a00 */
[----:B------:R0:W-:Y:S04]  /*18800*/  STL.64 [R1+0x3b8], R6 ;  /* 0x0003b80601007387 */ /* 0x0001e80000100a00 */
[----:B0-----:R-:W2:Y:S04]  /*18810*/  LDL.LU.64 R6, [R1+0xf60] ;  /* 0x000f600001067983 */ /* 0x001ea80000300a00 */
[----:B------:R-:W2:Y:S04]  /*18820*/  LDL.LU.64 R4, [R1+0xf58] ;  /* 0x000f580001047983 */ /* 0x000ea80000300a00 */
[----:B------:R-:W-:Y:S04]  /*18830*/  STL.64 [R1+0x3a0], R20 ;  /* 0x0003a01401007387 */ /* 0x000fe80000100a00 */
[----:B------:R0:W-:Y:S04]  /*18840*/  STL.64 [R1+0x3a8], R22 ;  /* 0x0003a81601007387 */ /* 0x0001e80000100a00 */
[----:B0-----:R-:W2:Y:S04]  /*18850*/  LDL.LU.64 R22, [R1+0xf50] ;  /* 0x000f500001167983 */ /* 0x001ea80000300a00 */
[----:B------:R-:W3:Y:S01]  /*18860*/  LDL.LU.64 R20, [R1+0xf48] ;  /* 0x000f480001147983 */ /* 0x000ee20000300a00 */
[C---:B--2---:R-:W-:Y:S08]  /*18870*/  HMMA.16816.F32 R36, R32.reuse, R22, R36 ;  /* 0x000000162024723c */ /* 0x044ff00000001824 */
[----:B---3--:R-:W-:-:S15]  /*18880*/  HMMA.16816.F32 R24, R32, R20, R24 ;  /* 0x000000142018723c */ /* 0x008fde0000001818 */
[----:B------:R-:W-:-:S04]  /*18890*/  NOP ;  /* 0x0000000000007918 */ /* 0x000fc80000000000 */
[----:B------:R0:W-:Y:S04]  /*188a0*/  STL.64 [R1+0x390], R24 ;  /* 0x0003901801007387 */ /* 0x0001e80000100a00 */
[----:B------:R1:W-:Y:S04]  /*188b0*/  STL.64 [R1+0x398], R26 ;  /* 0x0003981a01007387 */ /* 0x0003e80000100a00 */
[----:B0-----:R-:W2:Y:S04]  /*188c0*/  LDL.LU.64 R24, [R1+0x210] ;  /* 0x0002100001187983 */ /* 0x001ea80000300a00 */
[----:B-1----:R-:W2:Y:S04]  /*188d0*/  LDL.LU.64 R26, [R1+0x218] ;  /* 0x00021800011a7983 */ /* 0x002ea80000300a00 */
[----:B------:R-:W-:Y:S04]  /*188e0*/  STL.64 [R1+0x380], R36 ;  /* 0x0003802401007387 */ /* 0x000fe80000100a00 */
[----:B------:R0:W-:Y:S04]  /*188f0*/  STL.64 [R1+0x388], R38 ;  /* 0x0003882601007387 */ /* 0x0001e80000100a00 */
[----:B0-----:R-:W3:Y:S04]  /*18900*/  LDL.LU.64 R38, [R1+0xf40] ;  /* 0x000f400001267983 */ /* 0x001ee80000300a00 */
[----:B------:R-:W2:Y:S04]  /*18910*/  LDL.LU.64 R36, [R1+0xf38] ;  /* 0x000f380001247983 */ /* 0x000ea80000300a00 */
[----:B------:R-:W-:Y:S04]  /*18920*/  STL.64 [R1+0xf10], R22 ;  /* 0x000f101601007387 */ /* 0x000fe80000100a00 */
[----:B------:R0:W-:Y:S04]  /*18930*/  STL.64 [R1+0xf08], R20 ;  /* 0x000f081401007387 */ /* 0x0001e80000100a00 */
[----:B0-----:R-:W4:Y:S04]  /*18940*/  LDL.LU.64 R20, [R1+0x350] ;  /* 0x0003500001147983 */ /* 0x001f280000300a00 */
[----:B------:R-:W4:Y:S01]  /*18950*/  LDL.LU.64 R22, [R1+0x358] ;  /* 0x0003580001167983 */ /* 0x000f220000300a00 */
[C---:B---3--:R-:W-:Y:S08]  /*18960*/  HMMA.16816.F32 R40, R32.reuse, R38, R40 ;  /* 0x000000262028723c */ /* 0x048ff00000001828 */
[----:B--2---:R-:W-:-:S15]  /*18970*/  HMMA.16816.F32 R44, R32, R36, R44 ;  /* 0x00000024202c723c */ /* 0x004fde000000182c */
[----:B------:R-:W-:-:S04]  /*18980*/  NOP ;  /* 0x0000000000007918 */ /* 0x000fc80000000000 */
[----:B------:R-:W-:Y:S04]  /*18990*/  STL.64 [R1+0x370], R44 ;  /* 0x0003702c01007387 */ /* 0x000fe80000100a00 */
[----:B------:R0:W-:Y:S04]  /*189a0*/  STL.64 [R1+0x378], R46 ;  /* 0x0003782e01007387 */ /* 0x0001e80000100a00 */
[----:B0-----:R-:W2:Y:S04]  /*189b0*/  LDL.LU.64 R46, [R1+0xf30] ;  /* 0x000f3000012e7983 */ /* 0x001ea80000300a00 */
[----:B------:R-:W3:Y:S04]  /*189c0*/  LDL.LU.64 R44, [R1+0xf28] ;  /* 0x000f2800012c7983 */ /* 0x000ee80000300a00 */
[----:B------:R-:W-:Y:S04]  /*189d0*/  STL.64 [R1+0x360], R40 ;  /* 0x0003602801007387 */ /* 0x000fe80000100a00 */
[----:B------:R0:W-:Y:S04]  /*189e0*/  STL.64 [R1+0x368], R42 ;  /* 0x0003682a01007387 */ /* 0x0001e80000100a00 */
[----:B0-----:R-:W2:Y:S04]  /*189f0*/  LDL.LU.64 R42, [R1+0xf20] ;  /* 0x000f2000012a7983 */ /* 0x001ea80000300a00 */
[----:B------:R-:W4:Y:S04]  /*18a00*/  LDL.LU.64 R40, [R1+0xf18] ;  /* 0x000f180001287983 */ /* 0x000f280000300a00 */
[----:B------:R-:W-:Y:S04]  /*18a10*/  STL.64 [R1+0xef0], R38 ;  /* 0x000ef02601007387 */ /* 0x000fe80000100a00 */
[----:B------:R4:W-:Y:S02]  /*18a20*/  STL.64 [R1+0xee8], R36 ;  /* 0x000ee82401007387 */ /* 0x0009e40000100a00 */
[C---:B----4-:R-:W-:Y:S08]  /*18a30*/  HMMA.16816.F32 R36, R32.reuse, R40, R20 ;  /* 0x000000282024723c */ /* 0x050ff00000001814 */
[C---:B--2---:R-:W-:Y:S01]  /*18a40*/  HMMA.16816.F32 R20, R32.reuse, R42, R48 ;  /* 0x0000002a2014723c */ /* 0x044fe20000001830 */
[----:B------:R-:W-:Y:S10]  /*18a50*/  STL.64 [R1+0xf00], R42 ;  /* 0x000f002a01007387 */ /* 0x000ff40000100a00 */
[----:B------:R-:W-:Y:S04]  /*18a60*/  STL.64 [R1+0x350], R36 ;  /* 0x0003502401007387 */ /* 0x000fe80000100a00 */
[----:B------:R-:W-:Y:S04]  /*18a70*/  STL.64 [R1+0x358], R38 ;  /* 0x0003582601007387 */ /* 0x000fe80000100a00 */
[----:B------:R-:W-:Y:S04]  /*18a80*/  STL.64 [R1+0xef8], R40 ;  /* 0x000ef82801007387 */ /* 0x000fe80000100a00 */
[----:B------:R-:W-:Y:S04]  /*18a90*/  STL.64 [R1+0x340], R20 ;  /* 0x0003401401007387 */ /* 0x000fe80000100a00 */
[----:B------:R3:W-:Y:S02]  /*18aa0*/  STL.64 [R1+0x348], R22 ;  /* 0x0003481601007387 */ /* 0x0007e40000100a00 */
[----:B---3--:R-:W-:-:S15]  /*18ab0*/  HMMA.16816.F32 R20, R32, R44, R28 ;  /* 0x0000002c2014723c */ /* 0x008fde000000181c */
[----:B------:R-:W-:-:S04]  /*18ac0*/  NOP ;  /* 0x0000000000007918 */ /* 0x000fc80000000000 */
[----:B------:R-:W-:Y:S04]  /*18ad0*/  STL.64 [R1+0x330], R20 ;  /* 0x0003301401007387 */ /* 0x000fe80000100a00 */
[----:B------:R0:W-:Y:S04]  /*18ae0*/  STL.64 [R1+0x338], R22 ;  /* 0x0003381601007387 */ /* 0x0001e80000100a00 */
[----:B------:R-:W2:Y:S04]  /*18af0*/  LDL.LU.64 R48, [R1+0x320] ;  /* 0x0003200001307983 */ /* 0x000ea80000300a00 */
[----:B------:R-:W2:Y:S01]  /*18b00*/  LDL.LU.64 R50, [R1+0x328] ;  /* 0x0003280001327983 */ /* 0x000ea20000300a00 */
[----:B0-----:R-:W-:-:S15]  /*18b10*/  HMMA.16816.F32 R20, R32, R46, R24 ;  /* 0x0000002e2014723c */ /* 0x001fde0000001818 */
[----:B------:R-:W-:-:S04]  /*18b20*/  NOP ;  /* 0x0000000000007918 */ /* 0x000fc80000000000 */
[----:B------:R0:W-:Y:S04]  /*18b30*/  STL.64 [R1+0x210], R20 ;  /* 0x0002101401007387 */ /* 0x0001e80000100a00 */
[----:B------:R1:W-:Y:S04]  /*18b40*/  STL.64 [R1+0x218], R22 ;  /* 0x0002181601007387 */ /* 0x0003e80000100a00 */
[----:B------:R-:W3:Y:S04]  /*18b50*/  LDL.LU.64 R40, [R1+0x310] ;  /* 0x0003100001287983 */ /* 0x000ee80000300a00 */
[----:B------:R-:W3:Y:S04]  /*18b60*/  LDL.LU.64 R42, [R1+0x318] ;  /* 0x00031800012a7983 */ /* 0x000ee80000300a00 */
[----:B------:R-:W4:Y:S04]  /*18b70*/  LDL.LU.64 R36, [R1+0x300] ;  /* 0x0003000001247983 */ /* 0x000f280000300a00 */
[----:B------:R-:W4:Y:S04]  /*18b80*/  LDL.LU.64 R38, [R1+0x308] ;  /* 0x0003080001267983 */ /* 0x000f280000300a00 */
[----:B------:R-:W4:Y:S04]  /*18b90*/  LDL.LU.64 R28, [R1+0x2f0] ;  /* 0x0002f000011c7983 */ /* 0x000f280000300a00 */
[----:B------:R-:W4:Y:S04]  /*18ba0*/  LDL.LU.64 R30, [R1+0x2f8] ;  /* 0x0002f800011e7983 */ /* 0x000f280000300a00 */
[----:B------:R-:W4:Y:S04]  /*18bb0*/  LDL.LU.64 R24, [R1+0x2e0] ;  /* 0x0002e00001187983 */ /* 0x000f280000300a00 */
[----:B------:R-:W4:Y:S04]  /*18bc0*/  LDL.LU.64 R26, [R1+0x2e8] ;  /* 0x0002e800011a7983 */ /* 0x000f280000300a00 */
[----:B0-----:R-:W4:Y:S04]  /*18bd0*/  LDL.LU.64 R20, [R1+0x2d0] ;  /* 0x0002d00001147983 */ /* 0x001f280000300a00 */
[----:B-1----:R-:W4:Y:S01]  /*18be0*/  LDL.LU.64 R22, [R1+0x2d8] ;  /* 0x0002d80001167983 */ /* 0x002f220000300a00 */
[----:B------:R-:W-:-:S02]  /*18bf0*/  IMAD R3, R53, 0x100, R52 ;  /* 0x0000010035037824 */ /* 0x000fc400078e0234 */
[----:B------:R-:W-:Y:S02]  /*18c00*/  IMAD R60, R55, 0x100, R54 ;  /* 0x00000100373c7824 */ /* 0x000fe400078e0236 */
[----:B------:R-:W-:Y:S02]  /*18c10*/  IMAD R61, R57, 0x100, R56 ;  /* 0x00000100393d7824 */ /* 0x000fe400078e0238 */
[----:B------:R-:W-:Y:S01]  /*18c20*/  IMAD R52, R59, 0x100, R58 ;  /* 0x000001003b347824 */ /* 0x000fe200078e023a */
[----:B------:R-:W-:Y:S01]  /*18c30*/  F2FP.F16.E5M2.UNPACK_B R32, R3 ;  /* 0x00000003ff20723e */ /* 0x000fe200020004ff */
[----:B------:R-:W4:Y:S01]  /*18c40*/  LDL.LU R54, [R1+0x5a0] ;  /* 0x0005a00001367983 */ /* 0x000f220000300800 */
[----:B------:R-:W-:Y:S02]  /*18c50*/  F2FP.F16.E5M2.UNPACK_B R33, R60 ;  /* 0x0000003cff21723e */ /* 0x000fe400020004ff */
[----:B------:R-:W-:Y:S01]  /*18c60*/  F2FP.F16.E5M2.UNPACK_B R34, R61 ;  /* 0x0000003dff22723e */ /* 0x000fe200020004ff */
[----:B------:R-:W4:Y:S01]  /*18c70*/  LDL.LU R55, [R1+0x59c] ;  /* 0x00059c0001377983 */ /* 0x000f220000300800 */
[----:B------:R-:W-:-:S03]  /*18c80*/  F2FP.F16.E5M2.UNPACK_B R35, R52 ;  /* 0x00000034ff23723e */ /* 0x000fc600020004ff */
[----:B------:R-:W4:Y:S04]  /*18c90*/  LDL.LU R56, [R1+0x5a8] ;  /* 0x0005a80001387983 */ /* 0x000f280000300800 */
[----:B------:R-:W4:Y:S04]  /*18ca0*/  LDL.LU R57, [R1+0x5a4] ;  /* 0x0005a40001397983 */ /* 0x000f280000300800 */
[----:B------:R-:W4:Y:S04]  /*18cb0*/  LDL.LU R58, [R1+0x5b0] ;  /* 0x0005b000013a7983 */ /* 0x000f280000300800 */
[----:B------:R-:W4:Y:S01]  /*18cc0*/  LDL.LU R59, [R1+0x5ac] ;  /* 0x0005ac00013b7983 */ /* 0x000f220000300800 */
[C---:B--2---:R-:W-:Y:S08]  /*18cd0*/  HMMA.16816.F32 R48, R32.reuse, R6, R48 ;  /* 0x000000062030723c */ /* 0x044ff00000001830 */
[C---:B---3--:R-:W-:Y:S08]  /*18ce0*/  HMMA.16816.F32 R40, R32.reuse, R4, R40 ;  /* 0x000000042028723c */ /* 0x048ff00000001828 */
[C---:B----4-:R-:W-:Y:S08]  /*18cf0*/  HMMA.16816.F32 R36, R32.reuse, R12, R36 ;  /* 0x0000000c2024723c */ /* 0x050ff00000001824 */
[C---:B------:R-:W-:Y:S08]  /*18d00*/  HMMA.16816.F32 R28, R32.reuse, R10, R28 ;  /* 0x0000000a201c723c */ /* 0x040ff0000000181c */
[C---:B------:R-:W-:Y:S01]  /*18d10*/  HMMA.16816.F32 R24, R32.reuse, R8, R24 ;  /* 0x000000082018723c */ /* 0x040fe20000001818 */
[----:B------:R-:W-:Y:S07]  /*18d20*/  STL.64 [R1+0x320], R48 ;  /* 0x0003203001007387 */ /* 0x000fee0000100a00 */
[C---:B------:R-:W-:Y:S01]  /*18d30*/  HMMA.16816.F32 R20, R32.reuse, R14, R20 ;  /* 0x0000000e2014723c */ /* 0x040fe20000001814 */
[----:B------:R-:W-:Y:S04]  /*18d40*/  STL.64 [R1+0x328], R50 ;  /* 0x0003283201007387 */ /* 0x000fe80000100a00 */
[----:B------:R-:W-:Y:S04]  /*18d50*/  STL.64 [R1+0x310], R40 ;  /* 0x0003102801007387 */ /* 0x000fe80000100a00 */
[----:B------:R-:W-:Y:S04]  /*18d60*/  STL.64 [R1+0x318], R42 ;  /* 0x0003182a01007387 */ /* 0x000fe80000100a00 */
[----:B------:R-:W-:Y:S04]  /*18d70*/  STL.64 [R1+0x300], R36 ;  /* 0x0003002401007387 */ /* 0x000fe80000100a00 */
[----:B------:R-:W-:Y:S04]  /*18d80*/  STL.64 [R1+0x308], R38 ;  /* 0x0003082601007387 */ /* 0x000fe80000100a00 */
[----:B------:R-:W-:Y:S04]  /*18d90*/  STL.64 [R1+0xec0], R10 ;  /* 0x000ec00a01007387 */ /* 0x000fe80000100a00 */
[----:B------:R-:W-:Y:S04]  /*18da0*/  STL.64 [R1+0x2f0], R28 ;  /* 0x0002f01c01007387 */ /* 0x000fe80000100a00 */
[----:B------:R-:W-:Y:S04]  /*18db0*/  STL.64 [R1+0x2f8], R30 ;  /* 0x0002f81e01007387 */ /* 0x000fe80000100a00 */
[----:B------:R0:W-:Y:S04]  /*18dc0*/  STL.64 [R1+0xeb8], R8 ;  /* 0x000eb80801007387 */ /* 0x0001e80000100a00 */
[----:B------:R-:W-:Y:S04]  /*18dd0*/  STL.64 [R1+0x2e0], R24 ;  /* 0x0002e01801007387 */ /* 0x000fe80000100a00 */
[----:B------:R-:W-:Y:S04]  /*18de0*/  STL.64 [R1+0x2e8], R26 ;  /* 0x0002e81a01007387 */ /* 0x000fe80000100a00 */
[----:B0-----:R-:W2:Y:S04]  /*18df0*/  LDL.LU.64 R8, [R1+0x2c0] ;  /* 0x0002c00001087983 */ /* 0x001ea80000300a00 */
[----:B------:R-:W2:Y:S04]  /*18e00*/  LDL.LU.64 R10, [R1+0x2c8] ;  /* 0x0002c800010a7983 */ /* 0x000ea80000300a00 */
[----:B------:R0:W-:Y:S04]  /*18e10*/  STL.64 [R1+0x2d0], R20 ;  /* 0x0002d01401007387 */ /* 0x0001e80000100a00 */
[----:B------:R1:W-:Y:S04]  /*18e20*/  STL.64 [R1+0x2d8], R22 ;  /* 0x0002d81601007387 */ /* 0x0003e80000100a00 */
[----:B0-----:R-:W3:Y:S04]  /*18e30*/  LDL.LU.64 R20, [R1+0x2b0] ;  /* 0x0002b00001147983 */ /* 0x001ee80000300a00 */
[----:B-1----:R-:W3:Y:S04]  /*18e40*/  LDL.LU.64 R22, [R1+0x2b8] ;  /* 0x0002b80001167983 */ /* 0x002ee80000300a00 */
[----:B------:R-:W4:Y:S04]  /*18e50*/  LDL.LU.64 R40, [R1+0x2a0] ;  /* 0x0002a00001287983 */ /* 0x000f280000300a00 */
        /* <DEDUP_REMOVED lines=9> */
[----:B------:R-:W-:Y:S04]  /*18ef0*/  STL.64 [R1+0xed0], R14 ;  /* 0x000ed00e01007387 */ /* 0x000fe80000100a00 */
[----:B------:R0:W-:Y:S04]  /*18f00*/  STL.64 [R1+0xec8], R12 ;  /* 0x000ec80c01007387 */ /* 0x0001e80000100a00 */
[----:B0-----:R-:W4:Y:S04]  /*18f10*/  LDL.LU.64 R12, [R1+0x270] ;  /* 0x00027000010c7983 */ /* 0x001f280000300a00 */
[----:B------:R-:W4:Y:S01]  /*18f20*/  LDL.LU.64 R14, [R1+0x278] ;  /* 0x00027800010e7983 */ /* 0x000f220000300a00 */
[C---:B--2---:R-:W-:Y:S08]  /*18f30*/  HMMA.16816.F32 R8, R32.reuse, R16, R8 ;  /* 0x000000102008723c */ /* 0x044ff00000001808 */
[C---:B---3--:R-:W-:Y:S11]  /*18f40*/  HMMA.16816.F32 R20, R32.reuse, R18, R20 ;  /* 0x000000122014723c */ /* 0x048ff60000001814 */
[----:B------:R0:W-:Y:S04]  /*18f50*/  STL.64 [R1+0x2c0], R8 ;  /* 0x0002c00801007387 */ /* 0x0001e80000100a00 */
[----:B------:R1:W-:Y:S04]  /*18f60*/  STL.64 [R1+0x2c8], R10 ;  /* 0x0002c80a01007387 */ /* 0x0003e80000100a00 */
[----:B0-----:R-:W2:Y:S04]  /*18f70*/  LDL.LU.64 R8, [R1+0x200] ;  /* 0x0002000001087983 */ /* 0x001ea80000300a00 */
[----:B-1----:R-:W2:Y:S04]  /*18f80*/  LDL.LU.64 R10, [R1+0x208] ;  /* 0x00020800010a7983 */ /* 0x002ea80000300a00 */
[----:B------:R-:W-:Y:S04]  /*18f90*/  STL.64 [R1+0x2b0], R20 ;  /* 0x0002b01401007387 */ /* 0x000fe80000100a00 */
[----:B------:R0:W-:Y:S04]  /*18fa0*/  STL.64 [R1+0x2b8], R22 ;  /* 0x0002b81601007387 */ /* 0x0001e80000100a00 */
[----:B0-----:R-:W4:Y:S04]  /*18fb0*/  LDL.LU.64 R22, [R1+0xf10] ;  /* 0x000f100001167983 */ /* 0x001f280000300a00 */
[----:B------:R-:W3:Y:S04]  /*18fc0*/  LDL.LU.64 R20, [R1+0xf08] ;  /* 0x000f080001147983 */ /* 0x000ee80000300a00 */
[----:B------:R-:W-:Y:S04]  /*18fd0*/  STL.64 [R1+0xeb0], R18 ;  /* 0x000eb01201007387 */ /* 0x000fe80000100a00 */
[----:B------:R0:W-:Y:S04]  /*18fe0*/  STL.64 [R1+0xea8], R16 ;  /* 0x000ea81001007387 */ /* 0x0001e80000100a00 */
[----:B0-----:R-:W2:Y:S04]  /*18ff0*/  LDL.LU.64 R16, [R1+0x280] ;  /* 0x0002800001107983 */ /* 0x001ea80000300a00 */
[----:B------:R-:W2:Y:S01]  /*19000*/  LDL.LU.64 R18, [R1+0x288] ;  /* 0x0002880001127983 */ /* 0x000ea20000300a00 */
[C---:B----4-:R-:W-:Y:S08]  /*19010*/  HMMA.16816.F32 R36, R32.reuse, R22, R36 ;  /* 0x000000162024723c */ /* 0x050ff00000001824 */
[----:B---3--:R-:W-:-:S15]  /*19020*/  HMMA.16816.F32 R40, R32, R20, R40 ;  /* 0x000000142028723c */ /* 0x008fde0000001828 */
[----:B------:R-:W-:-:S04]  /*19030*/  NOP ;  /* 0x0000000000007918 */ /* 0x000fc80000000000 */
[----:B------:R-:W-:Y:S04]  /*19040*/  STL.64 [R1+0x2a0], R40 ;  /* 0x0002a02801007387 */ /* 0x000fe80000100a00 */
[----:B------:R0:W-:Y:S04]  /*19050*/  STL.64 [R1+0x2a8], R42 ;  /* 0x0002a82a01007387 */ /* 0x0001e80000100a00 */
[----:B0-----:R-:W3:Y:S04]  /*19060*/  LDL.LU.64 R42, [R1+0xf00] ;  /* 0x000f0000012a7983 */ /* 0x001ee80000300a00 */
[----:B------:R-:W4:Y:S04]  /*19070*/  LDL.LU.64 R40, [R1+0xef8] ;  /* 0x000ef80001287983 */ /* 0x000f280000300a00 */
[----:B------:R-:W-:Y:S04]  /*19080*/  STL.64 [R1+0x290], R36 ;  /* 0x0002902401007387 */ /* 0x000fe80000100a00 */
[----:B------:R0:W-:Y:S04]  /*19090*/  STL.64 [R1+0x298], R38 ;  /* 0x0002982601007387 */ /* 0x0001e80000100a00 */
[----:B0-----:R-:W3:Y:S04]  /*190a0*/  LDL.LU.64 R38, [R1+0xef0] ;  /* 0x000ef00001267983 */ /* 0x001ee80000300a00 */
[----:B------:R-:W3:Y:S04]  /*190b0*/  LDL.LU.64 R36, [R1+0xee8] ;  /* 0x000ee80001247983 */ /* 0x000ee80000300a00 */
[----:B------:R-:W-:Y:S04]  /*190c0*/  STL.64 [R1+0xee0], R22 ;  /* 0x000ee01601007387 */ /* 0x000fe80000100a00 */
[----:B------:R4:W-:Y:S01]  /*190d0*/  STL.64 [R1+0xed8], R20 ;  /* 0x000ed81401007387 */ /* 0x0009e20000100a00 */
[C---:B--2---:R-:W-:Y:S08]  /*190e0*/  HMMA.16816.F32 R8, R32.reuse, R46, R8 ;  /* 0x0000002e2008723c */ /* 0x044ff00000001808 */
[C---:B----4-:R-:W-:Y:S08]  /*190f0*/  HMMA.16816.F32 R20, R32.reuse, R40, R48 ;  /* 0x000000282014723c */ /* 0x050ff00000001830 */
[C---:B---3--:R-:W-:Y:S08]  /*19100*/  HMMA.16816.F32 R12, R32.reuse, R38, R12 ;  /* 0x00000026200c723c */ /* 0x048ff0000000180c */
[----:B------:R-:W-:-:S15]  /*19110*/  HMMA.16816.F32 R16, R32, R36, R16 ;  /* 0x000000242010723c */ /* 0x000fde0000001810 */
[----:B------:R-:W-:-:S04]  /*19120*/  NOP ;  /* 0x0000000000007918 */ /* 0x000fc80000000000 */
[----:B------:R-:W-:Y:S04]  /*19130*/  STL.64 [R1+0x280], R16 ;  /* 0x0002801001007387 */ /* 0x000fe80000100a00 */
[----:B------:R0:W-:Y:S04]  /*19140*/  STL.64 [R1+0x288], R18 ;  /* 0x0002881201007387 */ /* 0x0001e80000100a00 */
[----:B------:R-:W-:Y:S04]  /*19150*/  STL.64 [R1+0x270], R12 ;  /* 0x0002700c01007387 */ /* 0x000fe80000100a00 */
[----:B------:R1:W-:Y:S01]  /*19160*/  STL.64 [R1+0x278], R14 ;  /* 0x0002780e01007387 */ /* 0x0003e20000100a00 */
[C---:B0-----:R-:W-:Y:S08]  /*19170*/  HMMA.16816.F32 R16, R32.reuse, R42, R28 ;  /* 0x0000002a2010723c */ /* 0x041ff0000000181c */
[----:B-1----:R-:W-:Y:S01]  /*19180*/  HMMA.16816.F32 R12, R32, R44, R24 ;  /* 0x0000002c200c723c */ /* 0x002fe20000001818 */
[----:B------:R0:W-:Y:S04]  /*19190*/  STL.64 [R1+0x260], R20 ;  /* 0x0002601401007387 */ /* 0x0001e80000100a00 */
[----:B------:R1:W-:Y:S06]  /*191a0*/  STL.64 [R1+0x268], R22 ;  /* 0x0002681601007387 */ /* 0x0003ec0000100a00 */
[----:B------:R-:W-:Y:S04]  /*191b0*/  STL.64 [R1+0x250], R16 ;  /* 0x0002501001007387 */ /* 0x000fe80000100a00 */
[----:B------:R-:W-:Y:S04]  /*191c0*/  STL.64 [R1+0x258], R18 ;  /* 0x0002581201007387 */ /* 0x000fe80000100a00 */
[----:B------:R2:W-:Y:S04]  /*191d0*/  STL.64 [R1+0x240], R12 ;  /* 0x0002400c01007387 */ /* 0x0005e80000100a00 */
[----:B------:R3:W-:Y:S04]  /*191e0*/  STL.64 [R1+0x248], R14 ;  /* 0x0002480e01007387 */ /* 0x0007e80000100a00 */
[----:B0-----:R-:W4:Y:S04]  /*191f0*/  LDL.LU.64 R20, [R1+0x1f0] ;  /* 0x0001f00001147983 */ /* 0x001f280000300a00 */
[----:B-1----:R-:W4:Y:S04]  /*19200*/  LDL.LU.64 R22, [R1+0x1f8] ;  /* 0x0001f80001167983 */ /* 0x002f280000300a00 */
[----:B------:R0:W-:Y:S04]  /*19210*/  STL.64 [R1+0x200], R8 ;  /* 0x0002000801007387 */ /* 0x0001e80000100a00 */
[----:B------:R1:W-:Y:S04]  /*19220*/  STL.64 [R1+0x208], R10 ;  /* 0x0002080a01007387 */ /* 0x0003e80000100a00 */
[----:B--2---:R-:W2:Y:S04]  /*19230*/  LDL.LU.64 R12, [R1+0x1d0] ;  /* 0x0001d000010c7983 */ /* 0x004ea80000300a00 */
[----:B---3--:R-:W2:Y:S01]  /*19240*/  LDL.LU.64 R14, [R1+0x1d8] ;  /* 0x0001d800010e7983 */ /* 0x008ea20000300a00 */
[----:B------:R-:W-:-:S02]  /*19250*/  IMAD R3, R55, 0x100, R54 ;  /* 0x0000010037037824 */ /* 0x000fc400078e0236 */
[----:B------:R-:W-:Y:S01]  /*19260*/  IMAD R60, R57, 0x100, R56 ;  /* 0x00000100393c7824 */ /* 0x000fe200078e0238 */
[----:B0-----:R-:W3:Y:S01]  /*19270*/  LDL.LU.64 R8, [R1+0x1b0] ;  /* 0x0001b00001087983 */ /* 0x001ee20000300a00 */
[----:B------:R-:W-:Y:S02]  /*19280*/  IMAD R61, R59, 0x100, R58 ;  /* 0x000001003b3d7824 */ /* 0x000fe400078e023a */
[----:B------:R-:W-:Y:S01]  /*19290*/  IMAD R0, R0, 0x100, R2 ;  /* 0x0000010000007824 */ /* 0x000fe200078e0202 */
[----:B------:R-:W-:Y:S01]  /*192a0*/  F2FP.F16.E5M2.UNPACK_B R32, R3 ;  /* 0x00000003ff20723e */ /* 0x000fe200020004ff */
[----:B-1----:R-:W3:Y:S01]  /*192b0*/  LDL.LU.64 R10, [R1+0x1b8] ;  /* 0x0001b800010a7983 */ /* 0x002ee20000300a00 */
[----:B------:R-:W-:Y:S02]  /*192c0*/  F2FP.F16.E5M2.UNPACK_B R33, R60 ;  /* 0x0000003cff21723e */ /* 0x000fe400020004ff */
[----:B------:R-:W-:Y:S01]  /*192d0*/  F2FP.F16.E5M2.UNPACK_B R34, R61 ;  /* 0x0000003dff22723e */ /* 0x000fe200020004ff */
[----:B------:R-:W3:Y:S01]  /*192e0*/  LDL.LU.64 R16, [R1+0x190] ;  /* 0x0001900001107983 */ /* 0x000ee20000300a00 */
[----:B------:R-:W-:-:S03]  /*192f0*/  F2FP.F16.E5M2.UNPACK_B R35, R0 ;  /* 0x00000000ff23723e */ /* 0x000fc600020004ff */
[----:B------:R-:W3:Y:S04]  /*19300*/  LDL.LU.64 R18, [R1+0x198] ;  /* 0x0001980001127983 */ /* 0x000ee80000300a00 */
        /* <DEDUP_REMOVED lines=9> */
[----:B------:R-:W3:Y:S01]  /*193a0*/  LDL.LU.64 R26, [R1+0xa8] ;  /* 0x0000a800011a7983 */ /* 0x000ee20000300a00 */
[C---:B----4-:R-:W-:Y:S08]  /*193b0*/  HMMA.16816.F32 R20, R32.reuse, R6, R20 ;  /* 0x000000062014723c */ /* 0x050ff00000001814 */
[C---:B--2---:R-:W-:Y:S11]  /*193c0*/  HMMA.16816.F32 R4, R32.reuse, R4, R12 ;  /* 0x000000042004723c */ /* 0x044ff6000000180c */
[----:B------:R-:W-:Y:S04]  /*193d0*/  STL.64 [R1+0x1f0], R20 ;  /* 0x0001f01401007387 */ /* 0x000fe80000100a00 */
[----:B------:R0:W-:Y:S04]  /*193e0*/  STL.64 [R1+0x1f8], R22 ;  /* 0x0001f81601007387 */ /* 0x0001e80000100a00 */
[----:B0-----:R-:W2:Y:S04]  /*193f0*/  LDL.LU.64 R22, [R1+0xee0] ;  /* 0x000ee00001167983 */ /* 0x001ea80000300a00 */
[----:B------:R-:W4:Y:S04]  /*19400*/  LDL.LU.64 R20, [R1+0xed8] ;  /* 0x000ed80001147983 */ /* 0x000f280000300a00 */
[----:B------:R-:W2:Y:S04]  /*19410*/  LDL.LU.64 R14, [R1+0xed0] ;  /* 0x000ed000010e7983 */ /* 0x000ea80000300a00 */
[----:B------:R-:W3:Y:S04]  /*19420*/  LDL.LU.64 R12, [R1+0xec8] ;  /* 0x000ec800010c7983 */ /* 0x000ee80000300a00 */
[----:B------:R0:W-:Y:S04]  /*19430*/  STL.64 [R1+0x1d0], R4 ;  /* 0x0001d00401007387 */ /* 0x0001e80000100a00 */
[----:B------:R1:W-:Y:S04]  /*19440*/  STL.64 [R1+0x1d8], R6 ;  /* 0x0001d80601007387 */ /* 0x0003e80000100a00 */
[----:B0-----:R-:W2:Y:S04]  /*19450*/  LDL.LU.64 R4, [R1+0x130] ;  /* 0x0001300001047983 */ /* 0x001ea80000300a00 */
[----:B-1----:R-:W2:Y:S01]  /*19460*/  LDL.LU.64 R6, [R1+0x138] ;  /* 0x0001380001067983 */ /* 0x002ea20000300a00 */
[----:B---3--:R-:W-:-:S15]  /*19470*/  HMMA.16816.F32 R8, R32, R12, R8 ;  /* 0x0000000c2008723c */ /* 0x008fde0000001808 */
[----:B------:R-:W-:-:S04]  /*19480*/  NOP ;  /* 0x0000000000007918 */ /* 0x000fc80000000000 */
[----:B------:R-:W-:Y:S04]  /*19490*/  STL.64 [R1+0x1b0], R8 ;  /* 0x0001b00801007387 */ /* 0x000fe80000100a00 */
[----:B------:R0:W-:Y:S04]  /*194a0*/  STL.64 [R1+0x1b8], R10 ;  /* 0x0001b80a01007387 */ /* 0x0001e80000100a00 */
[----:B0-----:R-:W3:Y:S04]  /*194b0*/  LDL.LU.64 R10, [R1+0xec0] ;  /* 0x000ec000010a7983 */ /* 0x001ee80000300a00 */
[----:B------:R-:W2:Y:S01]  /*194c0*/  LDL.LU.64 R8, [R1+0xeb8] ;  /* 0x000eb80001087983 */ /* 0x000ea20000300a00 */
[C---:B---3--:R-:W-:Y:S08]  /*194d0*/  HMMA.16816.F32 R16, R32.reuse, R10, R16 ;  /* 0x0000000a2010723c */ /* 0x048ff00000001810 */
[C---:B--2---:R-:W-:Y:S11]  /*194e0*/  HMMA.16816.F32 R8, R32.reuse, R8, R28 ;  /* 0x000000082008723c */ /* 0x044ff6000000181c */
[----:B------:R-:W-:Y:S04]  /*194f0*/  STL.64 [R1+0x190], R16 ;  /* 0x0001901001007387 */ /* 0x000fe80000100a00 */
[----:B------:R0:W-:Y:S04]  /*19500*/  STL.64 [R1+0x198], R18 ;  /* 0x0001981201007387 */ /* 0x0001e80000100a00 */
[----:B0-----:R-:W2:Y:S04]  /*19510*/  LDL.LU.64 R18, [R1+0xeb0] ;  /* 0x000eb00001127983 */ /* 0x001ea80000300a00 */
[----:B------:R-:W3:Y:S04]  /*19520*/  LDL.LU.64 R16, [R1+0xea8] ;  /* 0x000ea80001107983 */ /* 0x000ee80000300a00 */
[----:B------:R-:W2:Y:S04]  /*19530*/  LDL.LU.64 R30, [R1+0xea0] ;  /* 0x000ea000011e7983 */ /* 0x000ea80000300a00 */
[----:B------:R-:W2:Y:S04]  /*19540*/  LDL.LU.64 R28, [R1+0xe98] ;  /* 0x000e9800011c7983 */ /* 0x000ea80000300a00 */
[----:B------:R0:W-:Y:S04]  /*19550*/  STL.64 [R1+0x170], R8 ;  /* 0x0001700801007387 */ /* 0x0001e80000100a00 */
[----:B------:R1:W-:Y:S04]  /*19560*/  STL.64 [R1+0x178], R10 ;  /* 0x0001780a01007387 */ /* 0x0003e80000100a00 */
[----:B0-----:R-:W2:Y:S04]  /*19570*/  LDL.LU.64 R8, [R1+0x150] ;  /* 0x0001500001087983 */ /* 0x001ea80000300a00 */
[----:B-1----:R-:W2:Y:S01]  /*19580*/  LDL.LU.64 R10, [R1+0x158] ;  /* 0x00015800010a7983 */ /* 0x002ea20000300a00 */
[C---:B---3--:R-:W-:Y:S08]  /*19590*/  HMMA.16816.F32 R4, R32.reuse, R16, R4 ;  /* 0x000000102004723c */ /* 0x048ff00000001804 */
[----:B--2---:R-:W-:Y:S11]  /*195a0*/  HMMA.16816.F32 R8, R32, R14, R8 ;  /* 0x0000000e2008723c */ /* 0x004ff60000001808 */
[----:B------:R-:W-:-:S02]  /*195b0*/  IMAD.MOV.U32 R61, RZ, RZ, R6 ;  /* 0x000000ffff3d7224 */ /* 0x000fc400078e0006 */
[----:B------:R-:W-:-:S06]  /*195c0*/  IMAD.MOV.U32 R60, RZ, RZ, R7 ;  /* 0x000000ffff3c7224 */ /* 0x000fcc00078e0007 */
[----:B------:R-:W-:Y:S04]  /*195d0*/  STL.64 [R1+0x150], R8 ;  /* 0x0001500801007387 */ /* 0x000fe80000100a00 */
[----:B------:R0:W-:Y:S04]  /*195e0*/  STL.64 [R1+0x158], R10 ;  /* 0x0001580a01007387 */ /* 0x0001e80000100a00 */
[----:B------:R4:W-:Y:S01]  /*195f0*/  STL.64 [R1+0x130], R4 ;  /* 0x0001300401007387 */ /* 0x0009e20000100a00 */
[C---:B0-----:R-:W-:Y:S08]  /*19600*/  HMMA.16816.F32 R8, R32.reuse, R18, R56 ;  /* 0x000000122008723c */ /* 0x041ff00000001838 */
[C---:B----4-:R-:W-:Y:S01]  /*19610*/  HMMA.16816.F32 R4, R32.reuse, R20, R52 ;  /* 0x000000142004723c */ /* 0x050fe20000001834 */
[----:B------:R0:W-:Y:S04]  /*19620*/  STL [R1+0xd04], R60 ;  /* 0x000d043c01007387 */ /* 0x0001e80000100800 */
[----:B------:R1:W-:Y:S06]  /*19630*/  STL [R1+0xd00], R61 ;  /* 0x000d003d01007387 */ /* 0x0003ec0000100800 */
[----:B------:R-:W-:Y:S04]  /*19640*/  STL.64 [R1+0x110], R8 ;  /* 0x0001100801007387 */ /* 0x000fe80000100a00 */
[----:B------:R2:W-:Y:S04]  /*19650*/  STL.64 [R1+0x118], R10 ;  /* 0x0001180a01007387 */ /* 0x0005e80000100a00 */
[----:B0-----:R-:W-:Y:S01]  /*19660*/  IMAD.MOV.U32 R60, RZ, RZ, R6 ;  /* 0x000000ffff3c7224 */ /* 0x001fe200078e0006 */
[----:B------:R0:W-:Y:S01]  /*19670*/  STL.64 [R1+0xf0], R4 ;  /* 0x0000f00401007387 */ /* 0x0001e20000100a00 */
[----:B-1----:R-:W-:Y:S01]  /*19680*/  IMAD.MOV.U32 R61, RZ, RZ, R7 ;  /* 0x000000ffff3d7224 */ /* 0x002fe200078e0007 */
[C---:B--2---:R-:W-:Y:S08]  /*19690*/  HMMA.16816.F32 R8, R32.reuse, R22, R48 ;  /* 0x000000162008723c */ /* 0x044ff00000001830 */
[----:B0-----:R-:W-:Y:S11]  /*196a0*/  HMMA.16816.F32 R4, R32, R36, R24 ;  /* 0x000000242004723c */ /* 0x001ff60000001818 */
[----:B------:R0:W-:Y:S04]  /*196b0*/  STL.64 [R1+0xc0], R8 ;  /* 0x0000c00801007387 */ /* 0x0001e80000100a00 */
[----:B------:R1:W-:Y:S04]  /*196c0*/  STL.64 [R1+0xc8], R10 ;  /* 0x0000c80a01007387 */ /* 0x0003e80000100a00 */
[----:B------:R2:W-:Y:S04]  /*196d0*/  STL.64 [R1+0xa0], R4 ;  /* 0x0000a00401007387 */ /* 0x0005e80000100a00 */
[----:B------:R-:W3:Y:S04]  /*196e0*/  LDL.LU.64 R48, [R1+0x80] ;  /* 0x0000800001307983 */ /* 0x000ee80000300a00 */
[----:B------:R-:W3:Y:S04]  /*196f0*/  LDL.LU.64 R50, [R1+0x88] ;  /* 0x0000880001327983 */ /* 0x000ee80000300a00 */
[----:B------:R-:W4:Y:S04]  /*19700*/  LDL.LU R22, [R1+0xbb0] ;  /* 0x000bb00001167983 */ /* 0x000f280000300800 */
[----:B0-----:R-:W4:Y:S04]  /*19710*/  LDL.LU R8, [R1+0xbac] ;  /* 0x000bac0001087983 */ /* 0x001f280000300800 */
[----:B------:R-:W4:Y:S04]  /*19720*/  LDL.LU R23, [R1+0xbb8] ;  /* 0x000bb80001177983 */ /* 0x000f280000300800 */
[----:B------:R-:W4:Y:S04]  /*19730*/  LDL.LU R9, [R1+0xbb4] ;  /* 0x000bb40001097983 */ /* 0x000f280000300800 */
[----:B------:R-:W4:Y:S04]  /*19740*/  LDL.LU R20, [R1+0xbc0] ;  /* 0x000bc00001147983 */ /* 0x000f280000300800 */
[----:B-1----:R-:W4:Y:S04]  /*19750*/  LDL.LU R10, [R1+0xbbc] ;  /* 0x000bbc00010a7983 */ /* 0x002f280000300800 */
[----:B------:R-:W4:Y:S04]  /*19760*/  LDL.LU R21, [R1+0xbc8] ;  /* 0x000bc80001157983 */ /* 0x000f280000300800 */
[----:B------:R-:W4:Y:S04]  /*19770*/  LDL.LU R11, [R1+0xbc4] ;  /* 0x000bc400010b7983 */ /* 0x000f280000300800 */
[----:B------:R-:W4:Y:S04]  /*19780*/  LDL.LU R12, [R1+0xe0] ;  /* 0x0000e000010c7983 */ /* 0x000f280000300800 */
[----:B------:R-:W4:Y:S04]  /*19790*/  LDL.LU R13, [R1+0xe4] ;  /* 0x0000e400010d7983 */ /* 0x000f280000300800 */
[----:B------:R-:W4:Y:S04]  /*197a0*/  LDL.LU R14, [R1+0xe8] ;  /* 0x0000e800010e7983 */ /* 0x000f280000300800 */
[----:B------:R-:W4:Y:S04]  /*197b0*/  LDL.LU R15, [R1+0xec] ;  /* 0x0000ec00010f7983 */ /* 0x000f280000300800 */
[----:B------:R-:W4:Y:S04]  /*197c0*/  LDL.LU.64 R24, [R1+0x60] ;  /* 0x0000600001187983 */ /* 0x000f280000300a00 */
[----:B------:R-:W4:Y:S04]  /*197d0*/  LDL.LU.64 R26, [R1+0x68] ;  /* 0x00006800011a7983 */ /* 0x000f280000300a00 */
[----:B------:R-:W4:Y:S04]  /*197e0*/  LDL.LU.64 R52, [R1+0x50] ;  /* 0x0000500001347983 */ /* 0x000f280000300a00 */
[----:B------:R-:W4:Y:S01]  /*197f0*/  LDL.LU.64 R54, [R1+0x58] ;  /* 0x0000580001367983 */ /* 0x000f220000300a00 */
[----:B------:R-:W-:-:S03]  /*19800*/  IMAD.MOV.U32 R2, RZ, RZ, R6 ;  /* 0x000000ffff027224 */ /* 0x000fc600078e0006 */
[----:B--2---:R-:W2:Y:S04]  /*19810*/  LDL.LU R4, [R1+0x20] ;  /* 0x0000200001047983 */ /* 0x004ea80000300800 */
[----:B------:R-:W2:Y:S04]  /*19820*/  LDL.LU R5, [R1+0x24] ;  /* 0x0000240001057983 */ /* 0x000ea80000300800 */
[----:B------:R-:W2:Y:S01]  /*19830*/  LDL.LU R6, [R1+0x28] ;  /* 0x0000280001067983 */ /* 0x000ea20000300800 */
[----:B------:R-:W-:-:S03]  /*19840*/  IMAD.MOV.U32 R0, RZ, RZ, R7 ;  /* 0x000000ffff007224 */ /* 0x000fc600078e0007 */
[----:B------:R-:W2:Y:S04]  /*19850*/  LDL.LU R56, [R1+0x70] ;  /* 0x0000700001387983 */ /* 0x000ea80000300800 */
[----:B------:R-:W2:Y:S04]  /*19860*/  LDL.LU R57, [R1+0x74] ;  /* 0x0000740001397983 */ /* 0x000ea80000300800 */
[----:B------:R-:W2:Y:S04]  /*19870*/  LDL.LU R58, [R1+0x78] ;  /* 0x00007800013a7983 */ /* 0x000ea80000300800 */
[----:B------:R-:W2:Y:S04]  /*19880*/  LDL.LU R59, [R1+0x7c] ;  /* 0x00007c00013b7983 */ /* 0x000ea80000300800 */
[----:B------:R-:W2:Y:S04]  /*19890*/  LDL.LU.64 R16, [R1+0x30] ;  /* 0x0000300001107983 */ /* 0x000ea80000300a00 */
[----:B------:R-:W2:Y:S04]  /*198a0*/  LDL.LU.64 R18, [R1+0x38] ;  /* 0x0000380001127983 */ /* 0x000ea80000300a00 */
[----:B------:R-:W2:Y:S04]  /*198b0*/  LDL.LU R7, [R1+0x2c] ;  /* 0x00002c0001077983 */ /* 0x000ea80000300800 */
[----:B------:R-:W2:Y:S04]  /*198c0*/  LDL.LU R3, [R1+0x10] ;  /* 0x0000100001037983 */ /* 0x000ea80000300800 */
[----:B------:R-:W-:Y:S04]  /*198d0*/  STL [R1+0xc94], R0 ;  /* 0x000c940001007387 */ /* 0x000fe80000100800 */
[----:B------:R-:W-:Y:S01]  /*198e0*/  STL [R1+0xc90], R2 ;  /* 0x000c900201007387 */ /* 0x000fe20000100800 */
[----:B---3--:R-:W-:Y:S03]  /*198f0*/  HMMA.16816.F32 R36, R32, R38, R48 ;  /* 0x000000262024723c */ /* 0x008fe60000001830 */
[----:B------:R-:W3:Y:S04]  /*19900*/  LDL.LU.64 R50, [R1+0xe90] ;  /* 0x000e900001327983 */ /* 0x000ee80000300a00 */
[----:B------:R-:W3:-:S12]  /*19910*/  LDL.LU.64 R48, [R1+0xe88] ;  /* 0x000e880001307983 */ /* 0x000ed80000300a00 */
[----:B------:R0:W-:Y:S04]  /*19920*/  STL.64 [R1+0x80], R36 ;  /* 0x0000802401007387 */ /* 0x0001e80000100a00 */
[----:B------:R1:W-:Y:S04]  /*19930*/  STL.64 [R1+0x88], R38 ;  /* 0x0000882601007387 */ /* 0x0003e80000100a00 */
[----:B0-----:R-:W3:Y:S04]  /*19940*/  LDL.LU.64 R36, [R1+0x40] ;  /* 0x0000400001247983 */ /* 0x001ee80000300a00 */
[----:B-1----:R-:W3:Y:S01]  /*19950*/  LDL.LU.64 R38, [R1+0x48] ;  /* 0x0000480001267983 */ /* 0x002ee20000300a00 */
[C---:B----4-:R-:W-:Y:S08]  /*19960*/  HMMA.16816.F32 R24, R32.reuse, R40, R24 ;  /* 0x000000282018723c */ /* 0x050ff00000001818 */
[----:B------:R-:W-:Y:S11]  /*19970*/  HMMA.16816.F32 R40, R32, R42, R52 ;  /* 0x0000002a2028723c */ /* 0x000ff60000001834 */
[----:B------:R-:W-:Y:S01]  /*19980*/  IMAD.MOV.U32 R2, RZ, RZ, R27 ;  /* 0x000000ffff027224 */ /* 0x000fe200078e001b */
[----:B------:R0:W-:Y:S01]  /*19990*/  STL.64 [R1+0x60], R24 ;  /* 0x0000601801007387 */ /* 0x0001e20000100a00 */
[----:B------:R-:W-:-:S03]  /*199a0*/  IMAD.MOV.U32 R0, RZ, RZ, R26 ;  /* 0x000000ffff007224 */ /* 0x000fc600078e001a */
[----:B------:R-:W4:Y:S04]  /*199b0*/  LDL.LU.64 R26, [R1+0xe80] ;  /* 0x000e8000011a7983 */ /* 0x000f280000300a00 */
[----:B0-----:R-:W4:Y:S04]  /*199c0*/  LDL.LU.64 R24, [R1+0xe78] ;  /* 0x000e780001187983 */ /* 0x001f280000300a00 */
[----:B------:R-:W-:Y:S04]  /*199d0*/  STL [R1+0xcdc], R2 ;  /* 0x000cdc0201007387 */ /* 0x000fe80000100800 */
[----:B------:R-:W-:Y:S04]  /*199e0*/  STL [R1+0xcd8], R0 ;  /* 0x000cd80001007387 */ /* 0x000fe80000100800 */
[----:B------:R-:W4:Y:S04]  /*199f0*/  LDL.LU.64 R54, [R1+0xe70] ;  /* 0x000e700001367983 */ /* 0x000f280000300a00 */
[----:B------:R-:W4:Y:S01]  /*19a00*/  LDL.LU.64 R52, [R1+0xe68] ;  /* 0x000e680001347983 */ /* 0x000f220000300a00 */
[----:B------:R-:W-:-:S02]  /*19a10*/  IMAD R8, R8, 0x100, R22 ;  /* 0x0000010008087824 */ /* 0x000fc400078e0216 */
[----:B------:R-:W-:Y:S02]  /*19a20*/  IMAD R9, R9, 0x100, R23 ;  /* 0x0000010009097824 */ /* 0x000fe400078e0217 */
[----:B------:R-:W-:Y:S02]  /*19a30*/  IMAD R10, R10, 0x100, R20 ;  /* 0x000001000a0a7824 */ /* 0x000fe400078e0214 */
[----:B------:R-:W-:Y:S01]  /*19a40*/  IMAD R11, R11, 0x100, R21 ;  /* 0x000001000b0b7824 */ /* 0x000fe200078e0215 */
[----:B------:R-:W-:Y:S02]  /*19a50*/  F2FP.F16.E5M2.UNPACK_B R8, R8 ;  /* 0x00000008ff08723e */ /* 0x000fe400020004ff */
[----:B------:R-:W-:Y:S02]  /*19a60*/  F2FP.F16.E5M2.UNPACK_B R9, R9 ;  /* 0x00000009ff09723e */ /* 0x000fe400020004ff */
[----:B------:R-:W-:Y:S02]  /*19a70*/  F2FP.F16.E5M2.UNPACK_B R10, R10 ;  /* 0x0000000aff0a723e */ /* 0x000fe400020004ff */
[----:B------:R-:W-:-:S02]  /*19a80*/  F2FP.F16.E5M2.UNPACK_B R11, R11 ;  /* 0x0000000bff0b723e */ /* 0x000fc400020004ff */
[----:B--2---:R-:W-:Y:S02]  /*19a90*/  F2FP.F16.E5M2.UNPACK_B R4, R4.H1 ;  /* 0x00000004ff04723e */ /* 0x004fe400030004ff */
[----:B------:R-:W-:Y:S02]  /*19aa0*/  F2FP.F16.E5M2.UNPACK_B R5, R5.H1 ;  /* 0x00000005ff05723e */ /* 0x000fe400030004ff */
[----:B------:R-:W-:Y:S02]  /*19ab0*/  F2FP.F16.E5M2.UNPACK_B R6, R6.H1 ;  /* 0x00000006ff06723e */ /* 0x000fe400030004ff */
[----:B------:R-:W-:Y:S01]  /*19ac0*/  F2FP.F16.E5M2.UNPACK_B R7, R7.H1 ;  /* 0x00000007ff07723e */ /* 0x000fe200030004ff */
[----:B------:R-:W-:Y:S04]  /*19ad0*/  STL.64 [R1+0x50], R40 ;  /* 0x0000502801007387 */ /* 0x000fe80000100a00 */
[----:B------:R-:W-:Y:S01]  /*19ae0*/  STL.64 [R1+0x58], R42 ;  /* 0x0000582a01007387 */ /* 0x000fe20000100a00 */
[C---:B---3--:R-:W-:Y:S08]  /*19af0*/  HMMA.16816.F32 R36, R32.reuse, R44, R36 ;  /* 0x0000002c2024723c */ /* 0x048ff00000001824 */
[----:B------:R-:W-:Y:S08]  /*19b00*/  HMMA.16816.F32 R32, R32, R46, R16 ;  /* 0x0000002e2020723c */ /* 0x000ff00000001810 */
[C---:B------:R-:W-:Y:S08]  /*19b10*/  HMMA.16816.F32 R44, R8.reuse, R4, R12 ;  /* 0x00000004082c723c */ /* 0x040ff0000000180c */
[----:B------:R-:W-:Y:S01]  /*19b20*/  HMMA.16816.F32 R16, R8, R6, R56 ;  /* 0x000000060810723c */ /* 0x000fe20000001838 */
[----:B------:R-:W-:Y:S04]  /*19b30*/  STL.64 [R1+0x40], R36 ;  /* 0x0000402401007387 */ /* 0x000fe80000100a00 */
[----:B------:R-:W-:Y:S04]  /*19b40*/  STL.64 [R1+0xc58], R34 ;  /* 0x000c582201007387 */ /* 0x000fe80000100a00 */
[----:B------:R-:W-:Y:S04]  /*19b50*/  STL.64 [R1+0xc50], R32 ;  /* 0x000c502001007387 */ /* 0x000fe80000100a00 */
[----:B------:R-:W-:Y:S04]  /*19b60*/  STL.64 [R1+0xc68], R46 ;  /* 0x000c682e01007387 */ /* 0x000fe80000100a00 */
[----:B------:R4:W-:Y:S04]  /*19b70*/  STL.64 [R1+0xc60], R44 ;  /* 0x000c602c01007387 */ /* 0x0009e80000100a00 */
[----:B------:R0:W-:Y:S04]  /*19b80*/  STL.64 [R1+0x70], R16 ;  /* 0x0000701001007387 */ /* 0x0001e80000100a00 */
[----:B------:R1:W-:Y:S01]  /*19b90*/  STL.64 [R1+0x78], R18 ;  /* 0x0000781201007387 */ /* 0x0003e20000100a00 */
[----:B----4-:R-:W-:-:S02]  /*19ba0*/  IMAD.MOV.U32 R45, RZ, RZ, R54 ;  /* 0x000000ffff2d7224 */ /* 0x010fc400078e0036 */
[----:B------:R-:W-:Y:S02]  /*19bb0*/  IMAD.MOV.U32 R47, RZ, RZ, R52 ;  /* 0x000000ffff2f7224 */ /* 0x000fe400078e0034 */
[----:B------:R-:W-:Y:S01]  /*19bc0*/  IMAD.MOV.U32 R46, RZ, RZ, R53 ;  /* 0x000000ffff2e7224 */ /* 0x000fe200078e0035 */
[----:B------:R-:W2:Y:S01]  /*19bd0*/  LDL.LU R52, [R1+0x90] ;  /* 0x0000900001347983 */ /* 0x000ea20000300800 */
[----:B------:R-:W-:-:S03]  /*19be0*/  IMAD.MOV.U32 R44, RZ, RZ, R55 ;  /* 0x000000ffff2c7224 */ /* 0x000fc600078e0037 */
[----:B------:R-:W2:Y:S04]  /*19bf0*/  LDL.LU R53, [R1+0x94] ;  /* 0x0000940001357983 */ /* 0x000ea80000300800 */
[----:B------:R-:W2:Y:S04]  /*19c00*/  LDL.LU R54, [R1+0x98] ;  /* 0x0000980001367983 */ /* 0x000ea80000300800 */
[----:B------:R-:W2:Y:S04]  /*19c10*/  LDL.LU R55, [R1+0x9c] ;  /* 0x00009c0001377983 */ /* 0x000ea80000300800 */
[----:B------:R-:W3:Y:S04]  /*19c20*/  LDL.LU R13, [R1+0x14] ;  /* 0x00001400010d7983 */ /* 0x000ee80000300800 */
[----:B------:R-:W4:Y:S04]  /*19c30*/  LDL.LU R14, [R1+0x18] ;  /* 0x00001800010e7983 */ /* 0x000f280000300800 */
[----:B------:R-:W2:Y:S04]  /*19c40*/  LDL.LU R15, [R1+0x1c] ;  /* 0x00001c00010f7983 */ /* 0x000ea80000300800 */
[----:B0-----:R-:W2:Y:S04]  /*19c50*/  LDL.LU R16, [R1] ;  /* 0x0000000001107983 */ /* 0x001ea80000300800 */
[----:B------:R-:W2:Y:S04]  /*19c60*/  LDL.LU R56, [R1+0xb0] ;  /* 0x0000b00001387983 */ /* 0x000ea80000300800 */
[----:B------:R-:W2:Y:S04]  /*19c70*/  LDL.LU R57, [R1+0xb4] ;  /* 0x0000b40001397983 */ /* 0x000ea80000300800 */
[----:B------:R-:W2:Y:S04]  /*19c80*/  LDL.LU R58, [R1+0xb8] ;  /* 0x0000b800013a7983 */ /* 0x000ea80000300800 */
[----:B------:R-:W2:Y:S01]  /*19c90*/  LDL.LU R59, [R1+0xbc] ;  /* 0x0000bc00013b7983 */ /* 0x000ea20000300800 */
[----:B------:R-:W-:-:S03]  /*19ca0*/  F2FP.F16.E5M2.UNPACK_B R12, R3.H1 ;  /* 0x00000003ff0c723e */ /* 0x000fc600030004ff */
[----:B------:R-:W2:Y:S04]  /*19cb0*/  LDL.LU R20, [R1+0xd0] ;  /* 0x0000d00001147983 */ /* 0x000ea80000300800 */
[----:B------:R-:W2:Y:S04]  /*19cc0*/  LDL.LU R21, [R1+0xd4] ;  /* 0x0000d40001157983 */ /* 0x000ea80000300800 */
[----:B------:R-:W2:Y:S04]  /*19cd0*/  LDL.LU R22, [R1+0xd8] ;  /* 0x0000d80001167983 */ /* 0x000ea80000300800 */
[----:B------:R-:W2:Y:S04]  /*19ce0*/  LDL.LU R23, [R1+0xdc] ;  /* 0x0000dc0001177983 */ /* 0x000ea80000300800 */
[----:B------:R-:W2:Y:S01]  /*19cf0*/  LDL.LU R17, [R1+0x4] ;  /* 0x0000040001117983 */ /* 0x000ea20000300800 */
[----:B------:R-:W-:-:S03]  /*19d00*/  IMAD.MOV.U32 R2, RZ, RZ, R38 ;  /* 0x000000ffff027224 */ /* 0x000fc600078e0026 */
[----:B-1----:R-:W2:Y:S01]  /*19d10*/  LDL.LU R19, [R1+0x8] ;  /* 0x0000080001137983 */ /* 0x002ea20000300800 */
[----:B------:R-:W-:-:S03]  /*19d20*/  IMAD.MOV.U32 R0, RZ, RZ, R39 ;  /* 0x000000ffff007224 */ /* 0x000fc600078e0027 */
        /* <DEDUP_REMOVED lines=8> */
[----:B------:R-:W-:-:S03]  /*19db0*/  IMAD.MOV.U32 R35, RZ, RZ, R48 ;  /* 0x000000ffff237224 */ /* 0x000fc600078e0030 */
[----:B------:R-:W2:Y:S04]  /*19dc0*/  LDL.LU R43, [R1+0x16c] ;  /* 0x00016c00012b7983 */ /* 0x000ea80000300800 */
[----:B------:R-:W2:Y:S04]  /*19dd0*/  LDL.LU R32, [R1+0x1a0] ;  /* 0x0001a00001207983 */ /* 0x000ea80000300800 */
[----:B------:R-:W2:Y:S04]  /*19de0*/  LDL.LU R33, [R1+0x1a4] ;  /* 0x0001a40001217983 */ /* 0x000ea80000300800 */
[----:B------:R-:W2:Y:S04]  /*19df0*/  LDL.LU R34, [R1+0x1a8] ;  /* 0x0001a80001227983 */ /* 0x000ea80000300800 */
[----:B------:R-:W2:Y:S04]  /*19e00*/  LDL.LU R48, [R1+0xe60] ;  /* 0x000e600001307983 */ /* 0x000ea80000300800 */
[----:B------:R-:W-:Y:S04]  /*19e10*/  STL.64 [R1+0xdf0], R6 ;  /* 0x000df00601007387 */ /* 0x000fe80000100a00 */
[----:B------:R0:W-:Y:S04]  /*19e20*/  STL.64 [R1+0xde8], R4 ;  /* 0x000de80401007387 */ /* 0x0001e80000100a00 */
[----:B0-----:R-:W2:Y:S04]  /*19e30*/  LDL.LU R4, [R1+0x140] ;  /* 0x0001400001047983 */ /* 0x001ea80000300800 */
[----:B------:R-:W2:Y:S04]  /*19e40*/  LDL.LU R5, [R1+0x144] ;  /* 0x0001440001057983 */ /* 0x000ea80000300800 */
[----:B------:R-:W2:Y:S04]  /*19e50*/  LDL.LU R6, [R1+0x148] ;  /* 0x0001480001067983 */ /* 0x000ea80000300800 */
[----:B------:R-:W2:Y:S01]  /*19e60*/  LDL.LU R7, [R1+0x14c] ;  /* 0x00014c0001077983 */ /* 0x000ea20000300800 */
[----:B---3--:R-:W-:-:S02]  /*19e70*/  F2FP.F16.E5M2.UNPACK_B R13, R13.H1 ;  /* 0x0000000dff0d723e */ /* 0x008fc400030004ff */
[----:B----4-:R-:W-:Y:S02]  /*19e80*/  F2FP.F16.E5M2.UNPACK_B R14, R14.H1 ;  /* 0x0000000eff0e723e */ /* 0x010fe400030004ff */
[----:B--2---:R-:W-:-:S03]  /*19e90*/  F2FP.F16.E5M2.UNPACK_B R15, R15.H1 ;  /* 0x0000000fff0f723e */ /* 0x004fc600030004ff */
[C---:B------:R-:W-:Y:S08]  /*19ea0*/  HMMA.16816.F32 R52, R8.reuse, R12, R52 ;  /* 0x0000000c0834723c */ /* 0x040ff00000001834 */
[----:B------:R-:W-:Y:S11]  /*19eb0*/  HMMA.16816.F32 R56, R8, R14, R56 ;  /* 0x0000000e0838723c */ /* 0x000ff60000001838 */
[----:B------:R-:W-:Y:S04]  /*19ec0*/  STL.64 [R1+0x90], R52 ;  /* 0x0000903401007387 */ /* 0x000fe80000100a00 */
[----:B------:R0:W-:Y:S04]  /*19ed0*/  STL.64 [R1+0x98], R54 ;  /* 0x0000983601007387 */ /* 0x0001e80000100a00 */
[----:B0-----:R-:W2:Y:S04]  /*19ee0*/  LDL.LU.64 R54, [R1+0xe58] ;  /* 0x000e580001367983 */ /* 0x001ea80000300a00 */
[----:B------:R-:W3:Y:S04]  /*19ef0*/  LDL.LU.64 R52, [R1+0xe50] ;  /* 0x000e500001347983 */ /* 0x000ee80000300a00 */
[----:B------:R-:W-:Y:S04]  /*19f00*/  STL.64 [R1+0xb0], R56 ;  /* 0x0000b03801007387 */ /* 0x000fe80000100a00 */
[----:B------:R0:W-:Y:S04]  /*19f10*/  STL.64 [R1+0xb8], R58 ;  /* 0x0000b83a01007387 */ /* 0x0001e80000100a00 */
[----:B0-----:R-:W4:Y:S04]  /*19f20*/  LDL.LU.64 R58, [R1+0xe48] ;  /* 0x000e4800013a7983 */ /* 0x001f280000300a00 */
[----:B------:R-:W2:Y:S04]  /*19f30*/  LDL.LU.64 R56, [R1+0xe40] ;  /* 0x000e400001387983 */ /* 0x000ea80000300a00 */
[----:B------:R-:W-:Y:S04]  /*19f40*/  STL.64 [R1+0xe18], R14 ;  /* 0x000e180e01007387 */ /* 0x000fe80000100a00 */
[----:B------:R0:W-:Y:S04]  /*19f50*/  STL.64 [R1+0xe10], R12 ;  /* 0x000e100c01007387 */ /* 0x0001e80000100a00 */
[----:B0-----:R-:W3:Y:S04]  /*19f60*/  LDL.LU R12, [R1+0x100] ;  /* 0x00010000010c7983 */ /* 0x001ee80000300800 */
[----:B------:R-:W3:Y:S04]  /*19f70*/  LDL.LU R13, [R1+0x104] ;  /* 0x00010400010d7983 */ /* 0x000ee80000300800 */
[----:B------:R-:W3:Y:S04]  /*19f80*/  LDL.LU R14, [R1+0x108] ;  /* 0x00010800010e7983 */ /* 0x000ee80000300800 */
[----:B------:R-:W3:Y:S01]  /*19f90*/  LDL.LU R15, [R1+0x10c] ;  /* 0x00010c00010f7983 */ /* 0x000ee20000300800 */
[----:B------:R-:W-:-:S02]  /*19fa0*/  F2FP.F16.E5M2.UNPACK_B R16, R16.H1 ;  /* 0x00000010ff10723e */ /* 0x000fc400030004ff */
[----:B------:R-:W-:Y:S02]  /*19fb0*/  F2FP.F16.E5M2.UNPACK_B R17, R17.H1 ;  /* 0x00000011ff11723e */ /* 0x000fe400030004ff */
[----:B------:R-:W-:Y:S02]  /*19fc0*/  F2FP.F16.E5M2.UNPACK_B R18, R19.H1 ;  /* 0x00000013ff12723e */ /* 0x000fe400030004ff */
[----:B------:R-:W-:-:S03]  /*19fd0*/  F2FP.F16.E5M2.UNPACK_B R19, R3.H1 ;  /* 0x00000003ff13723e */ /* 0x000fc600030004ff */
[----:B------:R-:W-:-:S15]  /*19fe0*/  HMMA.16816.F32 R20, R8, R16, R20 ;  /* 0x000000100814723c */ /* 0x000fde0000001814 */
[----:B------:R-:W-:-:S04]  /*19ff0*/  NOP ;  /* 0x0000000000007918 */ /* 0x000fc80000000000 */
[----:B------:R-:W-:Y:S04]  /*1a000*/  STL.64 [R1+0xd0], R20 ;  /* 0x0000d01401007387 */ /* 0x000fe80000100a00 */
[----:B------:R4:W-:Y:S02]  /*1a010*/  STL.64 [R1+0xd8], R22 ;  /* 0x0000d81601007387 */ /* 0x0009e40000100a00 */
[----:B----4-:R-:W-:Y:S02]  /*1a020*/  F2FP.F16.E5M2.UNPACK_B R22, R58.H1 ;  /* 0x0000003aff16723e */ /* 0x010fe400030004ff */
[----:B--2---:R-:W-:Y:S02]  /*1a030*/  F2FP.F16.E5M2.UNPACK_B R20, R56.H1 ;  /* 0x00000038ff14723e */ /* 0x004fe400030004ff */
[----:B------:R-:W-:-:S02]  /*1a040*/  F2FP.F16.E5M2.UNPACK_B R21, R57.H1 ;  /* 0x00000039ff15723e */ /* 0x000fc400030004ff */
[----:B------:R-:W-:Y:S01]  /*1a050*/  F2FP.F16.E5M2.UNPACK_B R23, R59.H1 ;  /* 0x0000003bff17723e */ /* 0x000fe200030004ff */
[C---:B---3--:R-:W-:Y:S08]  /*1a060*/  HMMA.16816.F32 R12, R8.reuse, R18, R12 ;  /* 0x00000012080c723c */ /* 0x048ff0000000180c */
[C---:B------:R-:W-:Y:S11]  /*1a070*/  HMMA.16816.F32 R4, R8.reuse, R22, R4 ;  /* 0x000000160804723c */ /* 0x040ff60000001804 */
[----:B------:R-:W-:Y:S04]  /*1a080*/  STL.64 [R1+0x100], R12 ;  /* 0x0001000c01007387 */ /* 0x000fe80000100a00 */
[----:B------:R0:W-:Y:S02]  /*1a090*/  STL.64 [R1+0x108], R14 ;  /* 0x0001080e01007387 */ /* 0x0001e40000100a00 */
[----:B0-----:R-:W-:Y:S01]  /*1a0a0*/  HMMA.16816.F32 R12, R8, R20, R36 ;  /* 0x00000014080c723c */ /* 0x001fe20000001824 */
[----:B------:R-:W-:-:S02]  /*1a0b0*/  F2FP.F16.E5M2.UNPACK_B R36, R52.H1 ;  /* 0x00000034ff24723e */ /* 0x000fc400030004ff */
[----:B------:R-:W-:-:S15]  /*1a0c0*/  F2FP.F16.E5M2.UNPACK_B R37, R53.H1 ;  /* 0x00000035ff25723e */ /* 0x000fde00030004ff */
[----:B------:R-:W-:Y:S01]  /*1a0d0*/  NOP ;  /* 0x0000000000007918 */ /* 0x000fe20000000000 */
[----:B------:R-:W-:Y:S04]  /*1a0e0*/  STL.64 [R1+0x120], R12 ;  /* 0x0001200c01007387 */ /* 0x000fe80000100a00 */
[----:B------:R-:W-:Y:S04]  /*1a0f0*/  STL.64 [R1+0x128], R14 ;  /* 0x0001280e01007387 */ /* 0x000fe80000100a00 */
[----:B------:R-:W-:Y:S04]  /*1a100*/  STL.64 [R1+0xde0], R22 ;  /* 0x000de01601007387 */ /* 0x000fe80000100a00 */
[----:B------:R-:W-:Y:S04]  /*1a110*/  STL.64 [R1+0xdd8], R20 ;  /* 0x000dd81401007387 */ /* 0x000fe80000100a00 */
[----:B------:R-:W-:Y:S04]  /*1a120*/  STL.64 [R1+0x140], R4 ;  /* 0x0001400401007387 */ /* 0x000fe80000100a00 */
[----:B------:R0:W-:Y:S02]  /*1a130*/  STL.64 [R1+0x148], R6 ;  /* 0x0001480601007387 */ /* 0x0001e40000100a00 */
[----:B0-----:R-:W-:Y:S01]  /*1a140*/  HMMA.16816.F32 R4, R8, R36, R40 ;  /* 0x000000240804723c */ /* 0x001fe20000001828 */
[----:B------:R-:W-:-:S02]  /*1a150*/  F2FP.F16.E5M2.UNPACK_B R38, R54.H1 ;  /* 0x00000036ff26723e */ /* 0x000fc400030004ff */
[----:B------:R-:W-:-:S15]  /*1a160*/  F2FP.F16.E5M2.UNPACK_B R39, R55.H1 ;  /* 0x00000037ff27723e */ /* 0x000fde00030004ff */
[----:B------:R-:W-:Y:S01]  /*1a170*/  NOP ;  /* 0x0000000000007918 */ /* 0x000fe20000000000 */
[----:B------:R-:W-:Y:S04]  /*1a180*/  STL.64 [R1+0x160], R4 ;  /* 0x0001600401007387 */ /* 0x000fe80000100a00 */
[----:B------:R0:W-:Y:S02]  /*1a190*/  STL.64 [R1+0x168], R6 ;  /* 0x0001680601007387 */ /* 0x0001e40000100a00 */
[C---:B0-----:R-:W-:Y:S01]  /*1a1a0*/  HMMA.16816.F32 R4, R8.reuse, R38, R44 ;  /* 0x000000260804723c */ /* 0x041fe2000000182c */
[----:B------:R-:W-:Y:S02]  /*1a1b0*/  F2FP.F16.E5M2.UNPACK_B R40, R48.H1 ;  /* 0x00000030ff28723e */ /* 0x000fe400030004ff */
[----:B------:R-:W-:Y:S01]  /*1a1c0*/  F2FP.F16.E5M2.UNPACK_B R41, R49.H1 ;  /* 0x00000031ff29723e */ /* 0x000fe200030004ff */
[----:B------:R-:W-:Y:S04]  /*1a1d0*/  STL.64 [R1+0xdc0], R38 ;  /* 0x000dc02601007387 */ /* 0x000fe80000100a00 */
[----:B------:R-:W-:Y:S11]  /*1a1e0*/  STL.64 [R1+0xdb8], R36 ;  /* 0x000db82401007387 */ /* 0x000ff60000100a00 */
[----:B------:R-:W-:Y:S04]  /*1a1f0*/  STL.64 [R1+0x180], R4 ;  /* 0x0001800401007387 */ /* 0x000fe80000100a00 */
[----:B------:R0:W-:Y:S02]  /*1a200*/  STL.64 [R1+0x188], R6 ;  /* 0x0001880601007387 */ /* 0x0001e40000100a00 */
[----:B0-----:R-:W-:Y:S02]  /*1a210*/  HMMA.16816.F32 R4, R8, R40, R32 ;  /* 0x000000280804723c */ /* 0x001fe40000001820 */
[----:B------:R-:W2:Y:S01]  /*1a220*/  LDL.LU R32, [R1+0x3e0] ;  /* 0x0003e00001207983 */ /* 0x000ea20000300800 */
[----:B------:R-:W-:-:S02]  /*1a230*/  IMAD.MOV.U32 R34, RZ, RZ, R51 ;  /* 0x000000ffff227224 */ /* 0x000fc400078e0033 */
[----:B------:R-:W-:-:S14]  /*1a240*/  IMAD.MOV.U32 R35, RZ, RZ, R28 ;  /* 0x000000ffff237224 */ /* 0x000fdc00078e001c */
[----:B------:R0:W-:Y:S04]  /*1a250*/  STL.64 [R1+0x1a0], R4 ;  /* 0x0001a00401007387 */ /* 0x0001e80000100a00 */
[----:B------:R1:W-:Y:S04]  /*1a260*/  STL.64 [R1+0x1a8], R6 ;  /* 0x0001a80601007387 */ /* 0x0003e80000100a00 */
[----:B------:R-:W2:Y:S04]  /*1a270*/  LDL.LU R33, [R1+0x3e4] ;  /* 0x0003e40001217983 */ /* 0x000ea80000300800 */
[----:B------:R-:W3:Y:S04]  /*1a280*/  LDL.LU R51, [R1+0xe38] ;  /* 0x000e380001337983 */ /* 0x000ee80000300800 */
[----:B------:R-:W4:Y:S04]  /*1a290*/  LDL.LU R28, [R1+0xe34] ;  /* 0x000e3400011c7983 */ /* 0x000f280000300800 */
[----:B------:R-:W2:Y:S04]  /*1a2a0*/  LDL.LU R12, [R1+0x1c0] ;  /* 0x0001c000010c7983 */ /* 0x000ea80000300800 */
[----:B------:R-:W2:Y:S04]  /*1a2b0*/  LDL.LU R13, [R1+0x1c4] ;  /* 0x0001c400010d7983 */ /* 0x000ea80000300800 */
[----:B------:R-:W2:Y:S04]  /*1a2c0*/  LDL.LU R14, [R1+0x1c8] ;  /* 0x0001c800010e7983 */ /* 0x000ea80000300800 */
[----:B------:R-:W2:Y:S01]  /*1a2d0*/  LDL.LU R15, [R1+0x1cc] ;  /* 0x0001cc00010f7983 */ /* 0x000ea20000300800 */
[----:B------:R-:W-:-:S03]  /*1a2e0*/  IMAD.MOV.U32 R55, RZ, RZ, R24 ;  /* 0x000000ffff377224 */ /* 0x000fc600078e0018 */
[----:B0-----:R-:W2:Y:S01]  /*1a2f0*/  LDL.LU R4, [R1+0x230] ;  /* 0x0002300001047983 */ /* 0x001ea20000300800 */
[----:B------:R-:W-:-:S03]  /*1a300*/  IMAD.MOV.U32 R54, RZ, RZ, R25 ;  /* 0x000000ffff367224 */ /* 0x000fc600078e0019 */
[----:B------:R-:W2:Y:S01]  /*1a310*/  LDL.LU R5, [R1+0x234] ;  /* 0x0002340001057983 */ /* 0x000ea20000300800 */
[----:B------:R-:W-:-:S03]  /*1a320*/  IMAD.MOV.U32 R53, RZ, RZ, R26 ;  /* 0x000000ffff357224 */ /* 0x000fc600078e001a */
[----:B-1----:R-:W2:Y:S01]  /*1a330*/  LDL.LU R6, [R1+0x238] ;  /* 0x0002380001067983 */ /* 0x002ea20000300800 */
[----:B------:R-:W-:-:S03]  /*1a340*/  IMAD.MOV.U32 R52, RZ, RZ, R27 ;  /* 0x000000ffff347224 */ /* 0x000fc600078e001b */
[----:B------:R-:W2:Y:S01]  /*1a350*/  LDL.LU R7, [R1+0x23c] ;  /* 0x00023c0001077983 */ /* 0x000ea20000300800 */
[----:B------:R-:W-:-:S03]  /*1a360*/  F2FP.F16.E5M2.UNPACK_B R42, R50.H1 ;  /* 0x00000032ff2a723e */ /* 0x000fc600030004ff */
        /* <DEDUP_REMOVED lines=17> */
[----:B------:R-:W-:-:S02]  /*1a480*/  IMAD.MOV.U32 R45, RZ, RZ, R31 ;  /* 0x000000ffff2d7224 */ /* 0x000fc400078e001f */
[----:B---3--:R-:W-:Y:S02]  /*1a490*/  IMAD.MOV.U32 R22, RZ, RZ, R51 ;  /* 0x000000ffff167224 */ /* 0x008fe400078e0033 */
[----:B----4-:R-:W-:Y:S02]  /*1a4a0*/  IMAD.MOV.U32 R21, RZ, RZ, R28 ;  /* 0x000000ffff157224 */ /* 0x010fe400078e001c */
[----:B------:R-:W3:Y:S04]  /*1a4b0*/  LDL.LU R28, [R1+0xe30] ;  /* 0x000e3000011c7983 */ /* 0x000ee80000300800 */
[----:B------:R-:W4:Y:S04]  /*1a4c0*/  LDL.LU R51, [R1+0xe2c] ;  /* 0x000e2c0001337983 */ /* 0x000f280000300800 */
[----:B------:R-:W2:Y:S04]  /*1a4d0*/  LDL.LU R23, [R1+0x41c] ;  /* 0x00041c0001177983 */ /* 0x000ea80000300800 */
[----:B------:R-:W3:Y:S04]  /*1a4e0*/  LDL.LU R44, [R1+0x3f0] ;  /* 0x0003f000012c7983 */ /* 0x000ee80000300800 */
[----:B------:R-:W3:Y:S01]  /*1a4f0*/  LDL.LU R31, [R1+0xe28] ;  /* 0x000e2800011f7983 */ /* 0x000ee20000300800 */
[----:B------:R-:W-:-:S02]  /*1a500*/  IMAD.MOV.U32 R46, RZ, RZ, R30 ;  /* 0x000000ffff2e7224 */ /* 0x000fc400078e001e */
[----:B------:R-:W-:Y:S01]  /*1a510*/  IMAD.MOV.U32 R47, RZ, RZ, R29 ;  /* 0x000000ffff2f7224 */ /* 0x000fe200078e001d */
[----:B------:R-:W3:Y:S04]  /*1a520*/  LDL.LU R30, [R1+0xe24] ;  /* 0x000e2400011e7983 */ /* 0x000ee80000300800 */
[----:B------:R-:W3:Y:S01]  /*1a530*/  LDL.LU R29, [R1+0xe20] ;  /* 0x000e2000011d7983 */ /* 0x000ee20000300800 */
[----:B----4-:R-:W-:-:S07]  /*1a540*/  F2FP.F16.E5M2.UNPACK_B R43, R51.H1 ;  /* 0x00000033ff2b723e */ /* 0x010fce00030004ff */
[----:B--2---:R-:W-:-:S15]  /*1a550*/  HMMA.16816.F32 R12, R8, R42, R12 ;  /* 0x0000002a080c723c */ /* 0x004fde000000180c */
[----:B------:R-:W-:-:S04]  /*1a560*/  NOP ;  /* 0x0000000000007918 */ /* 0x000fc80000000000 */
[----:B------:R-:W-:Y:S04]  /*1a570*/  STL.64 [R1+0x1c0], R12 ;  /* 0x0001c00c01007387 */ /* 0x000fe80000100a00 */
[----:B------:R0:W-:Y:S04]  /*1a580*/  STL.64 [R1+0x1c8], R14 ;  /* 0x0001c80e01007387 */ /* 0x0001e80000100a00 */
[----:B0-----:R-:W2:Y:S04]  /*1a590*/  LDL.LU.64 R14, [R1+0xe18] ;  /* 0x000e1800010e7983 */ /* 0x001ea80000300a00 */
[----:B------:R-:W4:Y:S04]  /*1a5a0*/  LDL.LU.64 R12, [R1+0xe10] ;  /* 0x000e1000010c7983 */ /* 0x000f280000300a00 */
[----:B------:R-:W-:Y:S04]  /*1a5b0*/  STL.64 [R1+0xda0], R42 ;  /* 0x000da02a01007387 */ /* 0x000fe80000100a00 */
[----:B------:R0:W-:Y:S04]  /*1a5c0*/  STL.64 [R1+0xd98], R40 ;  /* 0x000d982801007387 */ /* 0x0001e80000100a00 */
[----:B0-----:R-:W2:Y:S01]  /*1a5d0*/  LDL.LU R40, [R1+0x420] ;  /* 0x0004200001287983 */ /* 0x001ea20000300800 */
[----:B---3--:R-:W-:-:S03]  /*1a5e0*/  IMAD.MOV.U32 R41, RZ, RZ, R31 ;  /* 0x000000ffff297224 */ /* 0x008fc600078e001f */
[----:B------:R-:W3:Y:S01]  /*1a5f0*/  LDL.LU R31, [R1+0xe08] ;  /* 0x000e0800011f7983 */ /* 0x000ee20000300800 */
[----:B------:R-:W-:Y:S02]  /*1a600*/  F2FP.F16.E5M2.UNPACK_B R28, R28.H1 ;  /* 0x0000001cff1c723e */ /* 0x000fe400030004ff */
[----:B------:R-:W-:Y:S01]  /*1a610*/  F2FP.F16.E5M2.UNPACK_B R29, R29.H1 ;  /* 0x0000001dff1d723e */ /* 0x000fe200030004ff */
[----:B------:R-:W2:Y:S04]  /*1a620*/  LDL.LU R42, [R1+0x428] ;  /* 0x00042800012a7983 */ /* 0x000ea80000300800 */
[----:B------:R-:W2:Y:S02]  /*1a630*/  LDL.LU R43, [R1+0x42c] ;  /* 0x00042c00012b7983 */ /* 0x000ea40000300800 */
[----:B------:R-:W-:Y:S01]  /*1a640*/  HMMA.16816.F32 R24, R8, R28, R24 ;  /* 0x0000001c0818723c */ /* 0x000fe20000001818 */
[----:B------:R-:W-:-:S15]  /*1a650*/  F2FP.F16.E5M2.UNPACK_B R30, R30.H1 ;  /* 0x0000001eff1e723e */ /* 0x000fde00030004ff */
[----:B------:R-:W-:-:S03]  /*1a660*/  NOP ;  /* 0x0000000000007918 */ /* 0x000fc60000000000 */
[----:B------:R-:W-:Y:S04]  /*1a670*/  STL.64 [R1+0x1e0], R24 ;  /* 0x0001e01801007387 */ /* 0x000fe80000100a00 */
[----:B------:R0:W-:Y:S04]  /*1a680*/  STL.64 [R1+0x1e8], R26 ;  /* 0x0001e81a01007387 */ /* 0x0001e80000100a00 */
[----:B0-----:R-:W2:Y:S04]  /*1a690*/  LDL.LU.64 R26, [R1+0xe00] ;  /* 0x000e0000011a7983 */ /* 0x001ea80000300a00 */
[----:B------:R-:W2:Y:S01]  /*1a6a0*/  LDL.LU.64 R24, [R1+0xdf8] ;  /* 0x000df80001187983 */ /* 0x000ea20000300a00 */
[----:B---3--:R-:W-:-:S07]  /*1a6b0*/  F2FP.F16.E5M2.UNPACK_B R31, R31.H1 ;  /* 0x0000001fff1f723e */ /* 0x008fce00030004ff */
[----:B------:R-:W-:-:S15]  /*1a6c0*/  HMMA.16816.F32 R4, R8, R30, R4 ;  /* 0x0000001e0804723c */ /* 0x000fde0000001804 */
[----:B------:R-:W-:-:S04]  /*1a6d0*/  NOP ;  /* 0x0000000000007918 */ /* 0x000fc80000000000 */
[----:B------:R-:W-:Y:S04]  /*1a6e0*/  STL.64 [R1+0x230], R4 ;  /* 0x0002300401007387 */ /* 0x000fe80000100a00 */
[----:B------:R0:W-:Y:S04]  /*1a6f0*/  STL.64 [R1+0x238], R6 ;  /* 0x0002380601007387 */ /* 0x0001e80000100a00 */
[----:B0-----:R-:W3:Y:S04]  /*1a700*/  LDL.LU.64 R6, [R1+0xdf0] ;  /* 0x000df00001067983 */ /* 0x001ee80000300a00 */
[----:B------:R-:W3:Y:S01]  /*1a710*/  LDL.LU.64 R4, [R1+0xde8] ;  /* 0x000de80001047983 */ /* 0x000ee20000300a00 */
[----:B--2---:R-:W-:-:S02]  /*1a720*/  F2FP.F16.E5M2.UNPACK_B R24, R24.H1 ;  /* 0x00000018ff18723e */ /* 0x004fc400030004ff */
[----:B------:R-:W-:Y:S01]  /*1a730*/  F2FP.F16.E5M2.UNPACK_B R25, R25.H1 ;  /* 0x00000019ff19723e */ /* 0x000fe200030004ff */
[----:B------:R-:W-:Y:S01]  /*1a740*/  STL.64 [R1+0xdb0], R30 ;  /* 0x000db01e01007387 */ /* 0x000fe20000100a00 */
[----:B------:R-:W-:Y:S02]  /*1a750*/  F2FP.F16.E5M2.UNPACK_B R26, R26.H1 ;  /* 0x0000001aff1a723e */ /* 0x000fe400030004ff */
[----:B------:R-:W-:Y:S01]  /*1a760*/  F2FP.F16.E5M2.UNPACK_B R27, R27.H1 ;  /* 0x0000001bff1b723e */ /* 0x000fe200030004ff */
[----:B------:R0:W-:Y:S02]  /*1a770*/  STL.64 [R1+0xda8], R28 ;  /* 0x000da81c01007387 */ /* 0x0001e40000100a00 */
[C---:B0-----:R-:W-:Y:S08]  /*1a780*/  HMMA.16816.F32 R28, R8.reuse, R24, R40 ;  /* 0x00000018081c723c */ /* 0x041ff00000001828 */
[----:B------:R-:W-:Y:S01]  /*1a790*/  HMMA.16816.F32 R8, R8, R26, R52 ;  /* 0x0000001a0808723c */ /* 0x000fe20000001834 */
[----:B------:R-:W-:-:S02]  /*1a7a0*/  IMAD R3, R3, 0x100, R50 ;  /* 0x0000010003037824 */ /* 0x000fc400078e0232 */
[----:B------:R-:W-:Y:S02]  /*1a7b0*/  IMAD R48, R48, 0x100, R49 ;  /* 0x0000010030307824 */ /* 0x000fe400078e0231 */
[----:B------:R-:W-:Y:S02]  /*1a7c0*/  IMAD R49, R37, 0x100, R36 ;  /* 0x0000010025317824 */ /* 0x000fe400078e0224 */
[----:B------:R-:W-:-:S04]  /*1a7d0*/  IMAD R50, R39, 0x100, R38 ;  /* 0x0000010027327824 */ /* 0x000fc800078e0226 */
[----:B------:R-:W-:Y:S04]  /*1a7e0*/  STL.64 [R1+0x420], R28 ;  /* 0x0004201c01007387 */ /* 0x000fe80000100a00 */
[----:B------:R-:W-:Y:S04]  /*1a7f0*/  STL.64 [R1+0x428], R30 ;  /* 0x0004281e01007387 */ /* 0x000fe80000100a00 */
[----:B------:R-:W-:Y:S04]  /*1a800*/  STL.64 [R1+0xdd0], R26 ;  /* 0x000dd01a01007387 */ /* 0x000fe80000100a00 */
[----:B------:R-:W-:Y:S04]  /*1a810*/  STL.64 [R1+0xdc8], R24 ;  /* 0x000dc81801007387 */ /* 0x000fe80000100a00 */
[----:B------:R0:W-:Y:S04]  /*1a820*/  STL.64 [R1+0x220], R8 ;  /* 0x0002200801007387 */ /* 0x0001e80000100a00 */
[----:B------:R1:W-:Y:S01]  /*1a830*/  STL.64 [R1+0x228], R10 ;  /* 0x0002280a01007387 */ /* 0x0003e20000100a00 */
[----:B0-----:R-:W-:-:S02]  /*1a840*/  F2FP.F16.E5M2.UNPACK_B R8, R3 ;  /* 0x00000003ff08723e */ /* 0x001fc400020004ff */
[----:B------:R-:W-:Y:S02]  /*1a850*/  F2FP.F16.E5M2.UNPACK_B R9, R48 ;  /* 0x00000030ff09723e */ /* 0x000fe400020004ff */
[----:B-1----:R-:W-:Y:S02]  /*1a860*/  F2FP.F16.E5M2.UNPACK_B R10, R49 ;  /* 0x00000031ff0a723e */ /* 0x002fe400020004ff */
[----:B------:R-:W-:-:S07]  /*1a870*/  F2FP.F16.E5M2.UNPACK_B R11, R50 ;  /* 0x00000032ff0b723e */ /* 0x000fce00020004ff */
[C---:B----4-:R-:W-:Y:S08]  /*1a880*/  HMMA.16816.F32 R24, R8.reuse, R12, R44 ;  /* 0x0000000c0818723c */ /* 0x050ff0000000182c */
[C---:B---3--:R-:W-:Y:S08]  /*1a890*/  HMMA.16816.F32 R20, R8.reuse, R4, R20 ;  /* 0x000000040814723c */ /* 0x048ff00000001814 */
[C---:B------:R-:W-:Y:S11]  /*1a8a0*/  HMMA.16816.F32 R28, R8.reuse, R6, R56 ;  /* 0x00000006081c723c */ /* 0x040ff60000001838 */
[----:B------:R-:W-:Y:S04]  /*1a8b0*/  STL.64 [R1+0x410], R20 ;  /* 0x0004101401007387 */ /* 0x000fe80000100a00 */
[----:B------:R0:W-:Y:S02]  /*1a8c0*/  STL.64 [R1+0x418], R22 ;  /* 0x0004181601007387 */ /* 0x0001e40000100a00 */
[C---:B0-----:R-:W-:Y:S02]  /*1a8d0*/  HMMA.16816.F32 R20, R8.reuse, R14, R32 ;  /* 0x0000000e0814723c */ /* 0x041fe40000001820 */
[----:B------:R-:W-:Y:S04]  /*1a8e0*/  STL.64 [R1+0x400], R28 ;  /* 0x0004001c01007387 */ /* 0x000fe80000100a00 */
[----:B------:R-:W-:Y:S04]  /*1a8f0*/  STL.64 [R1+0x408], R30 ;  /* 0x0004081e01007387 */ /* 0x000fe80000100a00 */
[----:B------:R-:W2:Y:S04]  /*1a900*/  LDL.LU R44, [R1+0x210] ;  /* 0x00021000012c7983 */ /* 0x000ea80000300800 */
[----:B------:R-:W-:Y:S04]  /*1a910*/  STL.64 [R1+0x3f0], R24 ;  /* 0x0003f01801007387 */ /* 0x000fe80000100a00 */
[----:B------:R-:W-:Y:S04]  /*1a920*/  STL.64 [R1+0x3f8], R26 ;  /* 0x0003f81a01007387 */ /* 0x000fe80000100a00 */
[----:B------:R0:W-:Y:S04]  /*1a930*/  STL.64 [R1+0x3e0], R20 ;  /* 0x0003e01401007387 */ /* 0x0001e80000100a00 */
[----:B------:R1:W-:Y:S04]  /*1a940*/  STL.64 [R1+0x3e8], R22 ;  /* 0x0003e81601007387 */ /* 0x0003e80000100a00 */
[----:B------:R-:W2:Y:S04]  /*1a950*/  LDL.LU R45, [R1+0x214] ;  /* 0x00021400012d7983 */ /* 0x000ea80000300800 */
[----:B------:R-:W2:Y:S04]  /*1a960*/  LDL.LU R46, [R1+0x218] ;  /* 0x00021800012e7983 */ /* 0x000ea80000300800 */
[----:B------:R-:W2:Y:S04]  /*1a970*/  LDL.LU R47, [R1+0x21c] ;  /* 0x00021c00012f7983 */ /* 0x000ea80000300800 */
[----:B------:R-:W3:Y:S04]  /*1a980*/  LDL.LU R48, [R1+0x330] ;  /* 0x0003300001307983 */ /* 0x000ee80000300800 */
[----:B------:R-:W3:Y:S04]  /*1a990*/  LDL.LU R49, [R1+0x334] ;  /* 0x0003340001317983 */ /* 0x000ee80000300800 */
[----:B------:R-:W3:Y:S04]  /*1a9a0*/  LDL.LU R50, [R1+0x338] ;  /* 0x0003380001327983 */ /* 0x000ee80000300800 */
[----:B------:R-:W3:Y:S04]  /*1a9b0*/  LDL.LU R51, [R1+0x33c] ;  /* 0x00033c0001337983 */ /* 0x000ee80000300800 */
[----:B------:R-:W4:Y:S04]  /*1a9c0*/  LDL.LU R32, [R1+0x3c0] ;  /* 0x0003c00001207983 */ /* 0x000f280000300800 */
[----:B------:R-:W4:Y:S04]  /*1a9d0*/  LDL.LU R33, [R1+0x3c4] ;  /* 0x0003c40001217983 */ /* 0x000f280000300800 */
[----:B------:R-:W4:Y:S04]  /*1a9e0*/  LDL.LU R34, [R1+0x3c8] ;  /* 0x0003c80001227983 */ /* 0x000f280000300800 */
[----:B------:R-:W4:Y:S04]  /*1a9f0*/  LDL.LU R35, [R1+0x3cc] ;  /* 0x0003cc0001237983 */ /* 0x000f280000300800 */
[----:B0-----:R-:W2:Y:S04]  /*1aa00*/  LDL.LU R20, [R1+0x3d0] ;  /* 0x0003d00001147983 */ /* 0x001ea80000300800 */
[----:B------:R-:W2:Y:S04]  /*1aa10*/  LDL.LU R21, [R1+0x3d4] ;  /* 0x0003d40001157983 */ /* 0x000ea80000300800 */
[----:B-1----:R-:W2:Y:S04]  /*1aa20*/  LDL.LU R22, [R1+0x3d8] ;  /* 0x0003d80001167983 */ /* 0x002ea80000300800 */
[----:B------:R-:W2:Y:S04]  /*1aa30*/  LDL.LU R23, [R1+0x3dc] ;  /* 0x0003dc0001177983 */ /* 0x000ea80000300800 */
[----:B------:R-:W3:Y:S04]  /*1aa40*/  LDL.LU R40, [R1+0x380] ;  /* 0x0003800001287983 */ /* 0x000ee80000300800 */
        /* <DEDUP_REMOVED lines=23> */
[----:B------:R-:W-:Y:S04]  /*1abc0*/  STL.64 [R1+0xd90], R14 ;  /* 0x000d900e01007387 */ /* 0x000fe80000100a00 */
[----:B------:R0:W-:Y:S04]  /*1abd0*/  STL.64 [R1+0xd88], R12 ;  /* 0x000d880c01007387 */ /* 0x0001e80000100a00 */
[----:B0-----:R-:W3:Y:S04]  /*1abe0*/  LDL.LU R12, [R1+0x340] ;  /* 0x00034000010c7983 */ /* 0x001ee80000300800 */
[----:B------:R-:W3:Y:S04]  /*1abf0*/  LDL.LU R13, [R1+0x344] ;  /* 0x00034400010d7983 */ /* 0x000ee80000300800 */
[----:B------:R-:W3:Y:S04]  /*1ac00*/  LDL.LU R14, [R1+0x348] ;  /* 0x00034800010e7983 */ /* 0x000ee80000300800 */
[----:B------:R-:W3:Y:S01]  /*1ac10*/  LDL.LU R15, [R1+0x34c] ;  /* 0x00034c00010f7983 */ /* 0x000ee20000300800 */
[----:B--2---:R-:W-:-:S15]  /*1ac20*/  HMMA.16816.F32 R20, R8, R16, R20 ;  /* 0x000000100814723c */ /* 0x004fde0000001814 */
[----:B------:R-:W-:-:S04]  /*1ac30*/  NOP ;  /* 0x0000000000007918 */ /* 0x000fc80000000000 */
[----:B------:R-:W-:Y:S04]  /*1ac40*/  STL.64 [R1+0x3d0], R20 ;  /* 0x0003d01401007387 */ /* 0x000fe80000100a00 */
[----:B------:R0:W-:Y:S04]  /*1ac50*/  STL.64 [R1+0x3d8], R22 ;  /* 0x0003d81601007387 */ /* 0x0001e80000100a00 */
[----:B0-----:R-:W3:Y:S04]  /*1ac60*/  LDL.LU.64 R22, [R1+0xde0] ;  /* 0x000de00001167983 */ /* 0x001ee80000300a00 */
[----:B------:R-:W2:Y:S01]  /*1ac70*/  LDL.LU.64 R20, [R1+0xdd8] ;  /* 0x000dd80001147983 */ /* 0x000ea20000300a00 */
[----:B----4-:R-:W-:-:S15]  /*1ac80*/  HMMA.16816.F32 R32, R8, R18, R32 ;  /* 0x000000120820723c */ /* 0x010fde0000001820 */
[----:B------:R-:W-:-:S04]  /*1ac90*/  NOP ;  /* 0x0000000000007918 */ /* 0x000fc80000000000 */
[----:B------:R0:W-:Y:S04]  /*1aca0*/  STL.64 [R1+0x3c0], R32 ;  /* 0x0003c02001007387 */ /* 0x0001e80000100a00 */
[----:B------:R1:W-:Y:S04]  /*1acb0*/  STL.64 [R1+0x3c8], R34 ;  /* 0x0003c82201007387 */ /* 0x0003e80000100a00 */
[----:B0-----:R-:W4:Y:S04]  /*1acc0*/  LDL.LU R32, [R1+0x320] ;  /* 0x0003200001207983 */ /* 0x001f280000300800 */
[----:B------:R-:W4:Y:S04]  /*1acd0*/  LDL.LU R33, [R1+0x324] ;  /* 0x0003240001217983 */ /* 0x000f280000300800 */
[----:B-1----:R-:W4:Y:S04]  /*1ace0*/  LDL.LU R34, [R1+0x328] ;  /* 0x0003280001227983 */ /* 0x002f280000300800 */
[----:B------:R-:W4:Y:S04]  /*1acf0*/  LDL.LU R35, [R1+0x32c] ;  /* 0x00032c0001237983 */ /* 0x000f280000300800 */
[----:B------:R-:W-:Y:S04]  /*1ad00*/  STL.64 [R1+0xd70], R18 ;  /* 0x000d701201007387 */ /* 0x000fe80000100a00 */
[----:B------:R0:W-:Y:S04]  /*1ad10*/  STL.64 [R1+0xd68], R16 ;  /* 0x000d681001007387 */ /* 0x0001e80000100a00 */
[----:B0-----:R-:W4:Y:S04]  /*1ad20*/  LDL.LU R16, [R1+0x350] ;  /* 0x0003500001107983 */ /* 0x001f280000300800 */
[----:B------:R-:W4:Y:S04]  /*1ad30*/  LDL.LU R17, [R1+0x354] ;  /* 0x0003540001117983 */ /* 0x000f280000300800 */
[----:B------:R-:W4:Y:S04]  /*1ad40*/  LDL.LU R18, [R1+0x358] ;  /* 0x0003580001127983 */ /* 0x000f280000300800 */
[----:B------:R-:W4:Y:S01]  /*1ad50*/  LDL.LU R19, [R1+0x35c] ;  /* 0x00035c0001137983 */ /* 0x000f220000300800 */
        /* <DEDUP_REMOVED lines=10> */
[----:B------:R-:W3:Y:S04]  /*1ae00*/  LDL.LU.64 R36, [R1+0xdb8] ;  /* 0x000db80001247983 */ /* 0x000ee80000300a00 */
[----:B------:R-:W-:Y:S04]  /*1ae10*/  STL.64 [R1+0xd50], R22 ;  /* 0x000d501601007387 */ /* 0x000fe80000100a00 */
[----:B------:R0:W-:Y:S04]  /*1ae20*/  STL.64 [R1+0xd48], R20 ;  /* 0x000d481401007387 */ /* 0x0001e80000100a00 */
[----:B0-----:R-:W4:Y:S04]  /*1ae30*/  LDL.LU R20, [R1+0x360] ;  /* 0x0003600001147983 */ /* 0x001f280000300800 */
[----:B------:R-:W4:Y:S04]  /*1ae40*/  LDL.LU R21, [R1+0x364] ;  /* 0x0003640001157983 */ /* 0x000f280000300800 */
[----:B------:R-:W4:Y:S04]  /*1ae50*/  LDL.LU R22, [R1+0x368] ;  /* 0x0003680001167983 */ /* 0x000f280000300800 */
[----:B------:R-:W4:Y:S01]  /*1ae60*/  LDL.LU R23, [R1+0x36c] ;  /* 0x00036c0001177983 */ /* 0x000f220000300800 */
[C---:B--2---:R-:W-:Y:S08]  /*1ae70*/  HMMA.16816.F32 R40, R8.reuse, R38, R40 ;  /* 0x000000260828723c */ /* 0x044ff00000001828 */
[----:B---3--:R-:W-:-:S15]  /*1ae80*/  HMMA.16816.F32 R28, R8, R36, R28 ;  /* 0x00000024081c723c */ /* 0x008fde000000181c */
[----:B------:R-:W-:-:S04]  /*1ae90*/  NOP ;  /* 0x0000000000007918 */ /* 0x000fc80000000000 */
[----:B------:R-:W-:Y:S04]  /*1aea0*/  STL.64 [R1+0x390], R28 ;  /* 0x0003901c01007387 */ /* 0x000fe80000100a00 */
[----:B------:R0:W-:Y:S04]  /*1aeb0*/  STL.64 [R1+0x398], R30 ;  /* 0x0003981e01007387 */ /* 0x0001e80000100a00 */
[----:B0-----:R-:W2:Y:S04]  /*1aec0*/  LDL.LU.64 R30, [R1+0xdb0] ;  /* 0x000db000011e7983 */ /* 0x001ea80000300a00 */
[----:B------:R-:W4:Y:S04]  /*1aed0*/  LDL.LU.64 R28, [R1+0xda8] ;  /* 0x000da800011c7983 */ /* 0x000f280000300a00 */
[----:B------:R-:W-:Y:S04]  /*1aee0*/  STL.64 [R1+0x380], R40 ;  /* 0x0003802801007387 */ /* 0x000fe80000100a00 */
[----:B------:R0:W-:Y:S04]  /*1aef0*/  STL.64 [R1+0x388], R42 ;  /* 0x0003882a01007387 */ /* 0x0001e80000100a00 */
[----:B0-----:R-:W3:Y:S04]  /*1af00*/  LDL.LU.64 R42, [R1+0xda0] ;  /* 0x000da000012a7983 */ /* 0x001ee80000300a00 */
[----:B------:R-:W3:Y:S04]  /*1af10*/  LDL.LU.64 R40, [R1+0xd98] ;  /* 0x000d980001287983 */ /* 0x000ee80000300a00 */
[----:B------:R-:W-:Y:S04]  /*1af20*/  STL.64 [R1+0xd30], R38 ;  /* 0x000d302601007387 */ /* 0x000fe80000100a00 */
[----:B------:R0:W-:Y:S04]  /*1af30*/  STL.64 [R1+0xd28], R36 ;  /* 0x000d282401007387 */ /* 0x0001e80000100a00 */
[----:B0-----:R-:W3:Y:S04]  /*1af40*/  LDL.LU R36, [R1+0x370] ;  /* 0x0003700001247983 */ /* 0x001ee80000300800 */
[----:B------:R-:W3:Y:S04]  /*1af50*/  LDL.LU R37, [R1+0x374] ;  /* 0x0003740001257983 */ /* 0x000ee80000300800 */
[----:B------:R-:W3:Y:S04]  /*1af60*/  LDL.LU R38, [R1+0x378] ;  /* 0x0003780001267983 */ /* 0x000ee80000300800 */
[----:B------:R-:W3:Y:S01]  /*1af70*/  LDL.LU R39, [R1+0x37c] ;  /* 0x00037c0001277983 */ /* 0x000ee20000300800 */
[----:B------:R-:W-:Y:S01]  /*1af80*/  IMAD R3, R54, 0x100, R55 ;  /* 0x0000010036037824 */ /* 0x000fe200078e0237 */
[C---:B--2---:R-:W-:Y:S08]  /*1af90*/  HMMA.16816.F32 R12, R8.reuse, R30, R12 ;  /* 0x0000001e080c723c */ /* 0x044ff0000000180c */
[C---:B----4-:R-:W-:Y:S08]  /*1afa0*/  HMMA.16816.F32 R16, R8.reuse, R28, R16 ;  /* 0x0000001c0810723c */ /* 0x050ff00000001810 */
[C---:B---3--:R-:W-:Y:S01]  /*1afb0*/  HMMA.16816.F32 R20, R8.reuse, R42, R20 ;  /* 0x0000002a0814723c */ /* 0x048fe20000001814 */
[----:B------:R-:W-:Y:S07]  /*1afc0*/  STL.64 [R1+0xd10], R42 ;  /* 0x000d102a01007387 */ /* 0x000fee0000100a00 */
[----:B------:R-:W-:-:S15]  /*1afd0*/  HMMA.16816.F32 R36, R8, R40, R36 ;  /* 0x000000280824723c */ /* 0x000fde0000001824 */
[----:B------:R-:W-:-:S04]  /*1afe0*/  NOP ;  /* 0x0000000000007918 */ /* 0x000fc80000000000 */
        /* <DEDUP_REMOVED lines=10> */
[----:B------:R0:W-:Y:S02]  /*1b090*/  STL.64 [R1+0x348], R14 ;  /* 0x0003480e01007387 */ /* 0x0001e40000100a00 */
[C---:B0-----:R-:W-:Y:S08]  /*1b0a0*/  HMMA.16816.F32 R12, R8.reuse, R24, R48 ;  /* 0x00000018080c723c */ /* 0x041ff00000001830 */
[----:B------:R-:W-:Y:S01]  /*1b0b0*/  HMMA.16816.F32 R8, R8, R26, R44 ;  /* 0x0000001a0808723c */ /* 0x000fe2000000182c */
[----:B------:R-:W-:-:S02]  /*1b0c0*/  IMAD R48, R52, 0x100, R53 ;  /* 0x0000010034307824 */ /* 0x000fc400078e0235 */
[----:B------:R-:W-:Y:S02]  /*1b0d0*/  IMAD R49, R58, 0x100, R59 ;  /* 0x000001003a317824 */ /* 0x000fe400078e023b */
[----:B------:R-:W-:-:S06]  /*1b0e0*/  IMAD R50, R56, 0x100, R57 ;  /* 0x0000010038327824 */ /* 0x000fcc00078e0239 */
[----:B------:R-:W-:Y:S04]  /*1b0f0*/  STL.64 [R1+0x330], R12 ;  /* 0x0003300c01007387 */ /* 0x000fe80000100a00 */
[----:B------:R-:W-:Y:S04]  /*1b100*/  STL.64 [R1+0x338], R14 ;  /* 0x0003380e01007387 */ /* 0x000fe80000100a00 */
[----:B------:R-:W-:Y:S04]  /*1b110*/  STL.64 [R1+0xd40], R26 ;  /* 0x000d401a01007387 */ /* 0x000fe80000100a00 */
[----:B------:R-:W-:Y:S04]  /*1b120*/  STL.64 [R1+0xd38], R24 ;  /* 0x000d381801007387 */ /* 0x000fe80000100a00 */
[----:B------:R0:W-:Y:S04]  /*1b130*/  STL.64 [R1+0x210], R8 ;  /* 0x0002100801007387 */ /* 0x0001e80000100a00 */
[----:B------:R1:W-:Y:S04]  /*1b140*/  STL.64 [R1+0x218], R10 ;  /* 0x0002180a01007387 */ /* 0x0003e80000100a00 */
[----:B------:R-:W2:Y:S01]  /*1b150*/  LDL.LU R52, [R1+0x240] ;  /* 0x0002400001347983 */ /* 0x000ea20000300800 */
[----:B0-----:R-:W-:-:S02]  /*1b160*/  F2FP.F16.E5M2.UNPACK_B R8, R3 ;  /* 0x00000003ff08723e */ /* 0x001fc400020004ff */
[----:B------:R-:W-:Y:S02]  /*1b170*/  F2FP.F16.E5M2.UNPACK_B R9, R48 ;  /* 0x00000030ff09723e */ /* 0x000fe400020004ff */
[----:B-1----:R-:W-:Y:S02]  /*1b180*/  F2FP.F16.E5M2.UNPACK_B R10, R49 ;  /* 0x00000031ff0a723e */ /* 0x002fe400020004ff */
[----:B------:R-:W-:-:S07]  /*1b190*/  F2FP.F16.E5M2.UNPACK_B R11, R50 ;  /* 0x00000032ff0b723e */ /* 0x000fce00020004ff */
[----:B------:R-:W-:-:S15]  /*1b1a0*/  HMMA.16816.F32 R12, R8, R4, R32 ;  /* 0x00000004080c723c */ /* 0x000fde0000001820 */
[----:B------:R-:W-:-:S04]  /*1b1b0*/  NOP ;  /* 0x0000000000007918 */ /* 0x000fc80000000000 */
[----:B------:R-:W-:Y:S04]  /*1b1c0*/  STL.64 [R1+0x320], R12 ;  /* 0x0003200c01007387 */ /* 0x000fe80000100a00 */
[----:B------:R-:W-:Y:S04]  /*1b1d0*/  STL.64 [R1+0x328], R14 ;  /* 0x0003280e01007387 */ /* 0x000fe80000100a00 */
[----:B------:R-:W2:Y:S04]  /*1b1e0*/  LDL.LU R53, [R1+0x244] ;  /* 0x0002440001357983 */ /* 0x000ea80000300800 */
[----:B------:R-:W3:Y:S04]  /*1b1f0*/  LDL.LU R54, [R1+0x248] ;  /* 0x0002480001367983 */ /* 0x000ee80000300800 */
[----:B------:R-:W3:Y:S04]  /*1b200*/  LDL.LU R55, [R1+0x24c] ;  /* 0x00024c0001377983 */ /* 0x000ee80000300800 */
[----:B---3--:R-:W-:Y:S04]  /*1b210*/  STL.64 [R1+0xd60], R54 ;  /* 0x000d603601007387 */ /* 0x008fe80000100a00 */
[----:B--2---:R-:W-:Y:S04]  /*1b220*/  STL.64 [R1+0xd58], R52 ;  /* 0x000d583401007387 */ /* 0x004fe80000100a00 */
[----:B------:R-:W2:Y:S04]  /*1b230*/  LDL.LU R48, [R1+0x250] ;  /* 0x0002500001307983 */ /* 0x000ea80000300800 */
[----:B------:R-:W2:Y:S04]  /*1b240*/  LDL.LU R49, [R1+0x254] ;  /* 0x0002540001317983 */ /* 0x000ea80000300800 */
[----:B------:R-:W3:Y:S04]  /*1b250*/  LDL.LU R50, [R1+0x258] ;  /* 0x0002580001327983 */ /* 0x000ee80000300800 */
[----:B------:R-:W3:Y:S04]  /*1b260*/  LDL.LU R51, [R1+0x25c] ;  /* 0x00025c0001337983 */ /* 0x000ee80000300800 */
[----:B---3--:R-:W-:Y:S04]  /*1b270*/  STL.64 [R1+0xd80], R50 ;  /* 0x000d803201007387 */ /* 0x008fe80000100a00 */
[----:B--2---:R0:W-:Y:S04]  /*1b280*/  STL.64 [R1+0xd78], R48 ;  /* 0x000d783001007387 */ /* 0x0041e80000100a00 */
[----:B------:R-:W2:Y:S04]  /*1b290*/  LDL.LU R40, [R1+0x290] ;  /* 0x0002900001287983 */ /* 0x000ea80000300800 */
[----:B------:R-:W2:Y:S04]  /*1b2a0*/  LDL.LU R41, [R1+0x294] ;  /* 0x0002940001297983 */ /* 0x000ea80000300800 */
[----:B------:R-:W2:Y:S04]  /*1b2b0*/  LDL.LU R42, [R1+0x298] ;  /* 0x00029800012a7983 */ /* 0x000ea80000300800 */
[----:B------:R-:W2:Y:S04]  /*1b2c0*/  LDL.LU R43, [R1+0x29c] ;  /* 0x00029c00012b7983 */ /* 0x000ea80000300800 */
[----:B------:R-:W3:Y:S04]  /*1b2d0*/  LDL.LU R28, [R1+0x2a0] ;  /* 0x0002a000011c7983 */ /* 0x000ee80000300800 */
[----:B------:R-:W3:Y:S04]  /*1b2e0*/  LDL.LU R29, [R1+0x2a4] ;  /* 0x0002a400011d7983 */ /* 0x000ee80000300800 */
[----:B------:R-:W3:Y:S04]  /*1b2f0*/  LDL.LU R30, [R1+0x2a8] ;  /* 0x0002a800011e7983 */ /* 0x000ee80000300800 */
[----:B------:R-:W3:Y:S04]  /*1b300*/  LDL.LU R31, [R1+0x2ac] ;  /* 0x0002ac00011f7983 */ /* 0x000ee80000300800 */
[----:B0-----:R-:W4:Y:S04]  /*1b310*/  LDL.LU R48, [R1+0x300] ;  /* 0x0003000001307983 */ /* 0x001f280000300800 */
[----:B------:R-:W4:Y:S04]  /*1b320*/  LDL.LU R49, [R1+0x304] ;  /* 0x0003040001317983 */ /* 0x000f280000300800 */
[----:B------:R-:W4:Y:S04]  /*1b330*/  LDL.LU R50, [R1+0x308] ;  /* 0x0003080001327983 */ /* 0x000f280000300800 */
[----:B------:R-:W4:Y:S04]  /*1b340*/  LDL.LU R51, [R1+0x30c] ;  /* 0x00030c0001337983 */ /* 0x000f280000300800 */
        /* <DEDUP_REMOVED lines=41> */
[----:B------:R-:W4:Y:S01]  /*1b5e0*/  LDL.LU.64 R12, [R1+0xd88] ;  /* 0x000d8800010c7983 */ /* 0x000f220000300a00 */
[C---:B---3--:R-:W-:Y:S08]  /*1b5f0*/  HMMA.16816.F32 R16, R8.reuse, R14, R16 ;  /* 0x0000000e0810723c */ /* 0x048ff00000001810 */
[----:B----4-:R-:W-:-:S15]  /*1b600*/  HMMA.16816.F32 R48, R8, R12, R48 ;  /* 0x0000000c0830723c */ /* 0x010fde0000001830 */
[----:B------:R-:W-:-:S04]  /*1b610*/  NOP ;  /* 0x0000000000007918 */ /* 0x000fc80000000000 */
[----:B------:R-:W-:Y:S04]  /*1b620*/  STL.64 [R1+0x300], R48 ;  /* 0x0003003001007387 */ /* 0x000fe80000100a00 */
[----:B------:R0:W-:Y:S04]  /*1b630*/  STL.64 [R1+0x308], R50 ;  /* 0x0003083201007387 */ /* 0x0001e80000100a00 */
[----:B0-----:R-:W2:Y:S04]  /*1b640*/  LDL.LU.64 R50, [R1+0xd80] ;  /* 0x000d800001327983 */ /* 0x001ea80000300a00 */
[----:B------:R-:W2:Y:S04]  /*1b650*/  LDL.LU.64 R48, [R1+0xd78] ;  /* 0x000d780001307983 */ /* 0x000ea80000300a00 */
[----:B------:R-:W-:Y:S04]  /*1b660*/  STL.64 [R1+0x2f0], R16 ;  /* 0x0002f01001007387 */ /* 0x000fe80000100a00 */
[----:B------:R0:W-:Y:S04]  /*1b670*/  STL.64 [R1+0x2f8], R18 ;  /* 0x0002f81201007387 */ /* 0x0001e80000100a00 */
[----:B0-----:R-:W3:Y:S04]  /*1b680*/  LDL.LU.64 R18, [R1+0xd70] ;  /* 0x000d700001127983 */ /* 0x001ee80000300a00 */
[----:B------:R-:W4:Y:S04]  /*1b690*/  LDL.LU.64 R16, [R1+0xd68] ;  /* 0x000d680001107983 */ /* 0x000f280000300a00 */
[----:B------:R-:W-:Y:S04]  /*1b6a0*/  STL.64 [R1+0xce8], R14 ;  /* 0x000ce80e01007387 */ /* 0x000fe80000100a00 */
[----:B------:R0:W-:Y:S04]  /*1b6b0*/  STL.64 [R1+0xce0], R12 ;  /* 0x000ce00c01007387 */ /* 0x0001e80000100a00 */
[----:B0-----:R-:W2:Y:S04]  /*1b6c0*/  LDL.LU R12, [R1+0x260] ;  /* 0x00026000010c7983 */ /* 0x001ea80000300800 */
[----:B------:R-:W2:Y:S04]  /*1b6d0*/  LDL.LU R13, [R1+0x264] ;  /* 0x00026400010d7983 */ /* 0x000ea80000300800 */
[----:B------:R-:W2:Y:S04]  /*1b6e0*/  LDL.LU R14, [R1+0x268] ;  /* 0x00026800010e7983 */ /* 0x000ea80000300800 */
[----:B------:R-:W2:Y:S01]  /*1b6f0*/  LDL.LU R15, [R1+0x26c] ;  /* 0x00026c00010f7983 */ /* 0x000ea20000300800 */
[C---:B---3--:R-:W-:Y:S08]  /*1b700*/  HMMA.16816.F32 R20, R8.reuse, R18, R20 ;  /* 0x000000120814723c */ /* 0x048ff00000001814 */
[----:B----4-:R-:W-:-:S15]  /*1b710*/  HMMA.16816.F32 R52, R8, R16, R52 ;  /* 0x000000100834723c */ /* 0x010fde0000001834 */
[----:B------:R-:W-:-:S04]  /*1b720*/  NOP ;  /* 0x0000000000007918 */ /* 0x000fc80000000000 */
[----:B------:R-:W-:Y:S04]  /*1b730*/  STL.64 [R1+0x2e0], R52 ;  /* 0x0002e03401007387 */ /* 0x000fe80000100a00 */
[----:B------:R0:W-:Y:S04]  /*1b740*/  STL.64 [R1+0x2e8], R54 ;  /* 0x0002e83601007387 */ /* 0x0001e80000100a00 */
[----:B0-----:R-:W3:Y:S04]  /*1b750*/  LDL.LU.64 R54, [R1+0xd60] ;  /* 0x000d600001367983 */ /* 0x001ee80000300a00 */
        /* <DEDUP_REMOVED lines=11> */
[C---:B----4-:R-:W-:Y:S08]  /*1b810*/  HMMA.16816.F32 R36, R8.reuse, R22, R36 ;  /* 0x000000160824723c */ /* 0x050ff00000001824 */
        /* <DEDUP_REMOVED lines=28> */
[----:B------:R-:W-:Y:S01]  /*1b9e0*/  STL.64 [R1+0xc70], R36 ;  /* 0x000c702401007387 */ /* 0x000fe20000100a00 */
[C---:B--2---:R-:W-:Y:S08]  /*1b9f0*/  HMMA.16816.F32 R16, R8.reuse, R42, R16 ;  /* 0x0000002a0810723c */ /* 0x044ff00000001810 */
[----:B----4-:R-:W-:Y:S01]  /*1ba00*/  HMMA.16816.F32 R20, R8, R40, R20 ;  /* 0x000000280814723c */ /* 0x010fe20000001814 */
[----:B------:R-:W-:-:S15]  /*1ba10*/  STL.64 [R1+0xc88], R42 ;  /* 0x000c882a01007387 */ /* 0x000fde0000100a00 */
[----:B------:R-:W-:-:S03]  /*1ba20*/  NOP ;  /* 0x0000000000007918 */ /* 0x000fc60000000000 */
[----:B------:R-:W-:Y:S04]  /*1ba30*/  STL.64 [R1+0x280], R20 ;  /* 0x0002801401007387 */ /* 0x000fe80000100a00 */
[----:B------:R-:W-:Y:S04]  /*1ba40*/  STL.64 [R1+0x288], R22 ;  /* 0x0002881601007387 */ /* 0x000fe80000100a00 */
[----:B------:R-:W-:Y:S04]  /*1ba50*/  STL.64 [R1+0xc80], R40 ;  /* 0x000c802801007387 */ /* 0x000fe80000100a00 */
[----:B------:R-:W-:Y:S04]  /*1ba60*/  STL.64 [R1+0x270], R16 ;  /* 0x0002701001007387 */ /* 0x000fe80000100a00 */
[----:B------:R3:W-:Y:S02]  /*1ba70*/  STL.64 [R1+0x278], R18 ;  /* 0x0002781201007387 */ /* 0x0007e40000100a00 */
[C---:B---3--:R-:W-:Y:S08]  /*1ba80*/  HMMA.16816.F32 R16, R8.reuse, R28, R12 ;  /* 0x0000001c0810723c */ /* 0x048ff0000000180c */
[C---:B------:R-:W-:Y:S01]  /*1ba90*/  HMMA.16816.F32 R12, R8.reuse, R30, R48 ;  /* 0x0000001e080c723c */ /* 0x040fe20000001830 */
[----:B------:R-:W-:Y:S10]  /*1baa0*/  STL.64 [R1+0xcb0], R30 ;  /* 0x000cb01e01007387 */ /* 0x000ff40000100a00 */
[----:B------:R-:W-:Y:S04]  /*1bab0*/  STL.64 [R1+0x260], R16 ;  /* 0x0002601001007387 */ /* 0x000fe80000100a00 */
[----:B------:R-:W-:Y:S04]  /*1bac0*/  STL.64 [R1+0x268], R18 ;  /* 0x0002681201007387 */ /* 0x000fe80000100a00 */
[----:B------:R-:W-:Y:S04]  /*1bad0*/  STL.64 [R1+0xca8], R28 ;  /* 0x000ca81c01007387 */ /* 0x000fe80000100a00 */
[----:B------:R-:W-:Y:S04]  /*1bae0*/  STL.64 [R1+0x250], R12 ;  /* 0x0002500c01007387 */ /* 0x000fe80000100a00 */
[----:B------:R0:W-:Y:S02]  /*1baf0*/  STL.64 [R1+0x258], R14 ;  /* 0x0002580e01007387 */ /* 0x0001e40000100a00 */
[C---:B0-----:R-:W-:Y:S08]  /*1bb00*/  HMMA.16816.F32 R12, R8.reuse, R24, R52 ;  /* 0x00000018080c723c */ /* 0x041ff00000001834 */
[----:B------:R-:W-:Y:S11]  /*1bb10*/  HMMA.16816.F32 R8, R8, R26, R32 ;  /* 0x0000001a0808723c */ /* 0x000ff60000001820 */
[----:B------:R0:W-:Y:S04]  /*1bb20*/  STL.64 [R1+0x240], R12 ;  /* 0x0002400c01007387 */ /* 0x0001e80000100a00 */
[----:B------:R1:W-:Y:S04]  /*1bb30*/  STL.64 [R1+0x248], R14 ;  /* 0x0002480e01007387 */ /* 0x0003e80000100a00 */
[----:B------:R-:W-:Y:S04]  /*1bb40*/  STL.64 [R1+0xcd0], R26 ;  /* 0x000cd01a01007387 */ /* 0x000fe80000100a00 */
[----:B------:R-:W-:Y:S04]  /*1bb50*/  STL.64 [R1+0xcc8], R24 ;  /* 0x000cc81801007387 */ /* 0x000fe80000100a00 */
[----:B------:R-:W-:Y:S04]  /*1bb60*/  STL.64 [R1+0x200], R8 ;  /* 0x0002000801007387 */ /* 0x000fe80000100a00 */
[----:B------:R-:W-:Y:S04]  /*1bb70*/  STL.64 [R1+0x208], R10 ;  /* 0x0002080a01007387 */ /* 0x000fe80000100a00 */
[----:B------:R-:W2:Y:S04]  /*1bb80*/  LDL.LU R32, [R1+0xc0] ;  /* 0x0000c00001207983 */ /* 0x000ea80000300800 */
[----:B------:R-:W2:Y:S04]  /*1bb90*/  LDL.LU R33, [R1+0xc4] ;  /* 0x0000c40001217983 */ /* 0x000ea80000300800 */
[----:B------:R-:W3:Y:S04]  /*1bba0*/  LDL.LU R34, [R1+0xc8] ;  /* 0x0000c80001227983 */ /* 0x000ee80000300800 */
[----:B------:R-:W3:Y:S01]  /*1bbb0*/  LDL.LU R35, [R1+0xcc] ;  /* 0x0000cc0001237983 */ /* 0x000ee20000300800 */
[----:B------:R-:W-:-:S02]  /*1bbc0*/  IMAD R49, R45, 0x100, R44 ;  /* 0x000001002d317824 */ /* 0x000fc400078e022c */
[----:B------:R-:W-:Y:S02]  /*1bbd0*/  IMAD R50, R47, 0x100, R46 ;  /* 0x000001002f327824 */ /* 0x000fe400078e022e */
[----:B------:R-:W-:Y:S02]  /*1bbe0*/  IMAD.MOV.U32 R46, RZ, RZ, R60 ;  /* 0x000000ffff2e7224 */ /* 0x000fe400078e003c */
[----:B------:R-:W-:Y:S01]  /*1bbf0*/  IMAD.MOV.U32 R47, RZ, RZ, R61 ;  /* 0x000000ffff2f7224 */ /* 0x000fe200078e003d */
[----:B---3--:R-:W-:Y:S04]  /*1bc00*/  STL.64 [R1+0xcf8], R34 ;  /* 0x000cf82201007387 */ /* 0x008fe80000100a00 */
[----:B--2---:R2:W-:Y:S04]  /*1bc10*/  STL.64 [R1+0xcf0], R32 ;  /* 0x000cf02001007387 */ /* 0x0045e80000100a00 */
[----:B------:R-:W3:Y:S04]  /*1bc20*/  LDL.LU R44, [R1+0xf0] ;  /* 0x0000f000012c7983 */ /* 0x000ee80000300800 */
[----:B------:R-:W3:Y:S04]  /*1bc30*/  LDL.LU R45, [R1+0xf4] ;  /* 0x0000f400012d7983 */ /* 0x000ee80000300800 */
[----:B------:R-:W4:Y:S04]  /*1bc40*/  LDL.LU R60, [R1+0xd04] ;  /* 0x000d0400013c7983 */ /* 0x000f280000300800 */
        /* <DEDUP_REMOVED lines=9> */
[----:B0-----:R-:W3:Y:S04]  /*1bce0*/  LDL.LU R12, [R1+0x1d0] ;  /* 0x0001d000010c7983 */ /* 0x001ee80000300800 */
[----:B------:R-:W3:Y:S04]  /*1bcf0*/  LDL.LU R13, [R1+0x1d4] ;  /* 0x0001d400010d7983 */ /* 0x000ee80000300800 */
[----:B-1----:R-:W3:Y:S04]  /*1bd00*/  LDL.LU R14, [R1+0x1d8] ;  /* 0x0001d800010e7983 */ /* 0x002ee80000300800 */
[----:B------:R-:W3:Y:S04]  /*1bd10*/  LDL.LU R15, [R1+0x1dc] ;  /* 0x0001dc00010f7983 */ /* 0x000ee80000300800 */
[----:B--2---:R-:W2:Y:S04]  /*1bd20*/  LDL.LU R32, [R1+0x1f0] ;  /* 0x0001f00001207983 */ /* 0x004ea80000300800 */
[----:B------:R-:W2:Y:S04]  /*1bd30*/  LDL.LU R33, [R1+0x1f4] ;  /* 0x0001f40001217983 */ /* 0x000ea80000300800 */
[----:B------:R-:W2:Y:S04]  /*1bd40*/  LDL.LU R34, [R1+0x1f8] ;  /* 0x0001f80001227983 */ /* 0x000ea80000300800 */
[----:B------:R-:W2:Y:S01]  /*1bd50*/  LDL.LU R35, [R1+0x1fc] ;  /* 0x0001fc0001237983 */ /* 0x000ea20000300800 */
[----:B------:R-:W-:-:S02]  /*1bd60*/  IMAD R3, R58, 0x100, R59 ;  /* 0x000001003a037824 */ /* 0x000fc400078e023b */
[----:B------:R-:W-:Y:S01]  /*1bd70*/  IMAD R48, R56, 0x100, R57 ;  /* 0x0000010038307824 */ /* 0x000fe200078e0239 */
[----:B------:R-:W2:Y:S01]  /*1bd80*/  LDL.LU R16, [R1+0x190] ;  /* 0x0001900001107983 */ /* 0x000ea20000300800 */
[----:B------:R-:W-:Y:S02]  /*1bd90*/  F2FP.F16.E5M2.UNPACK_B R10, R49 ;  /* 0x00000031ff0a723e */ /* 0x000fe400020004ff */
[----:B------:R-:W-:Y:S01]  /*1bda0*/  F2FP.F16.E5M2.UNPACK_B R8, R3 ;  /* 0x00000003ff08723e */ /* 0x000fe200020004ff */
[----:B------:R-:W2:Y:S01]  /*1bdb0*/  LDL.LU R17, [R1+0x194] ;  /* 0x0001940001117983 */ /* 0x000ea20000300800 */
[----:B------:R-:W-:Y:S02]  /*1bdc0*/  F2FP.F16.E5M2.UNPACK_B R9, R48 ;  /* 0x00000030ff09723e */ /* 0x000fe400020004ff */
[----:B------:R-:W-:Y:S01]  /*1bdd0*/  F2FP.F16.E5M2.UNPACK_B R11, R50 ;  /* 0x00000032ff0b723e */ /* 0x000fe200020004ff */
        /* <DEDUP_REMOVED lines=21> */
[----:B----4-:R-:W-:-:S02]  /*1bf30*/  IMAD.MOV.U32 R43, RZ, RZ, R60 ;  /* 0x000000ffff2b7224 */ /* 0x010fc400078e003c */
[----:B---3--:R-:W-:Y:S02]  /*1bf40*/  IMAD.MOV.U32 R42, RZ, RZ, R61 ;  /* 0x000000ffff2a7224 */ /* 0x008fe400078e003d */
[----:B------:R-:W3:Y:S04]  /*1bf50*/  LDL.LU R61, [R1+0x7a0] ;  /* 0x0007a000013d7983 */ /* 0x000ee80000300800 */
[----:B------:R-:W4:Y:S04]  /*1bf60*/  LDL.LU R60, [R1+0x7c4] ;  /* 0x0007c400013c7983 */ /* 0x000f280000300800 */
[----:B------:R-:W3:Y:S01]  /*1bf70*/  LDL.LU R3, [R1+0x580] ;  /* 0x0005800001037983 */ /* 0x000ee20000300800 */
[C---:B--2---:R-:W-:Y:S08]  /*1bf80*/  HMMA.16816.F32 R32, R8.reuse, R4, R32 ;  /* 0x000000040820723c */ /* 0x044ff00000001820 */
[----:B------:R-:W-:Y:S11]  /*1bf90*/  HMMA.16816.F32 R4, R8, R6, R12 ;  /* 0x000000060804723c */ /* 0x000ff6000000180c */
[----:B------:R-:W-:Y:S04]  /*1bfa0*/  STL.64 [R1+0x1f0], R32 ;  /* 0x0001f02001007387 */ /* 0x000fe80000100a00 */
[----:B------:R0:W-:Y:S04]  /*1bfb0*/  STL.64 [R1+0x1f8], R34 ;  /* 0x0001f82201007387 */ /* 0x0001e80000100a00 */
[----:B0-----:R-:W2:Y:S04]  /*1bfc0*/  LDL.LU.64 R34, [R1+0xcf8] ;  /* 0x000cf80001227983 */ /* 0x001ea80000300a00 */
[----:B------:R-:W2:Y:S04]  /*1bfd0*/  LDL.LU.64 R32, [R1+0xcf0] ;  /* 0x000cf00001207983 */ /* 0x000ea80000300a00 */
[----:B------:R-:W2:Y:S04]  /*1bfe0*/  LDL.LU.64 R14, [R1+0xce8] ;  /* 0x000ce800010e7983 */ /* 0x000ea80000300a00 */
[----:B------:R-:W2:Y:S04]  /*1bff0*/  LDL.LU.64 R12, [R1+0xce0] ;  /* 0x000ce000010c7983 */ /* 0x000ea80000300a00 */
[----:B------:R0:W-:Y:S04]  /*1c000*/  STL.64 [R1+0x1d0], R4 ;  /* 0x0001d00401007387 */ /* 0x0001e80000100a00 */
[----:B------:R1:W-:Y:S04]  /*1c010*/  STL.64 [R1+0x1d8], R6 ;  /* 0x0001d80601007387 */ /* 0x0003e80000100a00 */
[----:B0-----:R-:W3:Y:S04]  /*1c020*/  LDL.LU R4, [R1+0x40] ;  /* 0x0000400001047983 */ /* 0x001ee80000300800 */
[----:B------:R-:W3:Y:S01]  /*1c030*/  LDL.LU R5, [R1+0x44] ;  /* 0x0000440001057983 */ /* 0x000ee20000300800 */
[----:B-1----:R-:W-:-:S02]  /*1c040*/  IMAD.MOV.U32 R6, RZ, RZ, R2 ;  /* 0x000000ffff067224 */ /* 0x002fc400078e0002 */
[----:B------:R-:W-:Y:S01]  /*1c050*/  IMAD.MOV.U32 R7, RZ, RZ, R0 ;  /* 0x000000ffff077224 */ /* 0x000fe200078e0000 */
[----:B------:R-:W3:Y:S04]  /*1c060*/  LDL.LU R2, [R1+0xcdc] ;  /* 0x000cdc0001027983 */ /* 0x000ee80000300800 */
[----:B------:R-:W3:Y:S01]  /*1c070*/  LDL.LU R0, [R1+0xcd8] ;  /* 0x000cd80001007983 */ /* 0x000ee20000300800 */
[C---:B--2---:R-:W-:Y:S08]  /*1c080*/  HMMA.16816.F32 R24, R8.reuse, R12, R24 ;  /* 0x0000000c0818723c */ /* 0x044ff00000001818 */
[C---:B------:R-:W-:Y:S11]  /*1c090*/  HMMA.16816.F32 R12, R8.reuse, R14, R16 ;  /* 0x0000000e080c723c */ /* 0x040ff60000001810 */
        /* <DEDUP_REMOVED lines=9> */
[----:B------:R-:W3:Y:S04]  /*1c130*/  LDL.LU R13, [R1+0x54] ;  /* 0x00005400010d7983 */ /* 0x000ee80000300800 */
[----:B-1----:R-:W3:Y:S04]  /*1c140*/  LDL.LU R14, [R1+0x58] ;  /* 0x00005800010e7983 */ /* 0x002ee80000300800 */
        /* <DEDUP_REMOVED lines=11> */
[----:B0-----:R-:W4:Y:S04]  /*1c200*/  LDL.LU R16, [R1+0x60] ;  /* 0x0000600001107983 */ /* 0x001f280000300800 */
[----:B------:R-:W4:Y:S01]  /*1c210*/  LDL.LU R17, [R1+0x64] ;  /* 0x0000640001117983 */ /* 0x000f220000300800 */
[----:B---3--:R-:W-:-:S02]  /*1c220*/  IMAD.MOV.U32 R18, RZ, RZ, R0 ;  /* 0x000000ffff127224 */ /* 0x008fc400078e0000 */
        /* <DEDUP_REMOVED lines=21> */
[----:B0-----:R2:W5:Y:S04]  /*1c380*/  LDL.LU.64 R46, [R1+0xc68] ;  /* 0x000c6800012e7983 */ /* 0x0015680000300a00 */
[----:B------:R2:W5:Y:S04]  /*1c390*/  LDL.LU.64 R44, [R1+0xc60] ;  /* 0x000c6000012c7983 */ /* 0x0005680000300a00 */
[----:B------:R-:W2:Y:S04]  /*1c3a0*/  LDL.LU.64 R34, [R1+0xc58] ;  /* 0x000c580001227983 */ /* 0x000ea80000300a00 */
[----:B------:R-:W2:Y:S04]  /*1c3b0*/  LDL.LU.64 R32, [R1+0xc50] ;  /* 0x000c500001207983 */ /* 0x000ea80000300a00 */
[----:B------:R0:W-:Y:S04]  /*1c3c0*/  STL.64 [R1+0xc0], R36 ;  /* 0x0000c02401007387 */ /* 0x0001e80000100a00 */
[----:B------:R3:W-:Y:S04]  /*1c3d0*/  STL.64 [R1+0xc8], R38 ;  /* 0x0000c82601007387 */ /* 0x0007e80000100a00 */
[----:B0-----:R-:W2:Y:S04]  /*1c3e0*/  LDL.LU R36, [R1+0xa0] ;  /* 0x0000a00001247983 */ /* 0x001ea80000300800 */
[----:B------:R-:W2:Y:S01]  /*1c3f0*/  LDL.LU R37, [R1+0xa4] ;  /* 0x0000a40001257983 */ /* 0x000ea20000300800 */
[----:B---3--:R-:W-:-:S02]  /*1c400*/  IMAD.MOV.U32 R38, RZ, RZ, R2 ;  /* 0x000000ffff267224 */ /* 0x008fc400078e0002 */
[----:B------:R-:W-:Y:S01]  /*1c410*/  IMAD.MOV.U32 R39, RZ, RZ, R0 ;  /* 0x000000ffff277224 */ /* 0x000fe200078e0000 */
[----:B------:R3:W5:Y:S04]  /*1c420*/  LDL.LU R2, [R1+0xc48] ;  /* 0x000c480001027983 */ /* 0x0007680000300800 */
[----:B------:R-:W3:Y:S01]  /*1c430*/  LDL.LU R0, [R1+0xc44] ;  /* 0x000c440001007983 */ /* 0x000ee20000300800 */
[----:B------:R-:W-:Y:S01]  /*1c440*/  VIADD R3, R3, 0x1 ;  /* 0x0000000103037836 */ /* 0x000fe20000000000 */
[----:B------:R-:W-:Y:S02]  /*1c450*/  IADD3 R51, P4, PT, R51, UR41, RZ ;  /* 0x0000002933337c10 */ /* 0x000fe4000ff9e0ff */
[----:B------:R-:W-:Y:S02]  /*1c460*/  IADD3 R55, P5, PT, R55, UR41, RZ ;  /* 0x0000002937377c10 */ /* 0x000fe4000ffbe0ff */
[----:B------:R-:W-:-:S02]  /*1c470*/  IADD3 R54, P6, PT, R54, UR41, RZ ;  /* 0x0000002936367c10 */ /* 0x000fc4000ffde0ff */
[----:B------:R-:W-:Y:S02]  /*1c480*/  IADD3 R53, P1, PT, R53, UR41, RZ ;  /* 0x0000002935357c10 */ /* 0x000fe4000ff3e0ff */
[----:B------:R-:W-:Y:S02]  /*1c490*/  IADD3 R52, P2, PT, R52, UR41, RZ ;  /* 0x0000002934347c10 */ /* 0x000fe4000ff5e0ff */
[----:B------:R-:W-:Y:S02]  /*1c4a0*/  IADD3 R59, P3, PT, R59, UR41, RZ ;  /* 0x000000293b3b7c10 */ /* 0x000fe4000ff7e0ff */
[----:B------:R-:W-:Y:S02]  /*1c4b0*/  IADD3.X R58, PT, PT, R58, UR72, RZ, P4, !PT ;  /* 0x000000483a3a7c10 */ /* 0x000fe4000a7fe4ff */
[----:B------:R-:W-:Y:S02]  /*1c4c0*/  IADD3 R57, P4, PT, R57, UR41, RZ ;  /* 0x0000002939397c10 */ /* 0x000fe4000ff9e0ff */
[----:B------:R-:W-:-:S02]  /*1c4d0*/  IADD3.X R56, PT, PT, R56, UR72, RZ, P5, !PT ;  /* 0x0000004838387c10 */ /* 0x000fc4000affe4ff */
[----:B------:R-:W-:Y:S02]  /*1c4e0*/  IADD3 R61, P5, PT, R61, UR41, RZ ;  /* 0x000000293d3d7c10 */ /* 0x000fe4000ffbe0ff */
[----:B----4-:R-:W-:Y:S02]  /*1c4f0*/  IADD3.X R60, PT, PT, R60, UR72, RZ, P6, !PT ;  /* 0x000000483c3c7c10 */ /* 0x010fe4000b7fe4ff */
[----:B------:R-:W-:Y:S01]  /*1c500*/  ISETP.NE.U32.AND P0, PT, R3, UR7, PT ;  /* 0x0000000703007c0c */ /* 0x000fe2000bf05070 */
[----:B--2---:R-:W-:-:S15]  /*1c510*/  HMMA.16816.F32 R36, R8, R40, R36 ;  /* 0x000000280824723c */ /* 0x004fde0000001824 */
[----:B------:R-:W-:-:S04]  /*1c520*/  NOP ;  /* 0x0000000000007918 */ /* 0x000fc80000000000 */
[----:B------:R-:W-:Y:S04]  /*1c530*/  STL.64 [R1+0xa0], R36 ;  /* 0x0000a02401007387 */ /* 0x000fe80000100a00 */
[----:B------:R0:W-:Y:S02]  /*1c540*/  STL.64 [R1+0xa8], R38 ;  /* 0x0000a82601007387 */ /* 0x0001e40000100a00 */
[C---:B0-----:R-:W-:Y:S08]  /*1c550*/  HMMA.16816.F32 R36, R8.reuse, R42, R20 ;  /* 0x0000002a0824723c */ /* 0x041ff00000001814 */
[C---:B------:R-:W-:Y:S08]  /*1c560*/  HMMA.16816.F32 R20, R8.reuse, R28, R16 ;  /* 0x0000001c0814723c */ /* 0x040ff00000001810 */
[C---:B------:R-:W-:Y:S08]  /*1c570*/  HMMA.16816.F32 R16, R8.reuse, R30, R12 ;  /* 0x0000001e0810723c */ /* 0x040ff0000000180c */
[C---:B------:R-:W-:Y:S08]  /*1c580*/  HMMA.16816.F32 R12, R8.reuse, R24, R4 ;  /* 0x00000018080c723c */ /* 0x040ff00000001804 */
[----:B------:R-:W-:Y:S01]  /*1c590*/  HMMA.16816.F32 R4, R8, R26, R32 ;  /* 0x0000001a0804723c */ /* 0x000fe20000001820 */
[----:B------:R-:W-:Y:S04]  /*1c5a0*/  STL.64 [R1+0x80], R36 ;  /* 0x0000802401007387 */ /* 0x000fe80000100a00 */
[----:B------:R-:W-:Y:S04]  /*1c5b0*/  STL.64 [R1+0x88], R38 ;  /* 0x0000882601007387 */ /* 0x000fe80000100a00 */
[----:B------:R-:W-:Y:S04]  /*1c5c0*/  STL.64 [R1+0x60], R20 ;  /* 0x0000601401007387 */ /* 0x000fe80000100a00 */
[----:B------:R0:W-:Y:S04]  /*1c5d0*/  STL.64 [R1+0x68], R22 ;  /* 0x0000681601007387 */ /* 0x0001e80000100a00 */
[----:B------:R-:W-:Y:S04]  /*1c5e0*/  STL.64 [R1+0x50], R16 ;  /* 0x0000501001007387 */ /* 0x000fe80000100a00 */
[----:B------:R1:W-:Y:S04]  /*1c5f0*/  STL.64 [R1+0x58], R18 ;  /* 0x0000581201007387 */ /* 0x0003e80000100a00 */
[----:B------:R-:W-:Y:S04]  /*1c600*/  STL.64 [R1+0x40], R12 ;  /* 0x0000400c01007387 */ /* 0x000fe80000100a00 */
[----:B------:R2:W-:Y:S04]  /*1c610*/  STL.64 [R1+0x48], R14 ;  /* 0x0000480e01007387 */ /* 0x0005e80000100a00 */
[----:B------:R-:W-:Y:S04]  /*1c620*/  STL [R1+0x580], R3 ;  /* 0x0005800301007387 */ /* 0x000fe80000100800 */
[----:B------:R-:W-:Y:S04]  /*1c630*/  STL.64 [R1+0x30], R4 ;  /* 0x0000300401007387 */ /* 0x000fe80000100a00 */
[----:B------:R4:W-:Y:S04]  /*1c640*/  STL.64 [R1+0x38], R6 ;  /* 0x0000380601007387 */ /* 0x0009e80000100a00 */
[----:B------:R0:W-:Y:S04]  /*1c650*/  STL [R1+0x554], R51 ;  /* 0x0005543301007387 */ /* 0x0001e80000100800 */
[----:B------:R0:W-:Y:S04]  /*1c660*/  STL [R1+0x54c], R55 ;  /* 0x00054c3701007387 */ /* 0x0001e80000100800 */
[----:B------:R0:W-:Y:S04]  /*1c670*/  STL [R1+0x7c8], R54 ;  /* 0x0007c83601007387 */ /* 0x0001e80000100800 */
[----:B------:R0:W-:Y:S04]  /*1c680*/  STL [R1+0x7c0], R53 ;  /* 0x0007c03501007387 */ /* 0x0001e80000100800 */
[----:B------:R0:W-:Y:S04]  /*1c690*/  STL [R1+0x7b8], R52 ;  /* 0x0007b83401007387 */ /* 0x0001e80000100800 */
[----:B------:R0:W-:Y:S04]  /*1c6a0*/  STL [R1+0x7b0], R59 ;  /* 0x0007b03b01007387 */ /* 0x0001e80000100800 */
[----:B------:R1:W-:Y:S04]  /*1c6b0*/  STL [R1+0x550], R58 ;  /* 0x0005503a01007387 */ /* 0x0003e80000100800 */
[----:B------:R1:W-:Y:S04]  /*1c6c0*/  STL [R1+0x7a8], R57 ;  /* 0x0007a83901007387 */ /* 0x0003e80000100800 */
[----:B0-----:R-:W3:Y:S04]  /*1c6d0*/  LDL.LU R22, [R1+0x798] ;  /* 0x0007980001167983 */ /* 0x001ee80000300800 */
[----:B------:R0:W-:Y:S04]  /*1c6e0*/  STL [R1+0x548], R56 ;  /* 0x0005483801007387 */ /* 0x0001e80000100800 */
[----:B------:R-:W3:Y:S04]  /*1c6f0*/  LDL.LU R23, [R1+0x7bc] ;  /* 0x0007bc0001177983 */ /* 0x000ee80000300800 */
[----:B------:R0:W-:Y:S04]  /*1c700*/  STL [R1+0x7a0], R61 ;  /* 0x0007a03d01007387 */ /* 0x0001e80000100800 */
[----:B------:R-:W3:Y:S04]  /*1c710*/  LDL.LU R20, [R1+0x790] ;  /* 0x0007900001147983 */ /* 0x000ee80000300800 */
[----:B------:R0:W-:Y:S04]  /*1c720*/  STL [R1+0x7c4], R60 ;  /* 0x0007c43c01007387 */ /* 0x0001e80000100800 */
[----:B------:R-:W3:Y:S04]  /*1c730*/  LDL.LU R21, [R1+0x7b4] ;  /* 0x0007b40001157983 */ /* 0x000ee80000300800 */
[----:B-1----:R-:W3:Y:S04]  /*1c740*/  LDL.LU R18, [R1+0x788] ;  /* 0x0007880001127983 */ /* 0x002ee80000300800 */
[----:B------:R-:W3:Y:S04]  /*1c750*/  LDL.LU R19, [R1+0x7ac] ;  /* 0x0007ac0001137983 */ /* 0x000ee80000300800 */
[----:B------:R-:W3:Y:S04]  /*1c760*/  LDL.LU R16, [R1+0x780] ;  /* 0x0007800001107983 */ /* 0x000ee80000300800 */
[----:B------:R-:W3:Y:S04]  /*1c770*/  LDL.LU R17, [R1+0x7a4] ;  /* 0x0007a40001117983 */ /* 0x000ee80000300800 */
[----:B--2---:R-:W2:Y:S04]  /*1c780*/  LDL.LU R14, [R1+0x778] ;  /* 0x00077800010e7983 */ /* 0x004ea80000300800 */
[----:B------:R-:W2:Y:S04]  /*1c790*/  LDL.LU R15, [R1+0x79c] ;  /* 0x00079c00010f7983 */ /* 0x000ea80000300800 */
[----:B------:R-:W2:Y:S04]  /*1c7a0*/  LDL.LU R12, [R1+0x770] ;  /* 0x00077000010c7983 */ /* 0x000ea80000300800 */
[----:B------:R-:W2:Y:S04]  /*1c7b0*/  LDL.LU R13, [R1+0x794] ;  /* 0x00079400010d7983 */ /* 0x000ea80000300800 */
[----:B----4-:R-:W4:Y:S04]  /*1c7c0*/  LDL.LU R6, [R1+0x768] ;  /* 0x0007680001067983 */ /* 0x010f280000300800 */
        /* <DEDUP_REMOVED lines=15> */
[----:B0-----:R-:W4:Y:S04]  /*1c8c0*/  LDL.LU R56, [R1+0x728] ;  /* 0x0007280001387983 */ /* 0x001f280000300800 */
[----:B------:R-:W4:Y:S04]  /*1c8d0*/  LDL.LU R61, [R1+0x74c] ;  /* 0x00074c00013d7983 */ /* 0x000f280000300800 */
[----:B------:R-:W4:Y:S01]  /*1c8e0*/  LDL.LU R60, [R1+0x720] ;  /* 0x00072000013c7983 */ /* 0x000f220000300800 */
[----:B---3--:R-:W-:-:S02]  /*1c8f0*/  IADD3 R22, P6, PT, R22, UR41, RZ ;  /* 0x0000002916167c10 */ /* 0x008fc4000ffde0ff */
[----:B------:R-:W-:-:S03]  /*1c900*/  IADD3.X R23, PT, PT, R23, UR72, RZ, P1, !PT ;  /* 0x0000004817177c10 */ /* 0x000fc60008ffe4ff */
[----:B------:R0:W-:Y:S01]  /*1c910*/  STL [R1+0x798], R22 ;  /* 0x0007981601007387 */ /* 0x0001e20000100800 */
[----:B------:R-:W-:-:S03]  /*1c920*/  IADD3 R20, P1, PT, R20, UR41, RZ ;  /* 0x0000002914147c10 */ /* 0x000fc6000ff3e0ff */
[----:B------:R1:W-:Y:S01]  /*1c930*/  STL [R1+0x7bc], R23 ;  /* 0x0007bc1701007387 */ /* 0x0003e20000100800 */
        /* <DEDUP_REMOVED lines=10> */
[----:B--2---:R-:W-:-:S03]  /*1c9e0*/  IADD3 R14, P4, PT, R14, UR41, RZ ;  /* 0x000000290e0e7c10 */ /* 0x004fc6000ff9e0ff */
[----:B------:R2:W-:Y:S01]  /*1c9f0*/  STL [R1+0x7a4], R17 ;  /* 0x0007a41101007387 */ /* 0x0005e20000100800 */
[----:B------:R-:W-:-:S03]  /*1ca00*/  IADD3.X R15, PT, PT, R15, UR72, RZ, P5, !PT ;  /* 0x000000480f0f7c10 */ /* 0x000fc6000affe4ff */
[----:B------:R0:W-:Y:S01]  /*1ca10*/  STL [R1+0x778], R14 ;  /* 0x0007780e01007387 */ /* 0x0001e20000100800 */
[----:B------:R-:W-:-:S03]  /*1ca20*/  IADD3 R12, P5, PT, R12, UR41, RZ ;  /* 0x000000290c0c7c10 */ /* 0x000fc6000ffbe0ff */
[----:B------:R0:W-:Y:S01]  /*1ca30*/  STL [R1+0x79c], R15 ;  /* 0x00079c0f01007387 */ /* 0x0001e20000100800 */
[----:B------:R-:W-:-:S03]  /*1ca40*/  IADD3.X R13, PT, PT, R13, UR72, RZ, P6, !PT ;  /* 0x000000480d0d7c10 */ /* 0x000fc6000b7fe4ff */
[----:B------:R0:W-:Y:S01]  /*1ca50*/  STL [R1+0x770], R12 ;  /* 0x0007700c01007387 */ /* 0x0001e20000100800 */
[----:B----4-:R-:W-:-:S03]  /*1ca60*/  IADD3 R6, P6, PT, R6, UR41, RZ ;  /* 0x0000002906067c10 */ /* 0x010fc6000ffde0ff */
        /* <DEDUP_REMOVED lines=34> */
[----:B0-----:R-:W4:Y:S01]  /*1cc90*/  LDL.LU R22, [R1+0x744] ;  /* 0x0007440001167983 */ /* 0x001f220000300800 */
[----:B------:R-:W-:-:S03]  /*1cca0*/  IADD3 R60, P3, PT, R60, UR41, RZ ;  /* 0x000000293c3c7c10 */ /* 0x000fc6000ff7e0ff */
[----:B------:R0:W-:Y:S04]  /*1ccb0*/  STL [R1+0x728], R56 ;  /* 0x0007283801007387 */ /* 0x0001e80000100800 */
[----:B-1----:R-:W4:Y:S04]  /*1ccc0*/  LDL.LU R23, [R1+0x718] ;  /* 0x0007180001177983 */ /* 0x002f280000300800 */
[----:B------:R1:W-:Y:S04]  /*1ccd0*/  STL [R1+0x74c], R61 ;  /* 0x00074c3d01007387 */ /* 0x0003e80000100800 */
[----:B---3--:R-:W3:Y:S04]  /*1cce0*/  LDL.LU R20, [R1+0x73c] ;  /* 0x00073c0001147983 */ /* 0x008ee80000300800 */
[----:B------:R0:W-:Y:S04]  /*1ccf0*/  STL [R1+0x720], R60 ;  /* 0x0007203c01007387 */ /* 0x0001e80000100800 */
[----:B------:R-:W3:Y:S04]  /*1cd00*/  LDL.LU R21, [R1+0x710] ;  /* 0x0007100001157983 */ /* 0x000ee80000300800 */
        /* <DEDUP_REMOVED lines=25> */
[----:B-1----:R-:W4:Y:S04]  /*1cea0*/  LDL.LU R61, [R1+0x6a8] ;  /* 0x0006a800013d7983 */ /* 0x002f280000300800 */
[----:B------:R-:W4:Y:S01]  /*1ceb0*/  LDL.LU R60, [R1+0x6cc] ;  /* 0x0006cc00013c7983 */ /* 0x000f220000300800 */
[----:B------:R-:W-:-:S02]  /*1cec0*/  IADD3.X R22, PT, PT, R22, UR72, RZ, P4, !PT ;  /* 0x0000004816167c10 */ /* 0x000fc4000a7fe4ff */
[----:B------:R-:W-:-:S03]  /*1ced0*/  IADD3 R23, P4, PT, R23, UR41, RZ ;  /* 0x0000002917177c10 */ /* 0x000fc6000ff9e0ff */
[----:B------:R0:W-:Y:S01]  /*1cee0*/  STL [R1+0x744], R22 ;  /* 0x0007441601007387 */ /* 0x0001e20000100800 */
[----:B---3--:R-:W-:-:S03]  /*1cef0*/  IADD3.X R20, PT, PT, R20, UR72, RZ, P5, !PT ;  /* 0x0000004814147c10 */ /* 0x008fc6000affe4ff */
        /* <DEDUP_REMOVED lines=54> */
[----:B0-----:R-:W4:Y:S01]  /*1d260*/  LDL.LU R22, [R1+0x6a0] ;  /* 0x0006a00001167983 */ /* 0x001f220000300800 */
[----:B------:R-:W-:-:S03]  /*1d270*/  IADD3.X R60, PT, PT, R60, UR72, RZ, P1, !PT ;  /* 0x000000483c3c7c10 */ /* 0x000fc60008ffe4ff */
        /* <DEDUP_REMOVED lines=33> */
[----:B------:R-:W-:-:S02]  /*1d490*/  IADD3 R22, P1, PT, R22, UR41, RZ ;  /* 0x0000002916167c10 */ /* 0x000fc4000ff3e0ff */
[----:B------:R-:W-:-:S03]  /*1d4a0*/  IADD3.X R23, PT, PT, R23, UR72, RZ, P2, !PT ;  /* 0x0000004817177c10 */ /* 0x000fc600097fe4ff */
[----:B------:R0:W-:Y:S01]  /*1d4b0*/  STL [R1+0x6a0], R22 ;  /* 0x0006a01601007387 */ /* 0x0001e20000100800 */
[----:B---3--:R-:W-:-:S03]  /*1d4c0*/  IADD3 R20, P2, PT, R20, UR41, RZ ;  /* 0x0000002914147c10 */ /* 0x008fc6000ff5e0ff */
        /* <DEDUP_REMOVED lines=338> */
[----:B--2---:R-:W2:Y:S04]  /*1e9f0*/  LDL.LU R20, [R1+0xa98] ;  /* 0x000a980001147983 */ /* 0x004ea80000300800 */
[----:B------:R0:W-:Y:S04]  /*1ea00*/  STL [R1+0xacc], R60 ;  /* 0x000acc3c01007387 */ /* 0x0001e80000100800 */
[----:B---3--:R-:W3:Y:S04]  /*1ea10*/  LDL.LU R21, [R1+0xabc] ;  /* 0x000abc0001157983 */ /* 0x008ee80000300800 */
[----:B------:R-:W3:Y:S04]  /*1ea20*/  LDL.LU R18, [R1+0xa90] ;  /* 0x000a900001127983 */ /* 0x000ee80000300800 */
[----:B------:R-:W3:Y:S04]  /*1ea30*/  LDL.LU R19, [R1+0xab4] ;  /* 0x000ab40001137983 */ /* 0x000ee80000300800 */
        /* <DEDUP_REMOVED lines=28> */
[----:B--2---:R-:W-:-:S03]  /*1ec00*/  IADD3 R20, P4, PT, R20, UR6, RZ ;  /* 0x0000000614147c10 */ /* 0x004fc6000ff9e0ff */
[----:B------:R1:W-:Y:S01]  /*1ec10*/  STL [R1+0xac4], R23 ;  /* 0x000ac41701007387 */ /* 0x0003e20000100800 */
[----:B---3--:R-:W-:-:S03]  /*1ec20*/  IADD3.X R21, PT, PT, R21, UR73, RZ, P5, !PT ;  /* 0x0000004915157c10 */ /* 0x008fc6000affe4ff */
        /* <DEDUP_REMOVED lines=57> */
[----:B--2---:R-:W2:Y:S04]  /*1efc0*/  LDL.LU R20, [R1+0xa44] ;  /* 0x000a440001147983 */ /* 0x004ea80000300800 */
[----:B------:R0:W-:Y:S04]  /*1efd0*/  STL [R1+0xa28], R60 ;  /* 0x000a283c01007387 */ /* 0x0001e80000100800 */
[----:B---3--:R-:W3:Y:S04]  /*1efe0*/  LDL.LU R21, [R1+0xa18] ;  /* 0x000a180001157983 */ /* 0x008ee80000300800 */
        /* <DEDUP_REMOVED lines=30> */
[----:B--2---:R-:W-:-:S03]  /*1f1d0*/  IADD3.X R20, PT, PT, R20, UR73, RZ, P2, !PT ;  /* 0x0000004914147c10 */ /* 0x004fc600097fe4ff */
[----:B------:R1:W-:Y:S01]  /*1f1e0*/  STL [R1+0xa20], R23 ;  /* 0x000a201701007387 */ /* 0x0003e20000100800 */
[----:B---3--:R-:W-:-:S03]  /*1f1f0*/  IADD3 R21, P2, PT, R21, UR6, RZ ;  /* 0x0000000615157c10 */ /* 0x008fc6000ff5e0ff */
        /* <DEDUP_REMOVED lines=187> */
[----:B----4-:R-:W-:-:S03]  /*1fdb0*/  IADD3.X R18, PT, PT, R18, UR73, RZ, P4, !PT ;  /* 0x0000004912127c10 */ /* 0x010fc6000a7fe4ff */
        /* <DEDUP_REMOVED lines=180> */
[----:B------:R-:W-:Y:S01]  /*20900*/  STL [R1+0x85c], R22 ;  /* 0x00085c1601007387 */ /* 0x000fe20000100800 */
[----:B--2---:R-:W-:-:S03]  /*20910*/  IADD3.X R20, PT, PT, R20, UR73, RZ, P4, !PT ;  /* 0x0000004914147c10 */ /* 0x004fc6000a7fe4ff */
[----:B------:R-:W-:Y:S01]  /*20920*/  STL [R1+0x830], R23 ;  /* 0x0008301701007387 */ /* 0x000fe20000100800 */
[----:B---3--:R-:W-:-:S03]  /*20930*/  IADD3 R21, P4, PT, R21, UR6, RZ ;  /* 0x0000000615157c10 */ /* 0x008fc6000ff9e0ff */
[----:B------:R-:W-:Y:S01]  /*20940*/  STL [R1+0x854], R20 ;  /* 0x0008541401007387 */ /* 0x000fe20000100800 */
[----:B----4-:R-:W-:-:S03]  /*20950*/  IADD3.X R18, PT, PT, R18, UR73, RZ, P5, !PT ;  /* 0x0000004912127c10 */ /* 0x010fc6000affe4ff */
[----:B------:R-:W-:Y:S01]  /*20960*/  STL [R1+0x828], R21 ;  /* 0x0008281501007387 */ /* 0x000fe20000100800 */
[----:B------:R-:W-:-:S03]  /*20970*/  IADD3 R19, P5, PT, R19, UR6, RZ ;  /* 0x0000000613137c10 */ /* 0x000fc6000ffbe0ff */
[----:B------:R-:W-:Y:S01]  /*20980*/  STL [R1+0x84c], R18 ;  /* 0x00084c1201007387 */ /* 0x000fe20000100800 */
[----:B------:R-:W-:-:S03]  /*20990*/  IADD3.X R16, PT, PT, R16, UR73, RZ, P6, !PT ;  /* 0x0000004910107c10 */ /* 0x000fc6000b7fe4ff */
        /* <DEDUP_REMOVED lines=41> */
[----:B------:R-:W-:Y:S02]  /*20c30*/  IADD3.X R0, PT, PT, R0, UR73, RZ, P3, !PT ;  /* 0x0000004900007c10 */ /* 0x000fe40009ffe4ff */
[----:B------:R-:W-:Y:S01]  /*20c40*/  IADD3.X R57, PT, PT, R57, UR73, RZ, P5, !PT ;  /* 0x0000004939397c10 */ /* 0x000fe2000affe4ff */
[----:B------:R-:W-:Y:S01]  /*20c50*/  STL [R1+0x7f4], R58 ;  /* 0x0007f43a01007387 */ /* 0x000fe20000100800 */
[----:B------:R-:W-:-:S03]  /*20c60*/  IADD3.X R56, PT, PT, R56, UR73, RZ, P6, !PT ;  /* 0x0000004938387c10 */ /* 0x000fc6000b7fe4ff */
[----:B------:R-:W-:Y:S01]  /*20c70*/  STL [R1+0x7ec], R57 ;  /* 0x0007ec3901007387 */ /* 0x000fe20000100800 */
[----:B------:R-:W-:-:S03]  /*20c80*/  IADD3.X R61, PT, PT, R61, UR73, RZ, P1, !PT ;  /* 0x000000493d3d7c10 */ /* 0x000fc60008ffe4ff */
[----:B------:R-:W-:Y:S01]  /*20c90*/  STL [R1+0x7e4], R56 ;  /* 0x0007e43801007387 */ /* 0x000fe20000100800 */
[----:B------:R-:W-:-:S03]  /*20ca0*/  IADD3.X R60, PT, PT, R60, UR73, RZ, P2, !PT ;  /* 0x000000493c3c7c10 */ /* 0x000fc600097fe4ff */
[----:B------:R0:W-:Y:S04]  /*20cb0*/  STL [R1+0x7cc], R0 ;  /* 0x0007cc0001007387 */ /* 0x0001e80000100800 */
[----:B------:R2:W-:Y:S04]  /*20cc0*/  STL [R1+0x7dc], R61 ;  /* 0x0007dc3d01007387 */ /* 0x0005e80000100800 */
[----:B0-----:R2:W5:Y:S04]  /*20cd0*/  LDL.LU R0, [R1+0xc40] ;  /* 0x000c400001007983 */ /* 0x0015680000300800 */
[----:B------:R2:W-:Y:S01]  /*20ce0*/  STL [R1+0x7d4], R60 ;  /* 0x0007d43c01007387 */ /* 0x0005e20000100800 */
[----:B------:R-:W-:Y:S05]  /*20cf0*/  @P0 BRA `(.L_x_1) ;  /* 0xfffffee800e00947 */ /* 0x000fea000383ffff */
.L_x_0:
[----:B--2---:R-:W2:Y:S01]  /*20d00*/  LDL.LU R61, [R1+0x70] ;  /* 0x00007000013d7983 */ /* 0x004ea20000300800 */
[----:B-----5:R-:W-:Y:S01]  /*20d10*/  F2FP.SATFINITE.E5M2.F32.PACK_AB_MERGE_C R30, R45, R44, RZ ;  /* 0x0000002c2d1e723e */ /* 0x020fe200048060ff */
[----:B------:R-:W1:Y:S02]  /*20d20*/  LDCU UR4, c[0x0][0x39c] ;  /* 0x00007380ff0477ac */ /* 0x000e640008000800 */
[----:B0-----:R-:W2:Y:S01]  /*20d30*/  LDL.LU R60, [R1+0x74] ;  /* 0x00007400013c7983 */ /* 0x001ea20000300800 */
[----:B------:R-:W0:Y:S03]  /*20d40*/  LDCU UR5, c[0x0][0x39c] ;  /* 0x00007380ff0577ac */ /* 0x000e260008000800 */
[----:B------:R-:W3:Y:S01]  /*20d50*/  LDL.LU R59, [R1+0x78] ;  /* 0x00007800013b7983 */ /* 0x000ee20000300800 */
[----:B------:R-:W4:Y:S03]  /*20d60*/  LDCU.64 UR26, c[0x0][0x398] ;  /* 0x00007300ff1a77ac */ /* 0x000f260008000a00 */
[----:B------:R-:W3:Y:S01]  /*20d70*/  LDL.LU R58, [R1+0x7c] ;  /* 0x00007c00013a7983 */ /* 0x000ee20000300800 */
[----:B------:R-:W0:Y:S03]  /*20d80*/  LDCU UR6, c[0x0][0x39c] ;  /* 0x00007380ff0677ac */ /* 0x000e260008000800 */
[----:B------:R-:W4:Y:S01]  /*20d90*/  LDL.LU R57, [R1+0x90] ;  /* 0x0000900001397983 */ /* 0x000f220000300800 */
[----:B------:R-:W0:Y:S03]  /*20da0*/  LDCU.64 UR10, c[0x0][0x398] ;  /* 0x00007300ff0a77ac */ /* 0x000e260008000a00 */
[----:B------:R-:W4:Y:S01]  /*20db0*/  LDL.LU R56, [R1+0x94] ;  /* 0x0000940001387983 */ /* 0x000f220000300800 */
[----:B------:R-:W0:Y:S03]  /*20dc0*/  LDCU.64 UR28, c[0x0][0x398] ;  /* 0x00007300ff1c77ac */ /* 0x000e260008000a00 */
[----:B------:R-:W4:Y:S01]  /*20dd0*/  LDL.LU R55, [R1+0x98] ;  /* 0x0000980001377983 */ /* 0x000f220000300800 */
[----:B------:R-:W0:Y:S03]  /*20de0*/  LDCU.64 UR12, c[0x0][0x390] ;  /* 0x00007200ff0c77ac */ /* 0x000e260008000a00 */
[----:B------:R-:W4:Y:S01]  /*20df0*/  LDL.LU R54, [R1+0x9c] ;  /* 0x00009c0001367983 */ /* 0x000f220000300800 */
[----:B------:R-:W0:Y:S03]  /*20e00*/  LDCU UR14, c[0x0][0x3b8] ;  /* 0x00007700ff0e77ac */ /* 0x000e260008000800 */
[----:B------:R-:W4:Y:S01]  /*20e10*/  LDL.LU R53, [R1+0xb0] ;  /* 0x0000b00001357983 */ /* 0x000f220000300800 */
[----:B------:R-:W0:Y:S03]  /*20e20*/  LDCU UR18, c[0x0][0x3b8] ;  /* 0x00007700ff1277ac */ /* 0x000e260008000800 */
[----:B------:R-:W4:Y:S01]  /*20e30*/  LDL.LU R52, [R1+0xb4] ;  /* 0x0000b40001347983 */ /* 0x000f220000300800 */
[----:B------:R-:W0:Y:S03]  /*20e40*/  LDCU UR15, c[0x0][0x39c] ;  /* 0x00007380ff0f77ac */ /* 0x000e260008000800 */
[----:B------:R-:W4:Y:S01]  /*20e50*/  LDL.LU R51, [R1+0xb8] ;  /* 0x0000b80001337983 */ /* 0x000f220000300800 */
[----:B------:R-:W0:Y:S03]  /*20e60*/  LDCU.64 UR16, c[0x0][0x398] ;  /* 0x00007300ff1077ac */ /* 0x000e260008000a00 */
[----:B------:R-:W4:Y:S01]  /*20e70*/  LDL.LU R50, [R1+0xbc] ;  /* 0x0000bc0001327983 */ /* 0x000f220000300800 */
[----:B------:R-:W0:Y:S03]  /*20e80*/  LDCU UR24, c[0x0][0x3b8] ;  /* 0x00007700ff1877ac */ /* 0x000e260008000800 */
[----:B------:R-:W4:Y:S01]  /*20e90*/  LDL.LU R49, [R1+0xd0] ;  /* 0x0000d00001317983 */ /* 0x000f220000300800 */
[----:B------:R-:W0:Y:S03]  /*20ea0*/  LDCU.64 UR22, c[0x0][0x398] ;  /* 0x00007300ff1677ac */ /* 0x000e260008000a00 */
[----:B------:R-:W4:Y:S01]  /*20eb0*/  LDL.LU R48, [R1+0xd4] ;  /* 0x0000d40001307983 */ /* 0x000f220000300800 */
[----:B------:R-:W0:Y:S03]  /*20ec0*/  LDCU.64 UR20, c[0x0][0x398] ;  /* 0x00007300ff1477ac */ /* 0x000e260008000a00 */
        /* <DEDUP_REMOVED lines=40> */
[----:B------:R0:W-:Y:S04]  /*21150*/  STL [R1+0xc80], R0 ;  /* 0x000c800001007387 */ /* 0x0001e80000100800 */
[----:B------:R2:W-:Y:S01]  /*21160*/  STL [R1+0xc84], R30 ;  /* 0x000c841e01007387 */ /* 0x0005e20000100800 */
[----:B0-----:R-:W-:-:S05]  /*21170*/  F2FP.SATFINITE.E5M2.F32.PACK_AB_MERGE_C R0, R47, R46, RZ ;  /* 0x0000002e2f00723e */ /* 0x001fca00048060ff */
[----:B------:R4:W-:Y:S01]  /*21180*/  STL [R1+0xe4], R0 ;  /* 0x0000e40001007387 */ /* 0x0009e20000100800 */
[----:B--2---:R-:W-:-:S05]  /*21190*/  F2FP.SATFINITE.E5M2.F32.PACK_AB_MERGE_C R30, R60, R61, RZ ;  /* 0x0000003d3c1e723e */ /* 0x004fca00048060ff */
[----:B------:R0:W-:Y:S01]  /*211a0*/  STL [R1+0xe0], R30 ;  /* 0x0000e01e01007387 */ /* 0x0001e20000100800 */
[----:B---3--:R-:W-:-:S05]  /*211b0*/  F2FP.SATFINITE.E5M2.F32.PACK_AB_MERGE_C R2, R58, R59, RZ ;  /* 0x0000003b3a02723e */ /* 0x008fca00048060ff */
[----:B------:R2:W-:Y:S01]  /*211c0*/  STL [R1+0xec], R2 ;  /* 0x0000ec0201007387 */ /* 0x0005e20000100800 */
[----:B----4-:R-:W-:-:S05]  /*211d0*/  F2FP.SATFINITE.E5M2.F32.PACK_AB_MERGE_C R0, R56, R57, RZ ;  /* 0x000000393800723e */ /* 0x010fca00048060ff */
[----:B------:R3:W-:Y:S01]  /*211e0*/  STL [R1+0xe8], R0 ;  /* 0x0000e80001007387 */ /* 0x0007e20000100800 */
[----:B0-----:R-:W-:-:S05]  /*211f0*/  F2FP.SATFINITE.E5M2.F32.PACK_AB_MERGE_C R30, R54, R55, RZ ;  /* 0x00000037361e723e */ /* 0x001fca00048060ff */
[----:B------:R0:W-:Y:S01]  /*21200*/  STL [R1+0x434], R30 ;  /* 0x0004341e01007387 */ /* 0x0001e20000100800 */
[----:B--2---:R-:W-:-:S05]  /*21210*/  F2FP.SATFINITE.E5M2.F32.PACK_AB_MERGE_C R2, R52, R53, RZ ;  /* 0x000000353402723e */ /* 0x004fca00048060ff */
[----:B------:R2:W-:Y:S01]  /*21220*/  STL [R1+0x430], R2 ;  /* 0x0004300201007387 */ /* 0x0005e20000100800 */
[----:B---3--:R-:W-:-:S05]  /*21230*/  F2FP.SATFINITE.E5M2.F32.PACK_AB_MERGE_C R0, R50, R51, RZ ;  /* 0x000000333200723e */ /* 0x008fca00048060ff */
        /* <DEDUP_REMOVED lines=14> */
[----:B------:R-:W-:Y:S01]  /*21320*/  STL [R1+0x108], R30 ;  /* 0x0001081e01007387 */ /* 0x000fe20000100800 */
[----:B--2---:R-:W-:-:S05]  /*21330*/  F2FP.SATFINITE.E5M2.F32.PACK_AB_MERGE_C R2, R29, R31, RZ ;  /* 0x0000001f1d02723e */ /* 0x004fca00048060ff */
[----:B------:R0:W-:Y:S01]  /*21340*/  STL [R1+0x12c], R2 ;  /* 0x00012c0201007387 */ /* 0x0001e20000100800 */
[----:B---3--:R-:W-:-:S05]  /*21350*/  F2FP.SATFINITE.E5M2.F32.PACK_AB_MERGE_C R0, R27, R28, RZ ;  /* 0x0000001c1b00723e */ /* 0x008fca00048060ff */
[----:B------:R2:W-:Y:S01]  /*21360*/  STL [R1+0x128], R0 ;  /* 0x0001280001007387 */ /* 0x0005e20000100800 */
[----:B------:R-:W-:-:S05]  /*21370*/  F2FP.SATFINITE.E5M2.F32.PACK_AB_MERGE_C R25, R25, R26, RZ ;  /* 0x0000001a1919723e */ /* 0x000fca00048060ff */
[----:B------:R-:W-:Y:S01]  /*21380*/  STL [R1+0x140], R25 ;  /* 0x0001401901007387 */ /* 0x000fe20000100800 */
[----:B0-----:R-:W-:-:S05]  /*21390*/  F2FP.SATFINITE.E5M2.F32.PACK_AB_MERGE_C R2, R23, R24, RZ ;  /* 0x000000181702723e */ /* 0x001fca00048060ff */
[----:B------:R0:W-:Y:S01]  /*213a0*/  STL [R1+0x124], R2 ;  /* 0x0001240201007387 */ /* 0x0001e20000100800 */
[----:B--2---:R-:W-:-:S05]  /*213b0*/  F2FP.SATFINITE.E5M2.F32.PACK_AB_MERGE_C R0, R21, R22, RZ ;  /* 0x000000161500723e */ /* 0x004fca00048060ff */
        /* <DEDUP_REMOVED lines=15> */
[----:B0-----:R-:W-:-:S03]  /*214b0*/  F2FP.SATFINITE.E5M2.F32.PACK_AB_MERGE_C R2, R5, R6, RZ ;  /* 0x000000060502723e */ /* 0x001fc600048060ff */
[----:B------:R-:W3:Y:S04]  /*214c0*/  LDL.LU R47, [R1+0x42c] ;  /* 0x00042c00012f7983 */ /* 0x000ee80000300800 */
[----:B------:R-:W-:Y:S01]  /*214d0*/  STL [R1+0x230], R2 ;  /* 0x0002300201007387 */ /* 0x000fe20000100800 */
[----:B--2---:R-:W-:-:S03]  /*214e0*/  F2FP.SATFINITE.E5M2.F32.PACK_AB_MERGE_C R0, R3, R4, RZ ;  /* 0x000000040300723e */ /* 0x004fc600048060ff */
[----:B------:R-:W2:Y:S04]  /*214f0*/  LDL.LU R46, [R1+0x220] ;  /* 0x00022000012e7983 */ /* 0x000ea80000300800 */
[----:B------:R-:W-:Y:S01]  /*21500*/  STL [R1+0x1ec], R0 ;  /* 0x0001ec0001007387 */ /* 0x000fe20000100800 */
[----:B------:R-:W-:Y:S06]  /*21510*/  BAR.SYNC.DEFER_BLOCKING 0x0 ;  /* 0x0000000000007b1d */ /* 0x000fec0000010000 */
[----:B--2---:R0:W-:Y:S04]  /*21520*/  STL [R1+0xce0], R46 ;  /* 0x000ce02e01007387 */ /* 0x0041e80000100800 */
[----:B0-----:R-:W3:Y:S04]  /*21530*/  LDL.LU R46, [R1+0x428] ;  /* 0x00042800012e7983 */ /* 0x001ee80000300800 */
[----:B------:R-:W2:Y:S04]  /*21540*/  LDL.LU R30, [R1+0x224] ;  /* 0x00022400011e7983 */ /* 0x000ea80000300800 */
[----:B------:R-:W4:Y:S04]  /*21550*/  LDL.LU R45, [R1+0x228] ;  /* 0x00022800012d7983 */ /* 0x000f280000300800 */
[----:B------:R-:W4:Y:S04]  /*21560*/  LDL.LU R44, [R1+0x22c] ;  /* 0x00022c00012c7983 */ /* 0x000f280000300800 */
        /* <DEDUP_REMOVED lines=56> */
[----:B---3--:R-:W-:-:S03]  /*218f0*/  F2FP.SATFINITE.E5M2.F32.PACK_AB_MERGE_C R47, R47, R46, RZ ;  /* 0x0000002e2f2f723e */ /* 0x008fc600048060ff */
[----:B------:R-:W3:Y:S04]  /*21900*/  LDL.LU R46, [R1+0xce0] ;  /* 0x000ce000012e7983 */ /* 0x000ee80000300800 */
[----:B------:R-:W-:Y:S01]  /*21910*/  STL [R1+0x234], R47 ;  /* 0x0002342f01007387 */ /* 0x000fe20000100800 */
[----:B----4-:R-:W-:Y:S02]  /*21920*/  F2FP.SATFINITE.E5M2.F32.PACK_AB_MERGE_C R44, R44, R45, RZ ;  /* 0x0000002d2c2c723e */ /* 0x010fe400048060ff */
[----:B--2---:R-:W-:Y:S02]  /*21930*/  F2FP.SATFINITE.E5M2.F32.PACK_AB_MERGE_C R0, R2, R0, RZ ;  /* 0x000000000200723e */ /* 0x004fe400048060ff */
[----:B------:R-:W-:Y:S02]  /*21940*/  F2FP.SATFINITE.E5M2.F32.PACK_AB_MERGE_C R2, R58, R59, RZ ;  /* 0x0000003b3a02723e */ /* 0x000fe400048060ff */
[----:B------:R-:W-:-:S02]  /*21950*/  F2FP.SATFINITE.E5M2.F32.PACK_AB_MERGE_C R25, R25, R26, RZ ;  /* 0x0000001a1919723e */ /* 0x000fc400048060ff */
[----:B------:R-:W-:Y:S02]  /*21960*/  F2FP.SATFINITE.E5M2.F32.PACK_AB_MERGE_C R19, R19, R20, RZ ;  /* 0x000000141313723e */ /* 0x000fe400048060ff */
[----:B------:R-:W-:Y:S02]  /*21970*/  F2FP.SATFINITE.E5M2.F32.PACK_AB_MERGE_C R13, R13, R14, RZ ;  /* 0x0000000e0d0d723e */ /* 0x000fe400048060ff */
[----:B------:R-:W-:Y:S02]  /*21980*/  F2FP.SATFINITE.E5M2.F32.PACK_AB_MERGE_C R7, R7, R8, RZ ;  /* 0x000000080707723e */ /* 0x000fe400048060ff */
[----:B---3--:R-:W-:-:S05]  /*21990*/  F2FP.SATFINITE.E5M2.F32.PACK_AB_MERGE_C R30, R30, R46, RZ ;  /* 0x0000002e1e1e723e */ /* 0x008fca00048060ff */
[----:B------:R0:W-:Y:S04]  /*219a0*/  STL [R1+0x220], R30 ;  /* 0x0002201e01007387 */ /* 0x0001e80000100800 */
[----:B------:R-:W-:Y:S04]  /*219b0*/  STL [R1+0x224], R44 ;  /* 0x0002242c01007387 */ /* 0x000fe80000100800 */
[----:B------:R2:W-:Y:S01]  /*219c0*/  STL [R1+0x14], R0 ;  /* 0x0000140001007387 */ /* 0x0005e20000100800 */
[----:B0-----:R-:W-:-:S05]  /*219d0*/  F2FP.SATFINITE.E5M2.F32.PACK_AB_MERGE_C R30, R60, R61, RZ ;  /* 0x0000003d3c1e723e */ /* 0x001fca00048060ff */
[----:B------:R0:W-:Y:S01]  /*219e0*/  STL [R1+0x10], R30 ;  /* 0x0000101e01007387 */ /* 0x0001e20000100800 */
[----:B--2---:R-:W-:-:S03]  /*219f0*/  F2FP.SATFINITE.E5M2.F32.PACK_AB_MERGE_C R0, R56, R57, RZ ;  /* 0x000000393800723e */ /* 0x004fc600048060ff */
[----:B------:R2:W-:Y:S04]  /*21a00*/  STL [R1+0x1c], R2 ;  /* 0x00001c0201007387 */ /* 0x0005e80000100800 */
[----:B------:R3:W-:Y:S01]  /*21a10*/  STL [R1+0x18], R0 ;  /* 0x0000180001007387 */ /* 0x0007e20000100800 */
[----:B0-----:R-:W-:Y:S02]  /*21a20*/  F2FP.SATFINITE.E5M2.F32.PACK_AB_MERGE_C R30, R54, R55, RZ ;  /* 0x00000037361e723e */ /* 0x001fe400048060ff */
[----:B--2---:R-:W-:-:S03]  /*21a30*/  F2FP.SATFINITE.E5M2.F32.PACK_AB_MERGE_C R2, R52, R53, RZ ;  /* 0x000000353402723e */ /* 0x004fc600048060ff */
[----:B------:R0:W-:Y:S01]  /*21a40*/  STL [R1+0x2c], R30 ;  /* 0x00002c1e01007387 */ /* 0x0001e20000100800 */
[----:B---3--:R-:W-:-:S03]  /*21a50*/  F2FP.SATFINITE.E5M2.F32.PACK_AB_MERGE_C R0, R50, R51, RZ ;  /* 0x000000333200723e */ /* 0x008fc600048060ff */
        /* <DEDUP_REMOVED lines=16> */
[----:B------:R-:W-:Y:S01]  /*21b60*/  STL [R1+0x70], R30 ;  /* 0x0000701e01007387 */ /* 0x000fe20000100800 */
[----:B---3--:R-:W-:-:S03]  /*21b70*/  F2FP.SATFINITE.E5M2.F32.PACK_AB_MERGE_C R0, R27, R28, RZ ;  /* 0x0000001c1b00723e */ /* 0x008fc600048060ff */
[----:B------:R0:W-:Y:S04]  /*21b80*/  STL [R1+0x98], R2 ;  /* 0x0000980201007387 */ /* 0x0001e80000100800 */
[----:B------:R2:W-:Y:S01]  /*21b90*/  STL [R1+0x24], R0 ;  /* 0x0000240001007387 */ /* 0x0005e20000100800 */
[----:B0-----:R-:W-:-:S03]  /*21ba0*/  F2FP.SATFINITE.E5M2.F32.PACK_AB_MERGE_C R2, R23, R24, RZ ;  /* 0x000000181702723e */ /* 0x001fc600048060ff */
[----:B------:R-:W-:Y:S01]  /*21bb0*/  STL [R1+0x7c], R25 ;  /* 0x00007c1901007387 */ /* 0x000fe20000100800 */
[----:B--2---:R-:W-:-:S03]  /*21bc0*/  F2FP.SATFINITE.E5M2.F32.PACK_AB_MERGE_C R0, R21, R22, RZ ;  /* 0x000000161500723e */ /* 0x004fc600048060ff */
        /* <DEDUP_REMOVED lines=13> */
[----:B------:R0:W-:Y:S01]  /*21ca0*/  STL [R1+0x180], R7 ;  /* 0x0001800701007387 */ /* 0x0001e20000100800 */
[----:B--2---:R-:W-:-:S03]  /*21cb0*/  F2FP.SATFINITE.E5M2.F32.PACK_AB_MERGE_C R0, R3, R4, RZ ;  /* 0x000000040300723e */ /* 0x004fc600048060ff */
[----:B------:R-:W2:Y:S04]  /*21cc0*/  LDL.LU R43, [R1+0x330] ;  /* 0x00033000012b7983 */ /* 0x000ea80000300800 */
[----:B------:R-:W-:Y:S04]  /*21cd0*/  STL [R1+0x1a8], R2 ;  /* 0x0001a80201007387 */ /* 0x000fe80000100800 */
[----:B------:R-:W2:Y:S04]  /*21ce0*/  LDL.LU R42, [R1+0x334] ;  /* 0x00033400012a7983 */ /* 0x000ea80000300800 */
[----:B------:R2:W-:Y:S04]  /*21cf0*/  STL [R1+0x1a4], R0 ;  /* 0x0001a40001007387 */ /* 0x0005e80000100800 */
[----:B------:R-:W3:Y:S04]  /*21d00*/  LDL.LU R41, [R1+0x338] ;  /* 0x0003380001297983 */ /* 0x000ee80000300800 */
[----:B------:R-:W3:Y:S04]  /*21d10*/  LDL.LU R40, [R1+0x33c] ;  /* 0x00033c0001287983 */ /* 0x000ee80000300800 */
        /* <DEDUP_REMOVED lines=33> */
[----:B------:R-:W4:Y:S04]  /*21f30*/  LDL.LU R5, [R1+0x2b4] ;  /* 0x0002b40001057983 */ /* 0x000f280000300800 */
[----:B------:R-:W4:Y:S04]  /*21f40*/  LDL.LU R4, [R1+0x2b8] ;  /* 0x0002b80001047983 */ /* 0x000f280000300800 */
[----:B------:R-:W4:Y:S01]  /*21f50*/  LDL.LU R3, [R1+0x2bc] ;  /* 0x0002bc0001037983 */ /* 0x000f220000300800 */
[----:B--2---:R-:W-:-:S05]  /*21f60*/  F2FP.SATFINITE.E5M2.F32.PACK_AB_MERGE_C R0, R42, R43, RZ ;  /* 0x0000002b2a00723e */ /* 0x004fca00048060ff */
[----:B------:R0:W-:Y:S01]  /*21f70*/  STL [R1+0x1c8], R0 ;  /* 0x0001c80001007387 */ /* 0x0001e20000100800 */
[----:B---3--:R-:W-:Y:S02]  /*21f80*/  F2FP.SATFINITE.E5M2.F32.PACK_AB_MERGE_C R30, R40, R41, RZ ;  /* 0x00000029281e723e */ /* 0x008fe400048060ff */
[----:B----4-:R-:W-:-:S03]  /*21f90*/  F2FP.SATFINITE.E5M2.F32.PACK_AB_MERGE_C R2, R38, R39, RZ ;  /* 0x000000272602723e */ /* 0x010fc600048060ff */
[----:B------:R-:W-:Y:S04]  /*21fa0*/  STL [R1+0x1c4], R30 ;  /* 0x0001c41e01007387 */ /* 0x000fe80000100800 */
[----:B------:R-:W-:Y:S01]  /*21fb0*/  STL [R1+0x1e8], R2 ;  /* 0x0001e80201007387 */ /* 0x000fe20000100800 */
[----:B0-----:R-:W-:Y:S02]  /*21fc0*/  F2FP.SATFINITE.E5M2.F32.PACK_AB_MERGE_C R0, R36, R37, RZ ;  /* 0x000000252400723e */ /* 0x001fe400048060ff */
[----:B------:R-:W-:-:S05]  /*21fd0*/  F2FP.SATFINITE.E5M2.F32.PACK_AB_MERGE_C R27, R27, R35, RZ ;  /* 0x000000231b1b723e */ /* 0x000fca00048060ff */
[----:B------:R-:W-:Y:S01]  /*21fe0*/  STL [R1+0xc88], R27 ;  /* 0x000c881b01007387 */ /* 0x000fe20000100800 */
[----:B------:R-:W-:-:S03]  /*21ff0*/  F2FP.SATFINITE.E5M2.F32.PACK_AB_MERGE_C R60, R33, R34, RZ ;  /* 0x00000022213c723e */ /* 0x000fc600048060ff */
[----:B------:R0:W-:Y:S01]  /*22000*/  STL [R1+0x1e4], R0 ;  /* 0x0001e40001007387 */ /* 0x0001e20000100800 */
[----:B------:R-:W-:-:S03]  /*22010*/  F2FP.SATFINITE.E5M2.F32.PACK_AB_MERGE_C R43, R31, R32, RZ ;  /* 0x000000201f2b723e */ /* 0x000fc600048060ff */
[----:B------:R-:W-:Y:S01]  /*22020*/  STL [R1+0xc8c], R60 ;  /* 0x000c8c3c01007387 */ /* 0x000fe20000100800 */
[----:B0-----:R-:W-:-:S03]  /*22030*/  F2FP.SATFINITE.E5M2.F32.PACK_AB_MERGE_C R0, R28, R29, RZ ;  /* 0x0000001d1c00723e */ /* 0x001fc600048060ff */
[----:B------:R-:W-:Y:S04]  /*22040*/  STL [R1+0xc90], R43 ;  /* 0x000c902b01007387 */ /* 0x000fe80000100800 */
[----:B------:R0:W-:Y:S01]  /*22050*/  STL [R1+0x4], R0 ;  /* 0x0000040001007387 */ /* 0x0001e20000100800 */
[----:B------:R-:W-:Y:S02]  /*22060*/  F2FP.SATFINITE.E5M2.F32.PACK_AB_MERGE_C R25, R25, R26, RZ ;  /* 0x0000001a1919723e */ /* 0x000fe400048060ff */
[----:B------:R-:W-:-:S03]  /*22070*/  F2FP.SATFINITE.E5M2.F32.PACK_AB_MERGE_C R2, R23, R24, RZ ;  /* 0x000000181702723e */ /* 0x000fc600048060ff */
[----:B------:R2:W-:Y:S04]  /*22080*/  STL [R1], R25 ;  /* 0x0000001901007387 */ /* 0x0005e80000100800 */
[----:B------:R3:W-:Y:S01]  /*22090*/  STL [R1+0xc], R2 ;  /* 0x00000c0201007387 */ /* 0x0007e20000100800 */
[----:B0-----:R-:W-:Y:S02]  /*220a0*/  F2FP.SATFINITE.E5M2.F32.PACK_AB_MERGE_C R0, R21, R22, RZ ;  /* 0x000000161500723e */ /* 0x001fe400048060ff */
[----:B------:R-:W-:-:S05]  /*220b0*/  F2FP.SATFINITE.E5M2.F32.PACK_AB_MERGE_C R61, R19, R20, RZ ;  /* 0x00000014133d723e */ /* 0x000fca00048060ff */
[----:B------:R-:W-:Y:S01]  /*220c0*/  STL [R1+0xc94], R61 ;  /* 0x000c943d01007387 */ /* 0x000fe20000100800 */
[----:B------:R-:W-:-:S03]  /*220d0*/  F2FP.SATFINITE.E5M2.F32.PACK_AB_MERGE_C R59, R17, R18, RZ ;  /* 0x00000012113b723e */ /* 0x000fc600048060ff */
[----:B------:R0:W-:Y:S01]  /*220e0*/  STL [R1+0x8], R0 ;  /* 0x0000080001007387 */ /* 0x0001e20000100800 */
[----:B------:R-:W-:-:S03]  /*220f0*/  F2FP.SATFINITE.E5M2.F32.PACK_AB_MERGE_C R24, R15, R16, RZ ;  /* 0x000000100f18723e */ /* 0x000fc600048060ff */
[----:B------:R-:W-:Y:S01]  /*22100*/  STL [R1+0xc98], R59 ;  /* 0x000c983b01007387 */ /* 0x000fe20000100800 */
        /* <DEDUP_REMOVED lines=8> */
[----:B--2---:R-:W-:-:S03]  /*22190*/  F2FP.SATFINITE.E5M2.F32.PACK_AB_MERGE_C R25, R5, R6, RZ ;  /* 0x000000060519723e */ /* 0x004fc600048060ff */
[----:B------:R-:W-:Y:S04]  /*221a0*/  STL [R1+0xcac], R26 ;  /* 0x000cac1a01007387 */ /* 0x000fe80000100800 */
[----:B------:R-:W-:Y:S04]  /*221b0*/  STL [R1+0xcb0], R25 ;  /* 0x000cb01901007387 */ /* 0x000fe80000100800 */
[----:B------:R-:W2:Y:S04]  /*221c0*/  LDL.LU R56, [R1+0x2a0] ;  /* 0x0002a00001387983 */ /* 0x000ea80000300800 */
[----:B------:R-:W2:Y:S04]  /*221d0*/  LDL.LU R20, [R1+0x2a4] ;  /* 0x0002a40001147983 */ /* 0x000ea80000300800 */
[----:B------:R-:W4:Y:S04]  /*221e0*/  LDL.LU R55, [R1+0x2a8] ;  /* 0x0002a80001377983 */ /* 0x000f280000300800 */
        /* <DEDUP_REMOVED lines=21> */
[----:B------:R-:W0:Y:S04]  /*22340*/  LDL.LU R18, [R1+0x240] ;  /* 0x0002400001127983 */ /* 0x000e280000300800 */
[----:B------:R-:W0:Y:S04]  /*22350*/  LDL.LU R17, [R1+0x244] ;  /* 0x0002440001117983 */ /* 0x000e280000300800 */
[----:B------:R-:W3:Y:S04]  /*22360*/  LDL.LU R16, [R1+0x248] ;  /* 0x0002480001107983 */ /* 0x000ee80000300800 */
[----:B------:R-:W3:Y:S04]  /*22370*/  LDL.LU R15, [R1+0x24c] ;  /* 0x00024c00010f7983 */ /* 0x000ee80000300800 */
[----:B------:R-:W3:Y:S04]  /*22380*/  LDL.LU R14, [R1+0x200] ;  /* 0x00020000010e7983 */ /* 0x000ee80000300800 */
[----:B------:R-:W3:Y:S04]  /*22390*/  LDL.LU R13, [R1+0x204] ;  /* 0x00020400010d7983 */ /* 0x000ee80000300800 */
[----:B------:R-:W3:Y:S04]  /*223a0*/  LDL.LU R12, [R1+0x208] ;  /* 0x00020800010c7983 */ /* 0x000ee80000300800 */
[----:B------:R-:W3:Y:S04]  /*223b0*/  LDL.LU R11, [R1+0x20c] ;  /* 0x00020c00010b7983 */ /* 0x000ee80000300800 */
[----:B------:R-:W3:Y:S01]  /*223c0*/  LDL.LU R10, [R1+0x1f0] ;  /* 0x0001f000010a7983 */ /* 0x000ee20000300800 */
[----:B------:R-:W-:-:S03]  /*223d0*/  F2FP.SATFINITE.E5M2.F32.PACK_AB_MERGE_C R29, R3, R4, RZ ;  /* 0x00000004031d723e */ /* 0x000fc600048060ff */
[----:B------:R-:W3:Y:S04]  /*223e0*/  LDL.LU R7, [R1+0x1f4] ;  /* 0x0001f40001077983 */ /* 0x000ee80000300800 */
[----:B------:R-:W3:Y:S04]  /*223f0*/  LDL.LU R9, [R1+0x1f8] ;  /* 0x0001f80001097983 */ /* 0x000ee80000300800 */
[----:B------:R-:W3:Y:S04]  /*22400*/  LDL.LU R5, [R1+0x1fc] ;  /* 0x0001fc0001057983 */ /* 0x000ee80000300800 */
[----:B------:R-:W3:Y:S04]  /*22410*/  LDL.LU R8, [R1+0x1d0] ;  /* 0x0001d00001087983 */ /* 0x000ee80000300800 */
[----:B------:R-:W3:Y:S04]  /*22420*/  LDL.LU R3, [R1+0x1d4] ;  /* 0x0001d40001037983 */ /* 0x000ee80000300800 */
[----:B------:R-:W3:Y:S04]  /*22430*/  LDL.LU R6, [R1+0x1d8] ;  /* 0x0001d80001067983 */ /* 0x000ee80000300800 */
[----:B------:R-:W3:Y:S04]  /*22440*/  LDL.LU R4, [R1+0x1dc] ;  /* 0x0001dc0001047983 */ /* 0x000ee80000300800 */
[----:B------:R-:W-:Y:S01]  /*22450*/  STL [R1+0xcb4], R29 ;  /* 0x000cb41d01007387 */ /* 0x000fe20000100800 */
[----:B--2---:R-:W-:-:S02]  /*22460*/  F2FP.SATFINITE.E5M2.F32.PACK_AB_MERGE_C R20, R20, R56, RZ ;  /* 0x000000381414723e */ /* 0x004fc400048060ff */
[----:B----4-:R-:W-:-:S03]  /*22470*/  F2FP.SATFINITE.E5M2.F32.PACK_AB_MERGE_C R39, R39, R55, RZ ;  /* 0x000000372727723e */ /* 0x010fc600048060ff */
[----:B------:R-:W-:Y:S01]  /*22480*/  STL [R1+0xcb8], R20 ;  /* 0x000cb81401007387 */ /* 0x000fe20000100800 */
[----:B---3--:R-:W-:-:S03]  /*22490*/  F2FP.SATFINITE.E5M2.F32.PACK_AB_MERGE_C R37, R37, R54, RZ ;  /* 0x000000362525723e */ /* 0x008fc600048060ff */
        /* <DEDUP_REMOVED lines=14> */
[----:B------:R-:W-:Y:S04]  /*22580*/  STL [R1+0xcd8], R54 ;  /* 0x000cd83601007387 */ /* 0x000fe80000100800 */
[----:B------:R-:W-:Y:S01]  /*22590*/  STL [R1+0xcdc], R47 ;  /* 0x000cdc2f01007387 */ /* 0x000fe20000100800 */
[----:B------:R-:W-:Y:S02]  /*225a0*/  F2FP.SATFINITE.E5M2.F32.PACK_AB_MERGE_C R2, R19, R28, RZ ;  /* 0x0000001c1302723e */ /* 0x000fe400048060ff */
[----:B0-----:R-:W-:-:S03]  /*225b0*/  F2FP.SATFINITE.E5M2.F32.PACK_AB_MERGE_C R0, R17, R18, RZ ;  /* 0x000000121100723e */ /* 0x001fc600048060ff */
[----:B------:R0:W-:Y:S04]  /*225c0*/  STL [R1+0x144], R2 ;  /* 0x0001440201007387 */ /* 0x0001e80000100800 */
[----:B------:R2:W-:Y:S01]  /*225d0*/  STL [R1+0x120], R0 ;  /* 0x0001200001007387 */ /* 0x0005e20000100800 */
[----:B------:R-:W-:Y:S02]  /*225e0*/  F2FP.SATFINITE.E5M2.F32.PACK_AB_MERGE_C R15, R15, R16, RZ ;  /* 0x000000100f0f723e */ /* 0x000fe400048060ff */
[----:B0-----:R-:W-:-:S03]  /*225f0*/  F2FP.SATFINITE.E5M2.F32.PACK_AB_MERGE_C R2, R13, R14, RZ ;  /* 0x0000000e0d02723e */ /* 0x001fc600048060ff */
[----:B------:R-:W-:Y:S01]  /*22600*/  STL [R1+0x16c], R15 ;  /* 0x00016c0f01007387 */ /* 0x000fe20000100800 */
[----:B--2---:R-:W-:-:S03]  /*22610*/  F2FP.SATFINITE.E5M2.F32.PACK_AB_MERGE_C R0, R11, R12, RZ ;  /* 0x0000000c0b00723e */ /* 0x004fc600048060ff */
[----:B------:R0:W-:Y:S04]  /*22620*/  STL [R1+0x168], R2 ;  /* 0x0001680201007387 */ /* 0x0001e80000100800 */
[----:B------:R2:W-:Y:S04]  /*22630*/  STL [R1+0x1a0], R0 ;  /* 0x0001a00001007387 */ /* 0x0005e80000100800 */
[----:B------:R-:W3:Y:S01]  /*22640*/  LDL.LU R47, [R1+0x1b0] ;  /* 0x0001b000012f7983 */ /* 0x000ee20000300800 */
[----:B------:R-:W-:Y:S02]  /*22650*/  F2FP.SATFINITE.E5M2.F32.PACK_AB_MERGE_C R7, R7, R10, RZ ;  /* 0x0000000a0707723e */ /* 0x000fe400048060ff */
[----:B------:R-:W-:-:S02]  /*22660*/  F2FP.SATFINITE.E5M2.F32.PACK_AB_MERGE_C R5, R5, R9, RZ ;  /* 0x000000090505723e */ /* 0x000fc400048060ff */
[----:B------:R-:W-:Y:S02]  /*22670*/  F2FP.SATFINITE.E5M2.F32.PACK_AB_MERGE_C R3, R3, R8, RZ ;  /* 0x000000080303723e */ /* 0x000fe400048060ff */
[----:B0-----:R-:W-:Y:S02]  /*22680*/  F2FP.SATFINITE.E5M2.F32.PACK_AB_MERGE_C R2, R4, R6, RZ ;  /* 0x000000060402723e */ /* 0x001fe400048060ff */
        /* <DEDUP_REMOVED lines=26> */
[----:B------:R-:W-:-:S03]  /*22830*/  F2FP.SATFINITE.E5M2.F32.PACK_AB_MERGE_C R45, R31, R32, RZ ;  /* 0x000000201f2d723e */ /* 0x000fc600048060ff */
        /* <DEDUP_REMOVED lines=30> */
[----:B------:R-:W3:Y:S01]  /*22a20*/  LDL.LU R47, [R1+0xcdc] ;  /* 0x000cdc00012f7983 */ /* 0x000ee20000300800 */
[----:B----4-:R-:W-:-:S03]  /*22a30*/  F2FP.SATFINITE.E5M2.F32.PACK_AB_MERGE_C R6, R6, R54, RZ ;  /* 0x000000360606723e */ /* 0x010fc600048060ff */
[----:B------:R-:W4:Y:S01]  /*22a40*/  LDL.LU R54, [R1+0xcd8] ;  /* 0x000cd80001367983 */ /* 0x000f220000300800 */
[----:B------:R-:W-:-:S03]  /*22a50*/  F2FP.SATFINITE.E5M2.F32.PACK_AB_MERGE_C R8, R8, R56, RZ ;  /* 0x000000380808723e */ /* 0x000fc600048060ff */
[----:B------:R-:W3:Y:S01]  /*22a60*/  LDL.LU R56, [R1+0xcd4] ;  /* 0x000cd40001387983 */ /* 0x000ee20000300800 */
        /* <DEDUP_REMOVED lines=39> */
[----:B------:R-:W4:Y:S01]  /*22ce0*/  LDL.LU R30, [R1+0xc84] ;  /* 0x000c8400011e7983 */ /* 0x000f220000300800 */
[----:B--2---:R-:W-:-:S03]  /*22cf0*/  F2FP.SATFINITE.E5M2.F32.PACK_AB_MERGE_C R48, R48, R0, RZ ;  /* 0x000000003030723e */ /* 0x004fc600048060ff */
[----:B------:R-:W2:Y:S01]  /*22d00*/  LDL.LU R0, [R1+0xc80] ;  /* 0x000c800001007983 */ /* 0x000ea20000300800 */
[----:B------:R-:W-:Y:S02]  /*22d10*/  F2FP.SATFINITE.E5M2.F32.PACK_AB_MERGE_C R49, R49, R52, RZ ;  /* 0x000000343131723e */ /* 0x000fe400048060ff */
[----:B------:R-:W-:Y:S02]  /*22d20*/  F2FP.SATFINITE.E5M2.F32.PACK_AB_MERGE_C R52, R50, R51, RZ ;  /* 0x000000333234723e */ /* 0x000fe400048060ff */
[----:B------:R-:W-:Y:S02]  /*22d30*/  F2FP.SATFINITE.E5M2.F32.PACK_AB_MERGE_C R50, R35, R41, RZ ;  /* 0x000000292332723e */ /* 0x000fe400048060ff */
[----:B------:R-:W-:Y:S02]  /*22d40*/  F2FP.SATFINITE.E5M2.F32.PACK_AB_MERGE_C R51, R33, R34, RZ ;  /* 0x000000222133723e */ /* 0x000fe400048060ff */
[----:B---3--:R-:W-:Y:S02]  /*22d50*/  LOP3.LUT R27, R27, 0xffff, RZ, 0xc0, !PT ;  /* 0x0000ffff1b1b7812 */ /* 0x008fe400078ec0ff */
[----:B----4-:R-:W-:Y:S01]  /*22d60*/  LOP3.LUT R30, R30, 0xffff, RZ, 0xc0, !PT ;  /* 0x0000ffff1e1e7812 */ /* 0x010fe200078ec0ff */
[----:B--2---:R-:W-:-:S02]  /*22d70*/  VIADD R34, R0, 0x1 ;  /* 0x0000000100227836 */ /* 0x004fc40000000000 */
[----:B------:R-:W-:-:S03]  /*22d80*/  VIADD R33, R0, 0x7f ;  /* 0x0000007f00217836 */ /* 0x000fc60000000000 */
[----:B-1----:R-:W-:Y:S01]  /*22d90*/  ISETP.GE.AND P0, PT, R34, UR4, PT ;  /* 0x0000000422007c0c */ /* 0x002fe2000bf06270 */
[C---:B------:R-:W-:Y:S02]  /*22da0*/  VIADD R34, R0.reuse, 0x2 ;  /* 0x0000000200227836 */ /* 0x040fe40000000000 */
[----:B------:R-:W-:Y:S01]  /*22db0*/  VIADD R35, R0, 0x3 ;  /* 0x0000000300237836 */ /* 0x000fe20000000000 */
[----:B------:R0:W-:Y:S01]  /*22dc0*/  STL [R1+0xc7c], R0 ;  /* 0x000c7c0001007387 */ /* 0x0001e20000100800 */
[----:B------:R-:W-:Y:S02]  /*22dd0*/  ISETP.GE.AND P1, PT, R33, UR27, PT ;  /* 0x0000001b21007c0c */ /* 0x000fe4000bf26270 */
[----:B------:R-:W-:Y:S02]  /*22de0*/  ISETP.GE.AND P3, PT, R34, UR5, PT ;  /* 0x0000000522007c0c */ /* 0x000fe4000bf66270 */
[----:B------:R-:W-:Y:S02]  /*22df0*/  SHF.R.U32.HI R41, RZ, 0x8, R30 ;  /* 0x00000008ff297819 */ /* 0x000fe4000001161e */
[----:B------:R-:W-:Y:S01]  /*22e00*/  ISETP.GE.AND P4, PT, R35, UR6, PT ;  /* 0x0000000623007c0c */ /* 0x000fe2000bf86270 */
[----:B0-----:R-:W2:Y:S01]  /*22e10*/  LDL.LU R0, [R1+0x10] ;  /* 0x0000100001007983 */ /* 0x001ea20000300800 */
[----:B------:R-:W-:-:S02]  /*22e20*/  SHF.R.U32.HI R33, RZ, 0x8, R27 ;  /* 0x00000008ff217819 */ /* 0x000fc4000001161b */
[----:B------:R-:W-:Y:S01]  /*22e30*/  LOP3.LUT R7, R7, 0xffff, RZ, 0xc0, !PT ;  /* 0x0000ffff07077812 */ /* 0x000fe200078ec0ff */
[----:B------:R-:W3:Y:S01]  /*22e40*/  LDL.LU R34, [R1+0x14] ;  /* 0x0000140001227983 */ /* 0x000ee20000300800 */
[----:B------:R-:W-:Y:S02]  /*22e50*/  PRMT R30, R30, 0x3340, R27 ;  /* 0x000033401e1e7816 */ /* 0x000fe4000000001b */
[----:B------:R-:W-:Y:S01]  /*22e60*/  LOP3.LUT R5, R5, 0xffff, RZ, 0xc0, !PT ;  /* 0x0000ffff05057812 */ /* 0x000fe200078ec0ff */
[----:B------:R-:W4:Y:S01]  /*22e70*/  LDL.LU R35, [R1+0xe0] ;  /* 0x0000e00001237983 */ /* 0x000f220000300800 */
[----:B------:R-:W-:Y:S02]  /*22e80*/  LOP3.LUT R41, R41, 0xffff, RZ, 0xc0, !PT ;  /* 0x0000ffff29297812 */ /* 0x000fe400078ec0ff */
[----:B------:R-:W-:Y:S01]  /*22e90*/  LOP3.LUT R3, R3, 0xffff, RZ, 0xc0, !PT ;  /* 0x0000ffff03037812 */ /* 0x000fe200078ec0ff */
[----:B------:R-:W3:Y:S01]  /*22ea0*/  LDL.LU R27, [R1+0xe4] ;  /* 0x0000e400011b7983 */ /* 0x000ee20000300800 */
[----:B------:R-:W-:-:S02]  /*22eb0*/  LOP3.LUT R33, R33, 0xffff, RZ, 0xc0, !PT ;  /* 0x0000ffff21217812 */ /* 0x000fc400078ec0ff */
[----:B------:R-:W-:Y:S01]  /*22ec0*/  LOP3.LUT R2, R2, 0xffff, RZ, 0xc0, !PT ;  /* 0x0000ffff02027812 */ /* 0x000fe200078ec0ff */
[----:B------:R0:W-:Y:S01]  /*22ed0*/  STL [R1+0x1f4], R30 ;  /* 0x0001f41e01007387 */ /* 0x0001e20000100800 */
[----:B------:R-:W-:Y:S02]  /*22ee0*/  LOP3.LUT R4, R4, 0xffff, RZ, 0xc0, !PT ;  /* 0x0000ffff04047812 */ /* 0x000fe400078ec0ff */
[----:B------:R-:W-:Y:S02]  /*22ef0*/  LOP3.LUT R6, R6, 0xffff, RZ, 0xc0, !PT ;  /* 0x0000ffff06067812 */ /* 0x000fe400078ec0ff */
[----:B------:R-:W-:Y:S02]  /*22f00*/  LOP3.LUT R61, R61, 0xffff, RZ, 0xc0, !PT ;  /* 0x0000ffff3d3d7812 */ /* 0x000fe400078ec0ff */
[----:B------:R-:W-:Y:S02]  /*22f10*/  LOP3.LUT R8, R8, 0xffff, RZ, 0xc0, !PT ;  /* 0x0000ffff08087812 */ /* 0x000fe400078ec0ff */
[----:B------:R-:W-:-:S02]  /*22f20*/  LOP3.LUT R9, R9, 0xffff, RZ, 0xc0, !PT ;  /* 0x0000ffff09097812 */ /* 0x000fc400078ec0ff */
[----:B------:R-:W-:Y:S02]  /*22f30*/  LOP3.LUT R59, R59, 0xffff, RZ, 0xc0, !PT ;  /* 0x0000ffff3b3b7812 */ /* 0x000fe400078ec0ff */
        /* <DEDUP_REMOVED lines=40> */
[----:B------:R-:W-:Y:S01]  /*231c0*/  LOP3.LUT R50, R50, 0xffff, RZ, 0xc0, !PT ;  /* 0x0000ffff32327812 */ /* 0x000fe200078ec0ff */
[----:B------:R-:W1:Y:S01]  /*231d0*/  S2UR UR5, SR_CgaCtaId ;  /* 0x00000000000579c3 */ /* 0x000e620000008800 */
[----:B0-----:R-:W-:Y:S01]  /*231e0*/  PRMT R30, R41, 0x3340, R33 ;  /* 0x00003340291e7816 */ /* 0x001fe20000000021 */
[----:B------:R-:W-:Y:S01]  /*231f0*/  UMOV UR4, 0x400 ;  /* 0x0000040000047882 */ /* 0x000fe20000000000 */
[----:B------:R-:W-:Y:S01]  /*23200*/  LOP3.LUT R51, R51, 0xffff, RZ, 0xc0, !PT ;  /* 0x0000ffff33337812 */ /* 0x000fe200078ec0ff */
[----:B------:R-:W0:Y:S02]  /*23210*/  LDCU.64 UR6, c[0x0][0x390] ;  /* 0x00007200ff0677ac */ /* 0x000e240008000a00 */
[----:B------:R2:W-:Y:S02]  /*23220*/  STL [R1+0x6c], R30 ;  /* 0x00006c1e01007387 */ /* 0x0005e40000100800 */
[----:B--2---:R-:W-:-:S02]  /*23230*/  LOP3.LUT R30, R0, 0xffff, RZ, 0xc0, !PT ;  /* 0x0000ffff001e7812 */ /* 0x004fc400078ec0ff */
[----:B------:R-:W2:Y:S01]  /*23240*/  LDL.LU R0, [R1] ;  /* 0x0000000001007983 */ /* 0x000ea20000300800 */
[----:B----4-:R-:W-:Y:S02]  /*23250*/  LOP3.LUT R33, R35, 0xffff, RZ, 0xc0, !PT ;  /* 0x0000ffff23217812 */ /* 0x010fe400078ec0ff */
[----:B------:R-:W-:Y:S02]  /*23260*/  LOP3.LUT R35, R60, 0xffff, RZ, 0xc0, !PT ;  /* 0x0000ffff3c237812 */ /* 0x000fe400078ec0ff */
[----:B---3--:R-:W-:Y:S01]  /*23270*/  LOP3.LUT R41, R27, 0xffff, RZ, 0xc0, !PT ;  /* 0x0000ffff1b297812 */ /* 0x008fe200078ec0ff */
[----:B------:R-:W3:Y:S01]  /*23280*/  LDL.LU R60, [R1+0x4] ;  /* 0x00000400013c7983 */ /* 0x000ee20000300800 */
[----:B------:R-:W-:Y:S02]  /*23290*/  LOP3.LUT R27, R43, 0xffff, RZ, 0xc0, !PT ;  /* 0x0000ffff2b1b7812 */ /* 0x000fe400078ec0ff */
[----:B------:R-:W-:Y:S02]  /*232a0*/  SHF.R.U32.HI R43, RZ, 0x8, R41 ;  /* 0x00000008ff2b7819 */ /* 0x000fe40000011629 */
[----:B------:R-:W-:-:S02]  /*232b0*/  PRMT R41, R41, 0x3340, R35 ;  /* 0x0000334029297816 */ /* 0x000fc40000000023 */
[----:B------:R-:W-:-:S03]  /*232c0*/  LOP3.LUT R34, R34, 0xffff, RZ, 0xc0, !PT ;  /* 0x0000ffff22227812 */ /* 0x000fc600078ec0ff */
[----:B------:R4:W-:Y:S02]  /*232d0*/  STL [R1+0x1f0], R41 ;  /* 0x0001f02901007387 */ /* 0x0009e40000100800 */
[----:B----4-:R-:W-:Y:S02]  /*232e0*/  SHF.R.U32.HI R41, RZ, 0x8, R35 ;  /* 0x00000008ff297819 */ /* 0x010fe40000011623 */
[----:B------:R-:W-:Y:S02]  /*232f0*/  SHF.R.U32.HI R35, RZ, 0x8, R34 ;  /* 0x00000008ff237819 */ /* 0x000fe40000011622 */
[----:B------:R-:W-:-:S05]  /*23300*/  PRMT R34, R34, 0x3340, R7 ;  /* 0x0000334022227816 */ /* 0x000fca0000000007 */
[----:B------:R4:W-:Y:S01]  /*23310*/  STL [R1+0x8c], R34 ;  /* 0x00008c2201007387 */ /* 0x0009e20000100800 */
[----:B------:R-:W-:Y:S02]  /*23320*/  LOP3.LUT R43, R43, 0xffff, RZ, 0xc0, !PT ;  /* 0x0000ffff2b2b7812 */ /* 0x000fe400078ec0ff */
[----:B----4-:R-:W-:Y:S02]  /*23330*/  SHF.R.U32.HI R34, RZ, 0x8, R7 ;  /* 0x00000008ff227819 */ /* 0x010fe40000011607 */
[----:B------:R-:W-:Y:S02]  /*23340*/  SHF.R.U32.HI R7, RZ, 0x8, R30 ;  /* 0x00000008ff077819 */ /* 0x000fe4000001161e */
[----:B------:R-:W-:Y:S02]  /*23350*/  PRMT R30, R30, 0x3340, R5 ;  /* 0x000033401e1e7816 */ /* 0x000fe40000000005 */
[----:B------:R-:W-:-:S03]  /*23360*/  LOP3.LUT R41, R41, 0xffff, RZ, 0xc0, !PT ;  /* 0x0000ffff29297812 */ /* 0x000fc600078ec0ff */
[----:B------:R4:W-:Y:S01]  /*23370*/  STL [R1+0x88], R30 ;  /* 0x0000881e01007387 */ /* 0x0009e20000100800 */
[----:B------:R-:W-:Y:S02]  /*23380*/  PRMT R41, R43, 0x3340, R41 ;  /* 0x000033402b297816 */ /* 0x000fe40000000029 */
[----:B------:R-:W-:Y:S02]  /*23390*/  LOP3.LUT R34, R34, 0xffff, RZ, 0xc0, !PT ;  /* 0x0000ffff22227812 */ /* 0x000fe400078ec0ff */
[----:B----4-:R-:W-:Y:S02]  /*233a0*/  SHF.R.U32.HI R30, RZ, 0x8, R33 ;  /* 0x00000008ff1e7819 */ /* 0x010fe40000011621 */
[----:B------:R-:W-:Y:S02]  /*233b0*/  PRMT R33, R33, 0x3340, R27 ;  /* 0x0000334021217816 */ /* 0x000fe4000000001b */
[----:B------:R-:W-:-:S03]  /*233c0*/  LOP3.LUT R35, R35, 0xffff, RZ, 0xc0, !PT ;  /* 0x0000ffff23237812 */ /* 0x000fc600078ec0ff */
[----:B------:R4:W-:Y:S01]  /*233d0*/  STL [R1+0x1f8], R33 ;  /* 0x0001f82101007387 */ /* 0x0009e20000100800 */
[----:B------:R-:W-:-:S03]  /*233e0*/  PRMT R35, R35, 0x3340, R34 ;  /* 0x0000334023237816 */ /* 0x000fc60000000022 */
[----:B----4-:R-:W4:Y:S04]  /*233f0*/  LDL.LU R33, [R1+0x18] ;  /* 0x0000180001217983 */ /* 0x010f280000300800 */
[----:B------:R-:W2:Y:S04]  /*23400*/  LDL.LU R43, [R1+0xe8] ;  /* 0x0000e800012b7983 */ /* 0x000ea80000300800 */
[----:B------:R0:W-:Y:S04]  /*23410*/  STL [R1+0x68], R41 ;  /* 0x0000682901007387 */ /* 0x0001e80000100800 */
[----:B0-----:R-:W2:Y:S04]  /*23420*/  LDL.LU R41, [R1+0x1c] ;  /* 0x00001c0001297983 */ /* 0x001ea80000300800 */
[----:B------:R-:W2:Y:S01]  /*23430*/  LDL.LU R34, [R1+0xec] ;  /* 0x0000ec0001227983 */ /* 0x000ea20000300800 */
[----:B------:R-:W-:-:S02]  /*23440*/  SHF.R.U32.HI R5, RZ, 0x8, R5 ;  /* 0x00000008ff057819 */ /* 0x000fc40000011605 */
[----:B------:R-:W-:Y:S02]  /*23450*/  LOP3.LUT R7, R7, 0xffff, RZ, 0xc0, !PT ;  /* 0x0000ffff07077812 */ /* 0x000fe400078ec0ff */
[----:B------:R-:W-:Y:S02]  /*23460*/  LOP3.LUT R5, R5, 0xffff, RZ, 0xc0, !PT ;  /* 0x0000ffff05057812 */ /* 0x000fe400078ec0ff */
[----:B------:R-:W-:Y:S02]  /*23470*/  SHF.R.U32.HI R27, RZ, 0x8, R27 ;  /* 0x00000008ff1b7819 */ /* 0x000fe4000001161b */
[----:B------:R-:W-:Y:S02]  /*23480*/  PRMT R7, R7, 0x3340, R5 ;  /* 0x0000334007077816 */ /* 0x000fe40000000005 */
[----:B------:R-:W-:Y:S02]  /*23490*/  LOP3.LUT R30, R30, 0xffff, RZ, 0xc0, !PT ;  /* 0x0000ffff1e1e7812 */ /* 0x000fe400078ec0ff */
[----:B------:R-:W-:Y:S01]  /*234a0*/  LOP3.LUT R27, R27, 0xffff, RZ, 0xc0, !PT ;  /* 0x0000ffff1b1b7812 */ /* 0x000fe200078ec0ff */
[----:B------:R-:W-:Y:S03]  /*234b0*/  STL [R1+0x64], R35 ;  /* 0x0000642301007387 */ /* 0x000fe60000100800 */
[----:B------:R-:W-:Y:S01]  /*234c0*/  PRMT R5, R30, 0x3340, R27 ;  /* 0x000033401e057816 */ /* 0x000fe2000000001b */
[----:B------:R4:W-:Y:S04]  /*234d0*/  STL [R1+0x10], R7 ;  /* 0x0000100701007387 */ /* 0x0009e80000100800 */
[----:B------:R0:W-:Y:S01]  /*234e0*/  STL [R1+0x170], R5 ;  /* 0x0001700501007387 */ /* 0x0001e20000100800 */
[----:B----4-:R-:W-:-:S02]  /*234f0*/  LOP3.LUT R7, R33, 0xffff, RZ, 0xc0, !PT ;  /* 0x0000ffff21077812 */ /* 0x010fc400078ec0ff */
[----:B---3--:R-:W-:Y:S02]  /*23500*/  LOP3.LUT R33, R60, 0xffff, RZ, 0xc0, !PT ;  /* 0x0000ffff3c217812 */ /* 0x008fe400078ec0ff */
[----:B--2---:R-:W-:Y:S02]  /*23510*/  LOP3.LUT R27, R43, 0xffff, RZ, 0xc0, !PT ;  /* 0x0000ffff2b1b7812 */ /* 0x004fe400078ec0ff */
[----:B------:R-:W2:Y:S01]  /*23520*/  LDL.LU R43, [R1+0x430] ;  /* 0x00043000012b7983 */ /* 0x000ea20000300800 */
[----:B------:R-:W-:Y:S02]  /*23530*/  LOP3.LUT R30, R34, 0xffff, RZ, 0xc0, !PT ;  /* 0x0000ffff221e7812 */ /* 0x000fe400078ec0ff */
[----:B0-----:R-:W-:Y:S02]  /*23540*/  LOP3.LUT R5, R41, 0xffff, RZ, 0xc0, !PT ;  /* 0x0000ffff29057812 */ /* 0x001fe400078ec0ff */
[----:B------:R-:W-:Y:S01]  /*23550*/  SHF.R.U32.HI R35, RZ, 0x8, R30 ;  /* 0x00000008ff237819 */ /* 0x000fe2000001161e */
[----:B------:R-:W3:Y:S01]  /*23560*/  LDL.LU R41, [R1+0x2c] ;  /* 0x00002c0001297983 */ /* 0x000ee20000300800 */
[----:B------:R-:W-:-:S02]  /*23570*/  PRMT R30, R30, 0x3340, R33 ;  /* 0x000033401e1e7816 */ /* 0x000fc40000000021 */
[----:B------:R-:W-:Y:S01]  /*23580*/  LOP3.LUT R34, R0, 0xffff, RZ, 0xc0, !PT ;  /* 0x0000ffff00227812 */ /* 0x000fe200078ec0ff */
[----:B------:R-:W4:Y:S04]  /*23590*/  LDL.LU R60, [R1+0x28] ;  /* 0x00002800013c7983 */ /* 0x000f280000300800 */
[----:B------:R-:W4:Y:S04]  /*235a0*/  LDL.LU R0, [R1+0xc] ;  /* 0x00000c0001007983 */ /* 0x000f280000300800 */
[----:B------:R0:W-:Y:S02]  /*235b0*/  STL [R1+0x1d8], R30 ;  /* 0x0001d81e01007387 */ /* 0x0001e40000100800 */
[----:B0-----:R-:W-:-:S02]  /*235c0*/  SHF.R.U32.HI R30, RZ, 0x8, R5 ;  /* 0x00000008ff1e7819 */ /* 0x001fc40000011605 */
[----:B------:R-:W-:-:S05]  /*235d0*/  PRMT R5, R5, 0x3340, R3 ;  /* 0x0000334005057816 */ /* 0x000fca0000000003 */
[----:B------:R0:W-:Y:S02]  /*235e0*/  STL [R1+0x1d4], R5 ;  /* 0x0001d40501007387 */ /* 0x0001e40000100800 */
[----:B0-----:R-:W-:Y:S02]  /*235f0*/  SHF.R.U32.HI R5, RZ, 0x8, R3 ;  /* 0x00000008ff057819 */ /* 0x001fe40000011603 */
[----:B------:R-:W-:Y:S02]  /*23600*/  SHF.R.U32.HI R3, RZ, 0x8, R7 ;  /* 0x00000008ff037819 */ /* 0x000fe40000011607 */
[----:B------:R-:W-:-:S05]  /*23610*/  PRMT R7, R7, 0x3340, R2 ;  /* 0x0000334007077816 */ /* 0x000fca0000000002 */
[----:B------:R0:W-:Y:S02]  /*23620*/  STL [R1+0x1d0], R7 ;  /* 0x0001d00701007387 */ /* 0x0001e40000100800 */
[----:B0-----:R-:W-:Y:S02]  /*23630*/  SHF.R.U32.HI R7, RZ, 0x8, R27 ;  /* 0x00000008ff077819 */ /* 0x001fe4000001161b */
[----:B------:R-:W-:-:S05]  /*23640*/  PRMT R27, R27, 0x3340, R34 ;  /* 0x000033401b1b7816 */ /* 0x000fca0000000022 */
[----:B------:R0:W-:Y:S04]  /*23650*/  STL [R1+0x1dc], R27 ;  /* 0x0001dc1b01007387 */ /* 0x0001e80000100800 */
[----:B0-----:R-:W4:Y:S01]  /*23660*/  LDL.LU R27, [R1+0x434] ;  /* 0x00043400011b7983 */ /* 0x001f220000300800 */
[----:B------:R-:W-:Y:S02]  /*23670*/  SHF.R.U32.HI R33, RZ, 0x8, R33 ;  /* 0x00000008ff217819 */ /* 0x000fe40000011621 */
[----:B------:R-:W-:Y:S02]  /*23680*/  LOP3.LUT R35, R35, 0xffff, RZ, 0xc0, !PT ;  /* 0x0000ffff23237812 */ /* 0x000fe400078ec0ff */
[----:B------:R-:W-:-:S04]  /*23690*/  LOP3.LUT R33, R33, 0xffff, RZ, 0xc0, !PT ;  /* 0x0000ffff21217812 */ /* 0x000fc800078ec0ff */
[----:B------:R-:W-:Y:S02]  /*236a0*/  PRMT R35, R35, 0x3340, R33 ;  /* 0x0000334023237816 */ /* 0x000fe40000000021 */
[----:B------:R-:W4:Y:S01]  /*236b0*/  LDL.LU R33, [R1+0x8] ;  /* 0x0000080001217983 */ /* 0x000f220000300800 */
[----:B------:R-:W-:Y:S02]  /*236c0*/  SHF.R.U32.HI R2, RZ, 0x8, R2 ;  /* 0x00000008ff027819 */ /* 0x000fe40000011602 */
[----:B------:R-:W-:Y:S02]  /*236d0*/  SHF.R.U32.HI R34, RZ, 0x8, R34 ;  /* 0x00000008ff227819 */ /* 0x000fe40000011622 */
[----:B------:R-:W-:Y:S02]  /*236e0*/  LOP3.LUT R30, R30, 0xffff, RZ, 0xc0, !PT ;  /* 0x0000ffff1e1e7812 */ /* 0x000fe400078ec0ff */
[----:B------:R-:W-:Y:S02]  /*236f0*/  LOP3.LUT R5, R5, 0xffff, RZ, 0xc0, !PT ;  /* 0x0000ffff05057812 */ /* 0x000fe400078ec0ff */
[----:B------:R-:W-:-:S02]  /*23700*/  LOP3.LUT R3, R3, 0xffff, RZ, 0xc0, !PT ;  /* 0x0000ffff03037812 */ /* 0x000fc400078ec0ff */
[----:B------:R-:W-:Y:S02]  /*23710*/  LOP3.LUT R2, R2, 0xffff, RZ, 0xc0, !PT ;  /* 0x0000ffff02027812 */ /* 0x000fe400078ec0ff */
[----:B------:R-:W-:Y:S02]  /*23720*/  LOP3.LUT R7, R7, 0xffff, RZ, 0xc0, !PT ;  /* 0x0000ffff07077812 */ /* 0x000fe400078ec0ff */
[----:B------:R-:W-:Y:S02]  /*23730*/  LOP3.LUT R34, R34, 0xffff, RZ, 0xc0, !PT ;  /* 0x0000ffff22227812 */ /* 0x000fe400078ec0ff */
[----:B------:R-:W-:Y:S02]  /*23740*/  PRMT R30, R30, 0x3340, R5 ;  /* 0x000033401e1e7816 */ /* 0x000fe40000000005 */
[----:B------:R-:W-:Y:S02]  /*23750*/  PRMT R2, R3, 0x3340, R2 ;  /* 0x0000334003027816 */ /* 0x000fe40000000002 */
[----:B------:R-:W-:Y:S01]  /*23760*/  PRMT R5, R7, 0x3340, R34 ;  /* 0x0000334007057816 */ /* 0x000fe20000000022 */
[----:B------:R-:W-:Y:S04]  /*23770*/  STL [R1+0x138], R35 ;  /* 0x0001382301007387 */ /* 0x000fe80000100800 */
[----:B------:R-:W-:Y:S04]  /*23780*/  STL [R1+0x134], R30 ;  /* 0x0001341e01007387 */ /* 0x000fe80000100800 */
[----:B------:R2:W-:Y:S04]  /*23790*/  STL [R1+0x130], R2 ;  /* 0x0001300201007387 */ /* 0x0005e80000100800 */
[----:B------:R3:W-:Y:S01]  /*237a0*/  STL [R1+0x13c], R5 ;  /* 0x00013c0501007387 */ /* 0x0007e20000100800 */
[----:B--2---:R-:W-:-:S03]  /*237b0*/  LOP3.LUT R2, R43, 0xffff, RZ, 0xc0, !PT ;  /* 0x0000ffff2b027812 */ /* 0x004fc600078ec0ff */
[----:B------:R-:W2:Y:S01]  /*237c0*/  LDL.LU R43, [R1+0x440] ;  /* 0x00044000012b7983 */ /* 0x000ea20000300800 */
[----:B---3--:R-:W-:-:S03]  /*237d0*/  LOP3.LUT R5, R41, 0xffff, RZ, 0xc0, !PT ;  /* 0x0000ffff29057812 */ /* 0x008fc600078ec0ff */
[----:B------:R-:W3:Y:S01]  /*237e0*/  LDL.LU R41, [R1+0xd0] ;  /* 0x0000d00001297983 */ /* 0x000ee20000300800 */
[----:B----4-:R-:W-:-:S03]  /*237f0*/  LOP3.LUT R7, R60, 0xffff, RZ, 0xc0, !PT ;  /* 0x0000ffff3c077812 */ /* 0x010fc600078ec0ff */
[----:B------:R-:W4:Y:S01]  /*23800*/  LDL.LU R60, [R1+0x94] ;  /* 0x00009400013c7983 */ /* 0x000f220000300800 */
[----:B------:R-:W-:Y:S02]  /*23810*/  LOP3.LUT R3, R27, 0xffff, RZ, 0xc0, !PT ;  /* 0x0000ffff1b037812 */ /* 0x000fe400078ec0ff */
[----:B------:R-:W-:Y:S02]  /*23820*/  LOP3.LUT R27, R0, 0xffff, RZ, 0xc0, !PT ;  /* 0x0000ffff001b7812 */ /* 0x000fe400078ec0ff */
[----:B------:R-:W4:Y:S02]  /*23830*/  LDL.LU R0, [R1+0x90] ;  /* 0x0000900001007983 */ /* 0x000f240000300800 */
[----:B------:R-:W-:-:S05]  /*23840*/  PRMT R34, R3, 0x3340, R27 ;  /* 0x0000334003227816 */ /* 0x000fca000000001b */
[----:B------:R0:W-:Y:S01]  /*23850*/  STL [R1+0x1b8], R34 ;  /* 0x0001b82201007387 */ /* 0x0001e20000100800 */
[----:B------:R-:W-:Y:S02]  /*23860*/  LOP3.LUT R30, R33, 0xffff, RZ, 0xc0, !PT ;  /* 0x0000ffff211e7812 */ /* 0x000fe400078ec0ff */
[----:B------:R-:W-:Y:S02]  /*23870*/  SHF.R.U32.HI R33, RZ, 0x8, R3 ;  /* 0x00000008ff217819 */ /* 0x000fe40000011603 */
[----:B------:R-:W-:Y:S02]  /*23880*/  SHF.R.U32.HI R3, RZ, 0x8, R5 ;  /* 0x00000008ff037819 */ /* 0x000fe40000011605 */
[--C-:B0-----:R-:W-:Y:S02]  /*23890*/  PRMT R34, R5, 0x3340, R4.reuse ;  /* 0x0000334005227816 */ /* 0x101fe40000000004 */
[----:B------:R-:W-:Y:S02]  /*238a0*/  SHF.R.U32.HI R5, RZ, 0x8, R4 ;  /* 0x00000008ff057819 */ /* 0x000fe40000011604 */
[----:B------:R-:W-:Y:S01]  /*238b0*/  SHF.R.U32.HI R27, RZ, 0x8, R27 ;  /* 0x00000008ff1b7819 */ /* 0x000fe2000001161b */
[----:B------:R0:W-:Y:S01]  /*238c0*/  STL [R1+0x1b4], R34 ;  /* 0x0001b42201007387 */ /* 0x0001e20000100800 */
[----:B------:R-:W-:-:S02]  /*238d0*/  SHF.R.U32.HI R4, RZ, 0x8, R7 ;  /* 0x00000008ff047819 */ /* 0x000fc40000011607 */
[----:B------:R-:W-:Y:S02]  /*238e0*/  LOP3.LUT R33, R33, 0xffff, RZ, 0xc0, !PT ;  /* 0x0000ffff21217812 */ /* 0x000fe400078ec0ff */
[----:B------:R-:W-:Y:S02]  /*238f0*/  LOP3.LUT R27, R27, 0xffff, RZ, 0xc0, !PT ;  /* 0x0000ffff1b1b7812 */ /* 0x000fe400078ec0ff */
[----:B0-----:R-:W-:Y:S02]  /*23900*/  PRMT R34, R7, 0x3340, R6 ;  /* 0x0000334007227816 */ /* 0x001fe40000000006 */
[----:B------:R-:W-:Y:S02]  /*23910*/  SHF.R.U32.HI R7, RZ, 0x8, R2 ;  /* 0x00000008ff077819 */ /* 0x000fe40000011602 */
[----:B------:R-:W-:Y:S02]  /*23920*/  SHF.R.U32.HI R6, RZ, 0x8, R6 ;  /* 0x00000008ff067819 */ /* 0x000fe40000011606 */
[----:B------:R-:W-:-:S02]  /*23930*/  PRMT R2, R2, 0x3340, R30 ;  /* 0x0000334002027816 */ /* 0x000fc4000000001e */
[----:B------:R-:W-:Y:S02]  /*23940*/  SHF.R.U32.HI R30, RZ, 0x8, R30 ;  /* 0x00000008ff1e7819 */ /* 0x000fe4000001161e */
[----:B------:R-:W-:Y:S02]  /*23950*/  LOP3.LUT R3, R3, 0xffff, RZ, 0xc0, !PT ;  /* 0x0000ffff03037812 */ /* 0x000fe400078ec0ff */
[----:B------:R-:W-:Y:S02]  /*23960*/  LOP3.LUT R5, R5, 0xffff, RZ, 0xc0, !PT ;  /* 0x0000ffff05057812 */ /* 0x000fe400078ec0ff */
[----:B------:R-:W-:Y:S02]  /*23970*/  LOP3.LUT R4, R4, 0xffff, RZ, 0xc0, !PT ;  /* 0x0000ffff04047812 */ /* 0x000fe400078ec0ff */
[----:B------:R-:W-:Y:S01]  /*23980*/  LOP3.LUT R6, R6, 0xffff, RZ, 0xc0, !PT ;  /* 0x0000ffff06067812 */ /* 0x000fe200078ec0ff */
[----:B------:R-:W-:Y:S01]  /*23990*/  STL [R1+0xc], R34 ;  /* 0x00000c2201007387 */ /* 0x000fe20000100800 */
[----:B------:R-:W-:-:S02]  /*239a0*/  LOP3.LUT R7, R7, 0xffff, RZ, 0xc0, !PT ;  /* 0x0000ffff07077812 */ /* 0x000fc400078ec0ff */
[----:B------:R-:W-:Y:S01]  /*239b0*/  LOP3.LUT R30, R30, 0xffff, RZ, 0xc0, !PT ;  /* 0x0000ffff1e1e7812 */ /* 0x000fe200078ec0ff */
[----:B------:R0:W-:Y:S01]  /*239c0*/  STL [R1+0x1bc], R2 ;  /* 0x0001bc0201007387 */ /* 0x0001e20000100800 */
[----:B------:R-:W-:Y:S02]  /*239d0*/  PRMT R27, R33, 0x3340, R27 ;  /* 0x00003340211b7816 */ /* 0x000fe4000000001b */
[----:B------:R-:W-:-:S03]  /*239e0*/  PRMT R3, R3, 0x3340, R5 ;  /* 0x0000334003037816 */ /* 0x000fc60000000005 */
[----:B------:R-:W-:Y:S01]  /*239f0*/  STL [R1+0x8], R27 ;  /* 0x0000081b01007387 */ /* 0x000fe20000100800 */
[----:B0-----:R-:W-:Y:S02]  /*23a00*/  PRMT R2, R4, 0x3340, R6 ;  /* 0x0000334004027816 */ /* 0x001fe40000000006 */
[----:B------:R-:W-:Y:S01]  /*23a10*/  PRMT R4, R7, 0x3340, R30 ;  /* 0x0000334007047816 */ /* 0x000fe2000000001e */
[----:B------:R2:W-:Y:S04]  /*23a20*/  STL [R1+0x4], R3 ;  /* 0x0000040301007387 */ /* 0x0005e80000100800 */
[----:B------:R3:W-:Y:S04]  /*23a30*/  STL [R1], R2 ;  /* 0x0000000201007387 */ /* 0x0007e80000100800 */
[----:B------:R4:W-:Y:S01]  /*23a40*/  STL [R1+0x118], R4 ;  /* 0x0001180401007387 */ /* 0x0009e20000100800 */
[----:B--2---:R-:W-:-:S03]  /*23a50*/  LOP3.LUT R3, R43, 0xffff, RZ, 0xc0, !PT ;  /* 0x0000ffff2b037812 */ /* 0x004fc600078ec0ff */
[----:B------:R-:W2:Y:S01]  /*23a60*/  LDL.LU R43, [R1+0x444] ;  /* 0x00044400012b7983 */ /* 0x000ea20000300800 */
[----:B---3--:R-:W-:-:S03]  /*23a70*/  LOP3.LUT R2, R41, 0xffff, RZ, 0xc0, !PT ;  /* 0x0000ffff29027812 */ /* 0x008fc600078ec0ff */
[----:B------:R-:W3:Y:S01]  /*23a80*/  LDL.LU R41, [R1+0xdc] ;  /* 0x0000dc0001297983 */ /* 0x000ee20000300800 */
[----:B----4-:R-:W-:-:S03]  /*23a90*/  LOP3.LUT R4, R60, 0xffff, RZ, 0xc0, !PT ;  /* 0x0000ffff3c047812 */ /* 0x010fc600078ec0ff */
[----:B------:R-:W4:Y:S01]  /*23aa0*/  LDL.LU R60, [R1+0xb4] ;  /* 0x0000b400013c7983 */ /* 0x000f220000300800 */
[----:B------:R-:W-:-:S03]  /*23ab0*/  LOP3.LUT R5, R0, 0xffff, RZ, 0xc0, !PT ;  /* 0x0000ffff00057812 */ /* 0x000fc600078ec0ff */
[----:B------:R-:W4:Y:S01]  /*23ac0*/  LDL.LU R0, [R1+0x78] ;  /* 0x0000780001007983 */ /* 0x000f220000300800 */
[----:B------:R-:W-:-:S05]  /*23ad0*/  PRMT R7, R3, 0x3340, R61 ;  /* 0x0000334003077816 */ /* 0x000fca000000003d */
[----:B------:R0:W-:Y:S01]  /*23ae0*/  STL [R1+0x19c], R7 ;  /* 0x00019c0701007387 */ /* 0x0001e20000100800 */
        /* <DEDUP_REMOVED lines=9> */
[--C-:B0-----:R-:W-:Y:S02]  /*23b80*/  PRMT R7, R5, 0x3340, R9.reuse ;  /* 0x0000334005077816 */ /* 0x101fe40000000009 */
        /* <DEDUP_REMOVED lines=36> */
[----:B------:R-:W-:-:S02]  /*23dd0*/  LOP3.LUT R3, R3, 0xffff, RZ, 0xc0, !PT ;  /* 0x0000ffff03037812 */ /* 0x000fc400078ec0ff */
[----:B------:R-:W-:Y:S02]  /*23de0*/  LOP3.LUT R10, R10, 0xffff, RZ, 0xc0, !PT ;  /* 0x0000ffff0a0a7812 */ /* 0x000fe400078ec0ff */
[--C-:B0-----:R-:W-:Y:S02]  /*23df0*/  PRMT R7, R5, 0x3340, R11.reuse ;  /* 0x0000334005077816 */ /* 0x101fe4000000000b */
[----:B------:R-:W-:Y:S02]  /*23e00*/  SHF.R.U32.HI R5, RZ, 0x8, R2 ;  /* 0x00000008ff057819 */ /* 0x000fe40000011602 */
[----:B------:R-:W-:Y:S02]  /*23e10*/  SHF.R.U32.HI R11, RZ, 0x8, R11 ;  /* 0x00000008ff0b7819 */ /* 0x000fe4000001160b */
[--C-:B------:R-:W-:Y:S02]  /*23e20*/  PRMT R2, R2, 0x3340, R22.reuse ;  /* 0x0000334002027816 */ /* 0x100fe40000000016 */
[----:B------:R-:W-:-:S02]  /*23e30*/  SHF.R.U32.HI R22, RZ, 0x8, R22 ;  /* 0x00000008ff167819 */ /* 0x000fc40000011616 */
[----:B------:R-:W-:Y:S02]  /*23e40*/  LOP3.LUT R4, R4, 0xffff, RZ, 0xc0, !PT ;  /* 0x0000ffff04047812 */ /* 0x000fe400078ec0ff */
[----:B------:R-:W-:Y:S01]  /*23e50*/  LOP3.LUT R11, R11, 0xffff, RZ, 0xc0, !PT ;  /* 0x0000ffff0b0b7812 */ /* 0x000fe200078ec0ff */
[----:B------:R-:W-:Y:S01]  /*23e60*/  STL [R1+0x174], R7 ;  /* 0x0001740701007387 */ /* 0x000fe20000100800 */
[----:B------:R-:W-:Y:S02]  /*23e70*/  LOP3.LUT R5, R5, 0xffff, RZ, 0xc0, !PT ;  /* 0x0000ffff05057812 */ /* 0x000fe400078ec0ff */
[----:B------:R-:W-:Y:S01]  /*23e80*/  LOP3.LUT R22, R22, 0xffff, RZ, 0xc0, !PT ;  /* 0x0000ffff16167812 */ /* 0x000fe200078ec0ff */
[----:B------:R3:W-:Y:S01]  /*23e90*/  STL [R1+0x190], R2 ;  /* 0x0001900201007387 */ /* 0x0007e20000100800 */
[----:B------:R-:W-:Y:S02]  /*23ea0*/  PRMT R34, R3, 0x3340, R10 ;  /* 0x0000334003227816 */ /* 0x000fe4000000000a */
[----:B------:R-:W-:-:S02]  /*23eb0*/  PRMT R33, R4, 0x3340, R11 ;  /* 0x0000334004217816 */ /* 0x000fc4000000000b */
[----:B------:R-:W-:Y:S02]  /*23ec0*/  PRMT R22, R5, 0x3340, R22 ;  /* 0x0000334005167816 */ /* 0x000fe40000000016 */
[----:B--2---:R-:W-:Y:S02]  /*23ed0*/  LOP3.LUT R3, R43, 0xffff, RZ, 0xc0, !PT ;  /* 0x0000ffff2b037812 */ /* 0x004fe400078ec0ff */
[----:B------:R-:W2:Y:S01]  /*23ee0*/  LDL.LU R43, [R1+0x10c] ;  /* 0x00010c00012b7983 */ /* 0x000ea20000300800 */
[----:B---3--:R-:W-:-:S03]  /*23ef0*/  LOP3.LUT R2, R41, 0xffff, RZ, 0xc0, !PT ;  /* 0x0000ffff29027812 */ /* 0x008fc600078ec0ff */
[----:B------:R-:W3:Y:S01]  /*23f00*/  LDL.LU R41, [R1+0x108] ;  /* 0x0001080001297983 */ /* 0x000ee20000300800 */
[----:B----4-:R-:W-:-:S03]  /*23f10*/  LOP3.LUT R4, R60, 0xffff, RZ, 0xc0, !PT ;  /* 0x0000ffff3c047812 */ /* 0x010fc600078ec0ff */
[----:B------:R-:W4:Y:S01]  /*23f20*/  LDL.LU R60, [R1+0x9c] ;  /* 0x00009c00013c7983 */ /* 0x000f220000300800 */
[----:B------:R-:W-:-:S03]  /*23f30*/  LOP3.LUT R5, R0, 0xffff, RZ, 0xc0, !PT ;  /* 0x0000ffff00057812 */ /* 0x000fc600078ec0ff */
[----:B------:R-:W4:Y:S01]  /*23f40*/  LDL.LU R0, [R1+0x70] ;  /* 0x0000700001007983 */ /* 0x000f220000300800 */
[----:B------:R-:W-:Y:S02]  /*23f50*/  PRMT R7, R3, 0x3340, R23 ;  /* 0x0000334003077816 */ /* 0x000fe40000000017 */
[----:B------:R-:W-:Y:S02]  /*23f60*/  SHF.R.U32.HI R24, RZ, 0x8, R24 ;  /* 0x00000008ff187819 */ /* 0x000fe40000011618 */
[----:B------:R-:W-:Y:S01]  /*23f70*/  LOP3.LUT R6, R6, 0xffff, RZ, 0xc0, !PT ;  /* 0x0000ffff06067812 */ /* 0x000fe200078ec0ff */
[----:B------:R0:W-:Y:S01]  /*23f80*/  STL [R1+0x158], R7 ;  /* 0x0001580701007387 */ /* 0x0001e20000100800 */
[----:B------:R-:W-:-:S04]  /*23f90*/  LOP3.LUT R24, R24, 0xffff, RZ, 0xc0, !PT ;  /* 0x0000ffff18187812 */ /* 0x000fc800078ec0ff */
[----:B------:R-:W-:Y:S02]  /*23fa0*/  PRMT R35, R6, 0x3340, R24 ;  /* 0x0000334006237816 */ /* 0x000fe40000000018 */
[----:B0-----:R-:W-:Y:S02]  /*23fb0*/  PRMT R7, R4, 0x3340, R12 ;  /* 0x0000334004077816 */ /* 0x001fe4000000000c */
[----:B------:R-:W-:Y:S02]  /*23fc0*/  SHF.R.U32.HI R6, RZ, 0x8, R3 ;  /* 0x00000008ff067819 */ /* 0x000fe40000011603 */
[----:B------:R-:W-:Y:S01]  /*23fd0*/  SHF.R.U32.HI R3, RZ, 0x8, R4 ;  /* 0x00000008ff037819 */ /* 0x000fe20000011604 */
[----:B------:R0:W-:Y:S01]  /*23fe0*/  STL [R1+0x154], R7 ;  /* 0x0001540701007387 */ /* 0x0001e20000100800 */
[----:B------:R-:W-:Y:S02]  /*23ff0*/  SHF.R.U32.HI R23, RZ, 0x8, R23 ;  /* 0x00000008ff177819 */ /* 0x000fe40000011617 */
[----:B------:R-:W-:-:S02]  /*24000*/  SHF.R.U32.HI R4, RZ, 0x8, R5 ;  /* 0x00000008ff047819 */ /* 0x000fc40000011605 */
[----:B------:R-:W-:Y:S02]  /*24010*/  SHF.R.U32.HI R12, RZ, 0x8, R12 ;  /* 0x00000008ff0c7819 */ /* 0x000fe4000001160c */
[--C-:B0-----:R-:W-:Y:S02]  /*24020*/  PRMT R7, R5, 0x3340, R13.reuse ;  /* 0x0000334005077816 */ /* 0x101fe4000000000d */
[----:B------:R-:W-:Y:S02]  /*24030*/  SHF.R.U32.HI R5, RZ, 0x8, R2 ;  /* 0x00000008ff057819 */ /* 0x000fe40000011602 */
[----:B------:R-:W-:Y:S02]  /*24040*/  SHF.R.U32.HI R13, RZ, 0x8, R13 ;  /* 0x00000008ff0d7819 */ /* 0x000fe4000001160d */
[--C-:B------:R-:W-:Y:S02]  /*24050*/  PRMT R2, R2, 0x3340, R21.reuse ;  /* 0x0000334002027816 */ /* 0x100fe40000000015 */
[----:B------:R-:W-:-:S02]  /*24060*/  SHF.R.U32.HI R21, RZ, 0x8, R21 ;  /* 0x00000008ff157819 */ /* 0x000fc40000011615 */
[----:B------:R-:W-:Y:S02]  /*24070*/  LOP3.LUT R6, R6, 0xffff, RZ, 0xc0, !PT ;  /* 0x0000ffff06067812 */ /* 0x000fe400078ec0ff */
[----:B------:R-:W-:Y:S02]  /*24080*/  LOP3.LUT R23, R23, 0xffff, RZ, 0xc0, !PT ;  /* 0x0000ffff17177812 */ /* 0x000fe400078ec0ff */
[----:B------:R-:W-:Y:S02]  /*24090*/  LOP3.LUT R3, R3, 0xffff, RZ, 0xc0, !PT ;  /* 0x0000ffff03037812 */ /* 0x000fe400078ec0ff */
[----:B------:R-:W-:Y:S01]  /*240a0*/  LOP3.LUT R12, R12, 0xffff, RZ, 0xc0, !PT ;  /* 0x0000ffff0c0c7812 */ /* 0x000fe200078ec0ff */
[----:B------:R-:W-:Y:S01]  /*240b0*/  STL [R1+0x150], R7 ;  /* 0x0001500701007387 */ /* 0x000fe20000100800 */
[----:B------:R-:W-:Y:S02]  /*240c0*/  LOP3.LUT R4, R4, 0xffff, RZ, 0xc0, !PT ;  /* 0x0000ffff04047812 */ /* 0x000fe400078ec0ff */
[----:B------:R-:W-:Y:S01]  /*240d0*/  LOP3.LUT R13, R13, 0xffff, RZ, 0xc0, !PT ;  /* 0x0000ffff0d0d7812 */ /* 0x000fe200078ec0ff */
[----:B------:R2:W-:Y:S01]  /*240e0*/  STL [R1+0x15c], R2 ;  /* 0x00015c0201007387 */ /* 0x0005e20000100800 */
[----:B------:R-:W-:-:S02]  /*240f0*/  LOP3.LUT R5, R5, 0xffff, RZ, 0xc0, !PT ;  /* 0x0000ffff05057812 */ /* 0x000fc400078ec0ff */
[----:B------:R-:W-:Y:S02]  /*24100*/  LOP3.LUT R24, R21, 0xffff, RZ, 0xc0, !PT ;  /* 0x0000ffff15187812 */ /* 0x000fe400078ec0ff */
[----:B------:R-:W-:Y:S02]  /*24110*/  PRMT R30, R6, 0x3340, R23 ;  /* 0x00003340061e7816 */ /* 0x000fe40000000017 */
[----:B------:R-:W-:Y:S02]  /*24120*/  PRMT R23, R3, 0x3340, R12 ;  /* 0x0000334003177816 */ /* 0x000fe4000000000c */
[----:B------:R-:W-:Y:S02]  /*24130*/  PRMT R21, R4, 0x3340, R13 ;  /* 0x0000334004157816 */ /* 0x000fe4000000000d */
[----:B------:R-:W-:Y:S02]  /*24140*/  PRMT R24, R5, 0x3340, R24 ;  /* 0x0000334005187816 */ /* 0x000fe40000000018 */
[----:B--2---:R-:W-:-:S02]  /*24150*/  LOP3.LUT R2, R43, 0xffff, RZ, 0xc0, !PT ;  /* 0x0000ffff2b027812 */ /* 0x004fc400078ec0ff */
[----:B------:R-:W2:Y:S01]  /*24160*/  LDL.LU R43, [R1+0x12c] ;  /* 0x00012c00012b7983 */ /* 0x000ea20000300800 */
[----:B---3--:R-:W-:-:S03]  /*24170*/  LOP3.LUT R3, R41, 0xffff, RZ, 0xc0, !PT ;  /* 0x0000ffff29037812 */ /* 0x008fc600078ec0ff */
[----:B------:R-:W3:Y:S01]  /*24180*/  LDL.LU R41, [R1+0x128] ;  /* 0x0001280001297983 */ /* 0x000ee20000300800 */
[----:B----4-:R-:W-:-:S03]  /*24190*/  LOP3.LUT R4, R60, 0xffff, RZ, 0xc0, !PT ;  /* 0x0000ffff3c047812 */ /* 0x010fc600078ec0ff */
[----:B------:R-:W4:Y:S01]  /*241a0*/  LDL.LU R60, [R1+0x98] ;  /* 0x00009800013c7983 */ /* 0x000f220000300800 */
[----:B------:R-:W-:-:S03]  /*241b0*/  LOP3.LUT R5, R0, 0xffff, RZ, 0xc0, !PT ;  /* 0x0000ffff00057812 */ /* 0x000fc600078ec0ff */
[----:B------:R-:W3:Y:S01]  /*241c0*/  LDL.LU R0, [R1+0x24] ;  /* 0x0000240001007983 */ /* 0x000ee20000300800 */
[----:B------:R-:W-:-:S05]  /*241d0*/  PRMT R7, R2, 0x3340, R26 ;  /* 0x0000334002077816 */ /* 0x000fca000000001a */
[----:B------:R0:W-:Y:S01]  /*241e0*/  STL [R1+0x10c], R7 ;  /* 0x00010c0701007387 */ /* 0x0001e20000100800 */
[----:B------:R-:W-:Y:S02]  /*241f0*/  SHF.R.U32.HI R6, RZ, 0x8, R2 ;  /* 0x00000008ff067819 */ /* 0x000fe40000011602 */
[----:B------:R-:W-:Y:S02]  /*24200*/  SHF.R.U32.HI R2, RZ, 0x8, R4 ;  /* 0x00000008ff027819 */ /* 0x000fe40000011604 */
[----:B0-----:R-:W-:Y:S02]  /*24210*/  PRMT R7, R4, 0x3340, R14 ;  /* 0x0000334004077816 */ /* 0x001fe4000000000e */
[----:B------:R-:W-:-:S03]  /*24220*/  SHF.R.U32.HI R4, RZ, 0x8, R5 ;  /* 0x00000008ff047819 */ /* 0x000fc60000011605 */
[----:B------:R0:W-:Y:S01]  /*24230*/  STL [R1+0x108], R7 ;  /* 0x0001080701007387 */ /* 0x0001e20000100800 */
[----:B------:R-:W-:Y:S02]  /*24240*/  SHF.R.U32.HI R26, RZ, 0x8, R26 ;  /* 0x00000008ff1a7819 */ /* 0x000fe4000001161a */
[----:B------:R-:W-:Y:S02]  /*24250*/  SHF.R.U32.HI R14, RZ, 0x8, R14 ;  /* 0x00000008ff0e7819 */ /* 0x000fe4000001160e */
[----:B0-----:R-:W-:Y:S02]  /*24260*/  PRMT R7, R5, 0x3340, R15 ;  /* 0x0000334005077816 */ /* 0x001fe4000000000f */
[----:B------:R-:W-:Y:S02]  /*24270*/  SHF.R.U32.HI R5, RZ, 0x8, R3 ;  /* 0x00000008ff057819 */ /* 0x000fe40000011603 */
[--C-:B------:R-:W-:Y:S02]  /*24280*/  PRMT R3, R3, 0x3340, R25.reuse ;  /* 0x0000334003037816 */ /* 0x100fe40000000019 */
[----:B------:R-:W-:Y:S01]  /*24290*/  SHF.R.U32.HI R25, RZ, 0x8, R25 ;  /* 0x00000008ff197819 */ /* 0x000fe20000011619 */
[----:B------:R-:W-:Y:S01]  /*242a0*/  STL [R1+0x104], R7 ;  /* 0x0001040701007387 */ /* 0x000fe20000100800 */
[----:B------:R-:W-:-:S02]  /*242b0*/  LOP3.LUT R6, R6, 0xffff, RZ, 0xc0, !PT ;  /* 0x0000ffff06067812 */ /* 0x000fc400078ec0ff */
[----:B------:R-:W-:Y:S01]  /*242c0*/  LOP3.LUT R26, R26, 0xffff, RZ, 0xc0, !PT ;  /* 0x0000ffff1a1a7812 */ /* 0x000fe200078ec0ff */
[----:B------:R0:W-:Y:S01]  /*242d0*/  STL [R1+0x11c], R3 ;  /* 0x00011c0301007387 */ /* 0x0001e20000100800 */
[----:B------:R-:W-:Y:S02]  /*242e0*/  LOP3.LUT R2, R2, 0xffff, RZ, 0xc0, !PT ;  /* 0x0000ffff02027812 */ /* 0x000fe400078ec0ff */
[----:B------:R-:W-:Y:S01]  /*242f0*/  LOP3.LUT R14, R14, 0xffff, RZ, 0xc0, !PT ;  /* 0x0000ffff0e0e7812 */ /* 0x000fe200078ec0ff */
[----:B------:R-:W3:Y:S01]  /*24300*/  LDL.LU R61, [R1+0x140] ;  /* 0x00014000013d7983 */ /* 0x000ee20000300800 */
[----:B------:R-:W-:Y:S02]  /*24310*/  LOP3.LUT R5, R5, 0xffff, RZ, 0xc0, !PT ;  /* 0x0000ffff05057812 */ /* 0x000fe400078ec0ff */
[----:B0-----:R-:W-:Y:S02]  /*24320*/  LOP3.LUT R3, R25, 0xffff, RZ, 0xc0, !PT ;  /* 0x0000ffff19037812 */ /* 0x001fe400078ec0ff */
[----:B------:R-:W-:-:S02]  /*24330*/  PRMT R25, R6, 0x3340, R26 ;  /* 0x0000334006197816 */ /* 0x000fc4000000001a */
[----:B------:R-:W-:Y:S02]  /*24340*/  PRMT R26, R2, 0x3340, R14 ;  /* 0x00003340021a7816 */ /* 0x000fe4000000000e */
[----:B------:R-:W-:Y:S02]  /*24350*/  PRMT R2, R5, 0x3340, R3 ;  /* 0x0000334005027816 */ /* 0x000fe40000000003 */
[----:B--2---:R-:W-:Y:S02]  /*24360*/  LOP3.LUT R3, R43, 0xffff, RZ, 0xc0, !PT ;  /* 0x0000ffff2b037812 */ /* 0x004fe400078ec0ff */
[----:B------:R-:W2:Y:S01]  /*24370*/  LDL.LU R43, [R1+0x124] ;  /* 0x00012400012b7983 */ /* 0x000ea20000300800 */
[----:B----4-:R-:W-:-:S03]  /*24380*/  LOP3.LUT R5, R60, 0xffff, RZ, 0xc0, !PT ;  /* 0x0000ffff3c057812 */ /* 0x010fc600078ec0ff */
[----:B------:R-:W4:Y:S01]  /*24390*/  LDL.LU R60, [R1+0x7c] ;  /* 0x00007c00013c7983 */ /* 0x000f220000300800 */
[----:B---3--:R-:W-:-:S03]  /*243a0*/  LOP3.LUT R6, R0, 0xffff, RZ, 0xc0, !PT ;  /* 0x0000ffff00067812 */ /* 0x008fc600078ec0ff */
[----:B------:R-:W3:Y:S01]  /*243b0*/  LDL.LU R0, [R1+0x20] ;  /* 0x0000200001007983 */ /* 0x000ee20000300800 */
[----:B------:R-:W-:Y:S02]  /*243c0*/  SHF.R.U32.HI R15, RZ, 0x8, R15 ;  /* 0x00000008ff0f7819 */ /* 0x000fe4000001160f */
[----:B------:R-:W-:Y:S02]  /*243d0*/  PRMT R8, R3, 0x3340, R29 ;  /* 0x0000334003087816 */ /* 0x000fe4000000001d */
[----:B------:R-:W-:Y:S02]  /*243e0*/  LOP3.LUT R4, R4, 0xffff, RZ, 0xc0, !PT ;  /* 0x0000ffff04047812 */ /* 0x000fe400078ec0ff */
[----:B------:R-:W-:Y:S01]  /*243f0*/  LOP3.LUT R15, R15, 0xffff, RZ, 0xc0, !PT ;  /* 0x0000ffff0f0f7812 */ /* 0x000fe200078ec0ff */
[----:B------:R0:W-:Y:S01]  /*24400*/  STL [R1+0xf8], R8 ;  /* 0x0000f80801007387 */ /* 0x0001e20000100800 */
[----:B------:R-:W-:Y:S02]  /*24410*/  SHF.R.U32.HI R7, RZ, 0x8, R3 ;  /* 0x00000008ff077819 */ /* 0x000fe40000011603 */
[----:B------:R-:W-:-:S02]  /*24420*/  PRMT R27, R4, 0x3340, R15 ;  /* 0x00003340041b7816 */ /* 0x000fc4000000000f */
[----:B------:R-:W-:Y:S02]  /*24430*/  LOP3.LUT R4, R41, 0xffff, RZ, 0xc0, !PT ;  /* 0x0000ffff29047812 */ /* 0x000fe400078ec0ff */
[--C-:B0-----:R-:W-:Y:S02]  /*24440*/  PRMT R8, R5, 0x3340, R16.reuse ;  /* 0x0000334005087816 */ /* 0x101fe40000000010 */
[----:B------:R-:W-:Y:S02]  /*24450*/  SHF.R.U32.HI R3, RZ, 0x8, R5 ;  /* 0x00000008ff037819 */ /* 0x000fe40000011605 */
[----:B------:R-:W-:Y:S01]  /*24460*/  SHF.R.U32.HI R29, RZ, 0x8, R29 ;  /* 0x00000008ff1d7819 */ /* 0x000fe2000001161d */
[----:B------:R0:W-:Y:S01]  /*24470*/  STL [R1+0xf0], R8 ;  /* 0x0000f00801007387 */ /* 0x0001e20000100800 */
[----:B------:R-:W-:Y:S02]  /*24480*/  SHF.R.U32.HI R16, RZ, 0x8, R16 ;  /* 0x00000008ff107819 */ /* 0x000fe40000011610 */
[----:B------:R-:W-:-:S02]  /*24490*/  SHF.R.U32.HI R5, RZ, 0x8, R6 ;  /* 0x00000008ff057819 */ /* 0x000fc40000011606 */
[----:B------:R-:W-:Y:S02]  /*244a0*/  LOP3.LUT R7, R7, 0xffff, RZ, 0xc0, !PT ;  /* 0x0000ffff07077812 */ /* 0x000fe400078ec0ff */
[--C-:B0-----:R-:W-:Y:S02]  /*244b0*/  PRMT R8, R6, 0x3340, R17.reuse ;  /* 0x0000334006087816 */ /* 0x101fe40000000011 */
[----:B------:R-:W-:Y:S02]  /*244c0*/  SHF.R.U32.HI R17, RZ, 0x8, R17 ;  /* 0x00000008ff117819 */ /* 0x000fe40000011611 */
[----:B------:R-:W-:Y:S02]  /*244d0*/  SHF.R.U32.HI R6, RZ, 0x8, R4 ;  /* 0x00000008ff067819 */ /* 0x000fe40000011604 */
[--C-:B------:R-:W-:Y:S02]  /*244e0*/  PRMT R4, R4, 0x3340, R20.reuse ;  /* 0x0000334004047816 */ /* 0x100fe40000000014 */
[----:B------:R-:W-:-:S02]  /*244f0*/  SHF.R.U32.HI R20, RZ, 0x8, R20 ;  /* 0x00000008ff147819 */ /* 0x000fc40000011614 */
        /* <DEDUP_REMOVED lines=8> */
[----:B------:R-:W-:Y:S01]  /*24580*/  PRMT R29, R7, 0x3340, R29 ;  /* 0x00003340071d7816 */ /* 0x000fe2000000001d */
[----:B------:R-:W2:Y:S01]  /*24590*/  LDL.LU R59, [R1+0x164] ;  /* 0x00016400013b7983 */ /* 0x000ea20000300800 */
[----:B------:R-:W-:Y:S02]  /*245a0*/  PRMT R20, R3, 0x3340, R16 ;  /* 0x0000334003147816 */ /* 0x000fe40000000010 */
[----:B------:R-:W-:Y:S01]  /*245b0*/  PRMT R3, R5, 0x3340, R17 ;  /* 0x0000334005037816 */ /* 0x000fe20000000011 */
[----:B------:R-:W2:Y:S01]  /*245c0*/  LDL.LU R9, [R1+0x160] ;  /* 0x0001600001097983 */ /* 0x000ea20000300800 */
[----:B------:R-:W-:-:S03]  /*245d0*/  LOP3.LUT R7, R61, 0xffff, RZ, 0xc0, !PT ;  /* 0x0000ffff3d077812 */ /* 0x000fc600078ec0ff */
[----:B------:R-:W2:Y:S01]  /*245e0*/  LDL.LU R61, [R1+0xbc] ;  /* 0x0000bc00013d7983 */ /* 0x000ea20000300800 */
[----:B---3--:R-:W-:-:S03]  /*245f0*/  LOP3.LUT R5, R0, 0xffff, RZ, 0xc0, !PT ;  /* 0x0000ffff00057812 */ /* 0x008fc600078ec0ff */
[----:B------:R-:W3:Y:S01]  /*24600*/  LDL.LU R0, [R1+0xb8] ;  /* 0x0000b80001007983 */ /* 0x000ee20000300800 */
[----:B------:R-:W-:Y:S02]  /*24610*/  LOP3.LUT R6, R6, 0xffff, RZ, 0xc0, !PT ;  /* 0x0000ffff06067812 */ /* 0x000fe400078ec0ff */
[----:B------:R-:W-:Y:S02]  /*24620*/  PRMT R10, R7, 0x3340, R39 ;  /* 0x00003340070a7816 */ /* 0x000fe40000000027 */
[----:B------:R-:W-:Y:S02]  /*24630*/  PRMT R41, R6, 0x3340, R41 ;  /* 0x0000334006297816 */ /* 0x000fe40000000029 */
[----:B----4-:R-:W-:Y:S01]  /*24640*/  LOP3.LUT R6, R60, 0xffff, RZ, 0xc0, !PT ;  /* 0x0000ffff3c067812 */ /* 0x010fe200078ec0ff */
[----:B------:R0:W-:Y:S01]  /*24650*/  STL [R1+0x50], R10 ;  /* 0x0000500a01007387 */ /* 0x0001e20000100800 */
[----:B--2---:R-:W-:Y:S02]  /*24660*/  LOP3.LUT R4, R43, 0xffff, RZ, 0xc0, !PT ;  /* 0x0000ffff2b047812 */ /* 0x004fe400078ec0ff */
[----:B0-----:R-:W-:-:S05]  /*24670*/  PRMT R10, R6, 0x3340, R18 ;  /* 0x00003340060a7816 */ /* 0x001fca0000000012 */
[----:B------:R0:W-:Y:S01]  /*24680*/  STL [R1+0x70], R10 ;  /* 0x0000700a01007387 */ /* 0x0001e20000100800 */
[----:B------:R-:W-:Y:S02]  /*24690*/  SHF.R.U32.HI R8, RZ, 0x8, R7 ;  /* 0x00000008ff087819 */ /* 0x000fe40000011607 */
[----:B------:R-:W-:Y:S02]  /*246a0*/  SHF.R.U32.HI R7, RZ, 0x8, R39 ;  /* 0x00000008ff077819 */ /* 0x000fe40000011627 */
[----:B0-----:R-:W-:Y:S02]  /*246b0*/  PRMT R10, R5, 0x3340, R19 ;  /* 0x00003340050a7816 */ /* 0x001fe40000000013 */
[----:B------:R-:W-:-:S03]  /*246c0*/  SHF.R.U32.HI R60, RZ, 0x8, R4 ;  /* 0x00000008ff3c7819 */ /* 0x000fc60000011604 */
[----:B------:R0:W-:Y:S01]  /*246d0*/  STL [R1+0x74], R10 ;  /* 0x0000740a01007387 */ /* 0x0001e20000100800 */
[----:B------:R-:W-:Y:S02]  /*246e0*/  LOP3.LUT R7, R7, 0xffff, RZ, 0xc0, !PT ;  /* 0x0000ffff07077812 */ /* 0x000fe400078ec0ff */
[----:B------:R-:W-:Y:S02]  /*246f0*/  LOP3.LUT R60, R60, 0xffff, RZ, 0xc0, !PT ;  /* 0x0000ffff3c3c7812 */ /* 0x000fe400078ec0ff */
[--C-:B0-----:R-:W-:Y:S02]  /*24700*/  PRMT R10, R4, 0x3340, R37.reuse ;  /* 0x00003340040a7816 */ /* 0x101fe40000000025 */
[----:B------:R-:W-:Y:S02]  /*24710*/  SHF.R.U32.HI R4, RZ, 0x8, R37 ;  /* 0x00000008ff047819 */ /* 0x000fe40000011625 */
[----:B------:R-:W-:Y:S01]  /*24720*/  LOP3.LUT R37, R8, 0xffff, RZ, 0xc0, !PT ;  /* 0x0000ffff08257812 */ /* 0x000fe200078ec0ff */
[----:B------:R0:W-:Y:S01]  /*24730*/  STL [R1+0xe8], R10 ;  /* 0x0000e80a01007387 */ /* 0x0001e20000100800 */
[----:B------:R-:W-:-:S02]  /*24740*/  LOP3.LUT R4, R4, 0xffff, RZ, 0xc0, !PT ;  /* 0x0000ffff04047812 */ /* 0x000fc400078ec0ff */
[----:B------:R-:W-:Y:S01]  /*24750*/  PRMT R37, R37, 0x3340, R7 ;  /* 0x0000334025257816 */ /* 0x000fe20000000007 */
[----:B------:R-:W2:Y:S01]  /*24760*/  LDL.LU R12, [R1+0x18c] ;  /* 0x00018c00010c7983 */ /* 0x000ea20000300800 */
[----:B------:R-:W-:-:S03]  /*24770*/  LOP3.LUT R7, R59, 0xffff, RZ, 0xc0, !PT ;  /* 0x0000ffff3b077812 */ /* 0x000fc600078ec0ff */
[----:B------:R-:W4:Y:S01]  /*24780*/  LDL.LU R11, [R1+0x188] ;  /* 0x00018800010b7983 */ /* 0x000f220000300800 */
[----:B------:R-:W-:-:S03]  /*24790*/  PRMT R60, R60, 0x3340, R4 ;  /* 0x000033403c3c7816 */ /* 0x000fc60000000004 */
[----:B------:R-:W2:Y:S01]  /*247a0*/  LDL.LU R59, [R1+0xd8] ;  /* 0x0000d800013b7983 */ /* 0x000ea20000300800 */
[----:B---3--:R-:W-:-:S03]  /*247b0*/  LOP3.LUT R4, R0, 0xffff, RZ, 0xc0, !PT ;  /* 0x0000ffff00047812 */ /* 0x008fc600078ec0ff */
[----:B------:R-:W3:Y:S01]  /*247c0*/  LDL.LU R0, [R1+0xd4] ;  /* 0x0000d40001007983 */ /* 0x000ee20000300800 */
[----:B------:R-:W-:Y:S02]  /*247d0*/  SHF.R.U32.HI R39, RZ, 0x8, R6 ;  /* 0x00000008ff277819 */ /* 0x000fe40000011606 */
[----:B------:R-:W-:Y:S02]  /*247e0*/  SHF.R.U32.HI R6, RZ, 0x8, R18 ;  /* 0x00000008ff067819 */ /* 0x000fe40000011612 */
[----:B------:R-:W-:Y:S02]  /*247f0*/  LOP3.LUT R39, R39, 0xffff, RZ, 0xc0, !PT ;  /* 0x0000ffff27277812 */ /* 0x000fe400078ec0ff */
[----:B------:R-:W-:Y:S02]  /*24800*/  LOP3.LUT R6, R6, 0xffff, RZ, 0xc0, !PT ;  /* 0x0000ffff06067812 */ /* 0x000fe400078ec0ff */
[----:B0-----:R-:W-:Y:S02]  /*24810*/  SHF.R.U32.HI R10, RZ, 0x8, R7 ;  /* 0x00000008ff0a7819 */ /* 0x001fe40000011607 */
[----:B------:R-:W-:-:S02]  /*24820*/  PRMT R7, R7, 0x3340, R55 ;  /* 0x0000334007077816 */ /* 0x000fc40000000037 */
[----:B------:R-:W-:Y:S02]  /*24830*/  PRMT R39, R39, 0x3340, R6 ;  /* 0x0000334027277816 */ /* 0x000fe40000000006 */
[----:B------:R-:W-:Y:S01]  /*24840*/  LOP3.LUT R6, R61, 0xffff, RZ, 0xc0, !PT ;  /* 0x0000ffff3d067812 */ /* 0x000fe200078ec0ff */
[----:B------:R0:W-:Y:S01]  /*24850*/  STL [R1+0x78], R7 ;  /* 0x0000780701007387 */ /* 0x0001e20000100800 */
[----:B------:R-:W-:Y:S02]  /*24860*/  SHF.R.U32.HI R43, RZ, 0x8, R5 ;  /* 0x00000008ff2b7819 */ /* 0x000fe40000011605 */
[----:B------:R-:W-:Y:S02]  /*24870*/  SHF.R.U32.HI R5, RZ, 0x8, R19 ;  /* 0x00000008ff057819 */ /* 0x000fe40000011613 */
[----:B------:R-:W-:Y:S02]  /*24880*/  LOP3.LUT R43, R43, 0xffff, RZ, 0xc0, !PT ;  /* 0x0000ffff2b2b7812 */ /* 0x000fe400078ec0ff */
[----:B------:R-:W-:-:S02]  /*24890*/  LOP3.LUT R5, R5, 0xffff, RZ, 0xc0, !PT ;  /* 0x0000ffff05057812 */ /* 0x000fc400078ec0ff */
[----:B0-----:R-:W-:Y:S02]  /*248a0*/  PRMT R7, R6, 0x3340, R28 ;  /* 0x0000334006077816 */ /* 0x001fe4000000001c */
[----:B------:R-:W-:-:S03]  /*248b0*/  PRMT R43, R43, 0x3340, R5 ;  /* 0x000033402b2b7816 */ /* 0x000fc60000000005 */
[----:B------:R0:W-:Y:S01]  /*248c0*/  STL [R1+0x80], R7 ;  /* 0x0000800701007387 */ /* 0x0001e20000100800 */
[----:B------:R-:W-:Y:S02]  /*248d0*/  LOP3.LUT R5, R9, 0xffff, RZ, 0xc0, !PT ;  /* 0x0000ffff09057812 */ /* 0x000fe400078ec0ff */
[----:B------:R-:W-:Y:S02]  /*248e0*/  SHF.R.U32.HI R61, RZ, 0x8, R4 ;  /* 0x00000008ff3d7819 */ /* 0x000fe40000011604 */
[----:B0-----:R-:W-:Y:S02]  /*248f0*/  PRMT R7, R4, 0x3340, R31 ;  /* 0x0000334004077816 */ /* 0x001fe4000000001f */
[----:B------:R-:W-:-:S03]  /*24900*/  SHF.R.U32.HI R4, RZ, 0x8, R5 ;  /* 0x00000008ff047819 */ /* 0x000fc60000011605 */
[----:B------:R0:W-:Y:S01]  /*24910*/  STL [R1+0x84], R7 ;  /* 0x0000840701007387 */ /* 0x0001e20000100800 */
[----:B------:R-:W-:Y:S02]  /*24920*/  SHF.R.U32.HI R8, RZ, 0x8, R55 ;  /* 0x00000008ff087819 */ /* 0x000fe40000011637 */
[----:B------:R-:W-:Y:S02]  /*24930*/  LOP3.LUT R4, R4, 0xffff, RZ, 0xc0, !PT ;  /* 0x0000ffff04047812 */ /* 0x000fe400078ec0ff */
[----:B------:R-:W-:Y:S02]  /*24940*/  SHF.R.U32.HI R55, RZ, 0x8, R6 ;  /* 0x00000008ff377819 */ /* 0x000fe40000011606 */
[----:B0-----:R-:W-:Y:S02]  /*24950*/  SHF.R.U32.HI R7, RZ, 0x8, R53 ;  /* 0x00000008ff077819 */ /* 0x001fe40000011635 */
[----:B------:R-:W-:Y:S02]  /*24960*/  SHF.R.U32.HI R6, RZ, 0x8, R28 ;  /* 0x00000008ff067819 */ /* 0x000fe4000001161c */
[----:B------:R-:W-:-:S02]  /*24970*/  LOP3.LUT R7, R7, 0xffff, RZ, 0xc0, !PT ;  /* 0x0000ffff07077812 */ /* 0x000fc400078ec0ff */
[----:B------:R-:W-:Y:S02]  /*24980*/  PRMT R5, R5, 0x3340, R53 ;  /* 0x0000334005057816 */ /* 0x000fe40000000035 */
[----:B------:R-:W-:Y:S02]  /*24990*/  PRMT R4, R4, 0x3340, R7 ;  /* 0x0000334004047816 */ /* 0x000fe40000000007 */
[----:B------:R-:W-:Y:S02]  /*249a0*/  LOP3.LUT R55, R55, 0xffff, RZ, 0xc0, !PT ;  /* 0x0000ffff37377812 */ /* 0x000fe400078ec0ff */
[----:B------:R-:W-:Y:S01]  /*249b0*/  LOP3.LUT R6, R6, 0xffff, RZ, 0xc0, !PT ;  /* 0x0000ffff06067812 */ /* 0x000fe200078ec0ff */
[----:B------:R-:W-:Y:S03]  /*249c0*/  STL [R1+0xe4], R5 ;  /* 0x0000e40501007387 */ /* 0x000fe60000100800 */
[----:B------:R-:W-:Y:S01]  /*249d0*/  PRMT R55, R55, 0x3340, R6 ;  /* 0x0000334037377816 */ /* 0x000fe20000000006 */
[----:B------:R3:W-:Y:S01]  /*249e0*/  STL [R1+0x20], R4 ;  /* 0x0000200401007387 */ /* 0x0007e20000100800 */
[----:B--2---:R-:W-:-:S03]  /*249f0*/  LOP3.LUT R6, R59, 0xffff, RZ, 0xc0, !PT ;  /* 0x0000ffff3b067812 */ /* 0x004fc600078ec0ff */
[----:B------:R-:W2:Y:S04]  /*24a00*/  LDL.LU R14, [R1+0x1c0] ;  /* 0x0001c000010e7983 */ /* 0x000ea80000300800 */
[----:B------:R-:W2:Y:S04]  /*24a10*/  LDL.LU R13, [R1+0x1ac] ;  /* 0x0001ac00010d7983 */ /* 0x000ea80000300800 */
[----:B------:R-:W2:Y:S01]  /*24a20*/  LDL.LU R59, [R1+0x14c] ;  /* 0x00014c00013b7983 */ /* 0x000ea20000300800 */
[----:B---3--:R-:W-:-:S03]  /*24a30*/  LOP3.LUT R4, R0, 0xffff, RZ, 0xc0, !PT ;  /* 0x0000ffff00047812 */ /* 0x008fc600078ec0ff */
[----:B------:R-:W3:Y:S01]  /*24a40*/  LDL.LU R0, [R1+0x148] ;  /* 0x0001480001007983 */ /* 0x000ee20000300800 */
[----:B------:R-:W-:Y:S02]  /*24a50*/  SHF.R.U32.HI R9, RZ, 0x8, R31 ;  /* 0x00000008ff097819 */ /* 0x000fe4000001161f */
[----:B------:R-:W-:Y:S02]  /*24a60*/  LOP3.LUT R53, R10, 0xffff, RZ, 0xc0, !PT ;  /* 0x0000ffff0a357812 */ /* 0x000fe400078ec0ff */
[----:B------:R-:W-:Y:S02]  /*24a70*/  LOP3.LUT R8, R8, 0xffff, RZ, 0xc0, !PT ;  /* 0x0000ffff08087812 */ /* 0x000fe400078ec0ff */
[----:B------:R-:W-:Y:S02]  /*24a80*/  LOP3.LUT R61, R61, 0xffff, RZ, 0xc0, !PT ;  /* 0x0000ffff3d3d7812 */ /* 0x000fe400078ec0ff */
[----:B------:R-:W-:Y:S02]  /*24a90*/  LOP3.LUT R5, R9, 0xffff, RZ, 0xc0, !PT ;  /* 0x0000ffff09057812 */ /* 0x000fe400078ec0ff */
[----:B------:R-:W-:-:S02]  /*24aa0*/  LOP3.LUT R7, R12, 0xffff, RZ, 0xc0, !PT ;  /* 0x0000ffff0c077812 */ /* 0x000fc400078ec0ff */
[----:B------:R-:W-:Y:S02]  /*24ab0*/  PRMT R53, R53, 0x3340, R8 ;  /* 0x0000334035357816 */ /* 0x000fe40000000008 */
[----:B------:R-:W-:Y:S02]  /*24ac0*/  PRMT R61, R61, 0x3340, R5 ;  /* 0x000033403d3d7816 */ /* 0x000fe40000000005 */
[----:B------:R-:W-:Y:S02]  /*24ad0*/  SHF.R.U32.HI R10, RZ, 0x8, R7 ;  /* 0x00000008ff0a7819 */ /* 0x000fe40000011607 */
[----:B------:R-:W-:Y:S02]  /*24ae0*/  PRMT R8, R7, 0x3340, R58 ;  /* 0x0000334007087816 */ /* 0x000fe4000000003a */
[----:B----4-:R-:W-:Y:S02]  /*24af0*/  LOP3.LUT R5, R11, 0xffff, RZ, 0xc0, !PT ;  /* 0x0000ffff0b057812 */ /* 0x010fe400078ec0ff */
[----:B------:R-:W-:-:S02]  /*24b00*/  SHF.R.U32.HI R7, RZ, 0x8, R6 ;  /* 0x00000008ff077819 */ /* 0x000fc40000011606 */
[----:B------:R-:W-:Y:S02]  /*24b10*/  PRMT R6, R6, 0x3340, R32 ;  /* 0x0000334006067816 */ /* 0x000fe40000000020 */
[----:B------:R-:W-:Y:S02]  /*24b20*/  PRMT R9, R4, 0x3340, R36 ;  /* 0x0000334004097816 */ /* 0x000fe40000000024 */
[----:B------:R-:W-:Y:S01]  /*24b30*/  SHF.R.U32.HI R12, RZ, 0x8, R4 ;  /* 0x00000008ff0c7819 */ /* 0x000fe20000011604 */
[----:B------:R0:W-:Y:S01]  /*24b40*/  STL [R1+0xa0], R8 ;  /* 0x0000a00801007387 */ /* 0x0001e20000100800 */
[----:B------:R-:W-:Y:S02]  /*24b50*/  SHF.R.U32.HI R4, RZ, 0x8, R5 ;  /* 0x00000008ff047819 */ /* 0x000fe40000011605 */
[----:B------:R-:W-:Y:S01]  /*24b60*/  SHF.R.U32.HI R11, RZ, 0x8, R58 ;  /* 0x00000008ff0b7819 */ /* 0x000fe2000001163a */
[----:B------:R4:W-:Y:S01]  /*24b70*/  STL [R1+0xdc], R6 ;  /* 0x0000dc0601007387 */ /* 0x0009e20000100800 */
[----:B------:R-:W-:-:S03]  /*24b80*/  PRMT R5, R5, 0x3340, R57 ;  /* 0x0000334005057816 */ /* 0x000fc60000000039 */
[----:B------:R1:W-:Y:S01]  /*24b90*/  STL [R1+0xd0], R9 ;  /* 0x0000d00901007387 */ /* 0x0003e20000100800 */
[----:B0-----:R-:W-:Y:S02]  /*24ba0*/  SHF.R.U32.HI R8, RZ, 0x8, R32 ;  /* 0x00000008ff087819 */ /* 0x001fe40000011620 */
[----:B------:R-:W-:Y:S02]  /*24bb0*/  LOP3.LUT R10, R10, 0xffff, RZ, 0xc0, !PT ;  /* 0x0000ffff0a0a7812 */ /* 0x000fe400078ec0ff */
[----:B----4-:R-:W-:Y:S01]  /*24bc0*/  SHF.R.U32.HI R6, RZ, 0x8, R36 ;  /* 0x00000008ff067819 */ /* 0x010fe20000011624 */
[----:B------:R0:W-:Y:S01]  /*24bd0*/  STL [R1+0xe0], R5 ;  /* 0x0000e00501007387 */ /* 0x0001e20000100800 */
[----:B------:R-:W-:Y:S02]  /*24be0*/  LOP3.LUT R11, R11, 0xffff, RZ, 0xc0, !PT ;  /* 0x0000ffff0b0b7812 */ /* 0x000fe400078ec0ff */
[----:B-1----:R-:W-:Y:S02]  /*24bf0*/  SHF.R.U32.HI R9, RZ, 0x8, R57 ;  /* 0x00000008ff097819 */ /* 0x002fe40000011639 */
[----:B------:R-:W-:-:S02]  /*24c00*/  LOP3.LUT R7, R7, 0xffff, RZ, 0xc0, !PT ;  /* 0x0000ffff07077812 */ /* 0x000fc400078ec0ff */
[----:B------:R-:W-:Y:S02]  /*24c10*/  LOP3.LUT R8, R8, 0xffff, RZ, 0xc0, !PT ;  /* 0x0000ffff08087812 */ /* 0x000fe400078ec0ff */
[----:B------:R-:W-:Y:S02]  /*24c20*/  LOP3.LUT R6, R6, 0xffff, RZ, 0xc0, !PT ;  /* 0x0000ffff06067812 */ /* 0x000fe400078ec0ff */
[----:B0-----:R-:W-:Y:S02]  /*24c30*/  LOP3.LUT R5, R12, 0xffff, RZ, 0xc0, !PT ;  /* 0x0000ffff0c057812 */ /* 0x001fe400078ec0ff */
[----:B------:R-:W-:Y:S02]  /*24c40*/  LOP3.LUT R4, R4, 0xffff, RZ, 0xc0, !PT ;  /* 0x0000ffff04047812 */ /* 0x000fe400078ec0ff */
[----:B------:R-:W-:Y:S02]  /*24c50*/  LOP3.LUT R9, R9, 0xffff, RZ, 0xc0, !PT ;  /* 0x0000ffff09097812 */ /* 0x000fe400078ec0ff */
[----:B------:R-:W-:-:S02]  /*24c60*/  PRMT R10, R10, 0x3340, R11 ;  /* 0x000033400a0a7816 */ /* 0x000fc4000000000b */
[----:B------:R-:W-:Y:S02]  /*24c70*/  PRMT R7, R7, 0x3340, R8 ;  /* 0x0000334007077816 */ /* 0x000fe40000000008 */
[----:B------:R-:W-:Y:S02]  /*24c80*/  PRMT R5, R5, 0x3340, R6 ;  /* 0x0000334005057816 */ /* 0x000fe40000000006 */
[----:B------:R-:W-:Y:S01]  /*24c90*/  PRMT R4, R4, 0x3340, R9 ;  /* 0x0000334004047816 */ /* 0x000fe20000000009 */
[----:B------:R-:W-:Y:S04]  /*24ca0*/  STL [R1+0x14], R10 ;  /* 0x0000140a01007387 */ /* 0x000fe80000100800 */
[----:B------:R0:W-:Y:S01]  /*24cb0*/  STL [R1+0x18], R7 ;  /* 0x0000180701007387 */ /* 0x0001e20000100800 */
[----:B--2---:R-:W-:-:S03]  /*24cc0*/  LOP3.LUT R6, R14, 0xffff, RZ, 0xc0, !PT ;  /* 0x0000ffff0e067812 */ /* 0x004fc600078ec0ff */
[----:B------:R1:W-:Y:S04]  /*24cd0*/  STL [R1+0x1c], R5 ;  /* 0x00001c0501007387 */ /* 0x0003e80000100800 */
[----:B------:R3:W-:Y:S01]  /*24ce0*/  STL [R1+0x2c], R4 ;  /* 0x00002c0401007387 */ /* 0x0007e20000100800 */
[----:B0-----:R-:W-:-:S03]  /*24cf0*/  LOP3.LUT R7, R13, 0xffff, RZ, 0xc0, !PT ;  /* 0x0000ffff0d077812 */ /* 0x001fc600078ec0ff */
[----:B------:R-:W2:Y:S01]  /*24d00*/  LDL.LU R14, [R1+0x1e0] ;  /* 0x0001e000010e7983 */ /* 0x000ea20000300800 */
[----:B-1----:R-:W-:-:S03]  /*24d10*/  LOP3.LUT R5, R59, 0xffff, RZ, 0xc0, !PT ;  /* 0x0000ffff3b057812 */ /* 0x002fc600078ec0ff */
[----:B------:R-:W4:Y:S04]  /*24d20*/  LDL.LU R13, [R1+0x1cc] ;  /* 0x0001cc00010d7983 */ /* 0x000f280000300800 */
[----:B------:R-:W4:Y:S01]  /*24d30*/  LDL.LU R59, [R1+0x184] ;  /* 0x00018400013b7983 */ /* 0x000f220000300800 */
[----:B---3--:R-:W-:-:S03]  /*24d40*/  LOP3.LUT R4, R0, 0xffff, RZ, 0xc0, !PT ;  /* 0x0000ffff00047812 */ /* 0x008fc600078ec0ff */
[----:B------:R-:W3:Y:S01]  /*24d50*/  LDL.LU R0, [R1+0x180] ;  /* 0x0001800001007983 */ /* 0x000ee20000300800 */
[----:B------:R-:W-:Y:S02]  /*24d60*/  SHF.R.U32.HI R12, RZ, 0x8, R6 ;  /* 0x00000008ff0c7819 */ /* 0x000fe40000011606 */
[----:B------:R-:W-:Y:S02]  /*24d70*/  PRMT R6, R6, 0x3340, R56 ;  /* 0x0000334006067816 */ /* 0x000fe40000000038 */
[----:B------:R-:W-:-:S03]  /*24d80*/  SHF.R.U32.HI R11, RZ, 0x8, R5 ;  /* 0x00000008ff0b7819 */ /* 0x000fc60000011605 */
[----:B------:R0:W-:Y:S01]  /*24d90*/  STL [R1+0xd4], R6 ;  /* 0x0000d40601007387 */ /* 0x0001e20000100800 */
[----:B------:R-:W-:Y:S02]  /*24da0*/  PRMT R9, R4, 0x3340, R40 ;  /* 0x0000334004097816 */ /* 0x000fe40000000028 */
[--C-:B------:R-:W-:Y:S02]  /*24db0*/  SHF.R.U32.HI R8, RZ, 0x8, R38.reuse ;  /* 0x00000008ff087819 */ /* 0x100fe40000011626 */
[----:B0-----:R-:W-:Y:S02]  /*24dc0*/  PRMT R6, R5, 0x3340, R38 ;  /* 0x0000334005067816 */ /* 0x001fe40000000026 */
[----:B------:R-:W-:Y:S02]  /*24dd0*/  SHF.R.U32.HI R5, RZ, 0x8, R4 ;  /* 0x00000008ff057819 */ /* 0x000fe40000011604 */
[----:B------:R-:W-:Y:S02]  /*24de0*/  SHF.R.U32.HI R4, RZ, 0x8, R7 ;  /* 0x00000008ff047819 */ /* 0x000fe40000011607 */
[----:B------:R-:W-:Y:S01]  /*24df0*/  PRMT R7, R7, 0x3340, R54 ;  /* 0x0000334007077816 */ /* 0x000fe20000000036 */
[----:B------:R0:W-:Y:S01]  /*24e00*/  STL [R1+0xcc], R6 ;  /* 0x0000cc0601007387 */ /* 0x0001e20000100800 */
[----:B------:R-:W-:-:S03]  /*24e10*/  LOP3.LUT R8, R8, 0xffff, RZ, 0xc0, !PT ;  /* 0x0000ffff08087812 */ /* 0x000fc600078ec0ff */
[----:B------:R1:W-:Y:S01]  /*24e20*/  STL [R1+0xc0], R9 ;  /* 0x0000c00901007387 */ /* 0x0003e20000100800 */
[----:B------:R-:W-:-:S03]  /*24e30*/  LOP3.LUT R5, R5, 0xffff, RZ, 0xc0, !PT ;  /* 0x0000ffff05057812 */ /* 0x000fc600078ec0ff */
[----:B------:R1:W-:Y:S01]  /*24e40*/  STL [R1+0xd8], R7 ;  /* 0x0000d80701007387 */ /* 0x0003e20000100800 */
[----:B0-----:R-:W-:Y:S02]  /*24e50*/  SHF.R.U32.HI R6, RZ, 0x8, R40 ;  /* 0x00000008ff067819 */ /* 0x001fe40000011628 */
[----:B-1----:R-:W-:Y:S02]  /*24e60*/  SHF.R.U32.HI R9, RZ, 0x8, R54 ;  /* 0x00000008ff097819 */ /* 0x002fe40000011636 */
[----:B------:R-:W-:Y:S02]  /*24e70*/  LOP3.LUT R6, R6, 0xffff, RZ, 0xc0, !PT ;  /* 0x0000ffff06067812 */ /* 0x000fe400078ec0ff */
[----:B------:R-:W-:Y:S02]  /*24e80*/  LOP3.LUT R7, R11, 0xffff, RZ, 0xc0, !PT ;  /* 0x0000ffff0b077812 */ /* 0x000fe400078ec0ff */
[----:B------:R-:W-:Y:S02]  /*24e90*/  LOP3.LUT R4, R4, 0xffff, RZ, 0xc0, !PT ;  /* 0x0000ffff04047812 */ /* 0x000fe400078ec0ff */
[----:B------:R-:W-:-:S02]  /*24ea0*/  LOP3.LUT R9, R9, 0xffff, RZ, 0xc0, !PT ;  /* 0x0000ffff09097812 */ /* 0x000fc400078ec0ff */
[----:B------:R-:W-:Y:S02]  /*24eb0*/  PRMT R7, R7, 0x3340, R8 ;  /* 0x0000334007077816 */ /* 0x000fe40000000008 */
[----:B------:R-:W-:Y:S02]  /*24ec0*/  PRMT R5, R5, 0x3340, R6 ;  /* 0x0000334005057816 */ /* 0x000fe40000000006 */
[----:B------:R-:W-:Y:S01]  /*24ed0*/  PRMT R4, R4, 0x3340, R9 ;  /* 0x0000334004047816 */ /* 0x000fe20000000009 */
[----:B------:R4:W-:Y:S04]  /*24ee0*/  STL [R1+0x24], R7 ;  /* 0x0000240701007387 */ /* 0x0009e80000100800 */
[----:B------:R0:W-:Y:S04]  /*24ef0*/  STL [R1+0x28], R5 ;  /* 0x0000280501007387 */ /* 0x0001e80000100800 */
[----:B------:R3:W-:Y:S04]  /*24f00*/  STL [R1+0x3c], R4 ;  /* 0x00003c0401007387 */ /* 0x0007e80000100800 */
[----:B------:R-:W3:Y:S04]  /*24f10*/  LDL.LU R16, [R1+0x230] ;  /* 0x0002300001107983 */ /* 0x000ee80000300800 */
[----:B------:R-:W3:Y:S01]  /*24f20*/  LDL.LU R15, [R1+0x1ec] ;  /* 0x0001ec00010f7983 */ /* 0x000ee20000300800 */
[----:B--2---:R-:W-:-:S03]  /*24f30*/  LOP3.LUT R6, R14, 0xffff, RZ, 0xc0, !PT ;  /* 0x0000ffff0e067812 */ /* 0x004fc600078ec0ff */
[----:B------:R-:W2:Y:S01]  /*24f40*/  LDL.LU R14, [R1+0x1a8] ;  /* 0x0001a800010e7983 */ /* 0x000ea20000300800 */
[----:B----4-:R-:W-:-:S03]  /*24f50*/  LOP3.LUT R7, R13, 0xffff, RZ, 0xc0, !PT ;  /* 0x0000ffff0d077812 */ /* 0x010fc600078ec0ff */
[----:B------:R-:W4:Y:S01]  /*24f60*/  LDL.LU R13, [R1+0x1a4] ;  /* 0x0001a400010d7983 */ /* 0x000f220000300800 */
[----:B0-----:R-:W-:-:S03]  /*24f70*/  LOP3.LUT R5, R59, 0xffff, RZ, 0xc0, !PT ;  /* 0x0000ffff3b057812 */ /* 0x001fc600078ec0ff */
[----:B------:R-:W4:Y:S01]  /*24f80*/  LDL.LU R59, [R1+0x144] ;  /* 0x00014400013b7983 */ /* 0x000f220000300800 */
[----:B---3--:R-:W-:-:S03]  /*24f90*/  LOP3.LUT R4, R0, 0xffff, RZ, 0xc0, !PT ;  /* 0x0000ffff00047812 */ /* 0x008fc600078ec0ff */
[----:B------:R-:W3:Y:S01]  /*24fa0*/  LDL.LU R0, [R1+0x120] ;  /* 0x0001200001007983 */ /* 0x000ee20000300800 */
[----:B------:R-:W-:Y:S02]  /*24fb0*/  SHF.R.U32.HI R10, RZ, 0x8, R56 ;  /* 0x00000008ff0a7819 */ /* 0x000fe40000011638 */
[----:B------:R-:W-:Y:S02]  /*24fc0*/  LOP3.LUT R54, R12, 0xffff, RZ, 0xc0, !PT ;  /* 0x0000ffff0c367812 */ /* 0x000fe400078ec0ff */
[----:B------:R-:W-:-:S04]  /*24fd0*/  LOP3.LUT R10, R10, 0xffff, RZ, 0xc0, !PT ;  /* 0x0000ffff0a0a7812 */ /* 0x000fc800078ec0ff */
[----:B------:R-:W-:Y:S02]  /*24fe0*/  PRMT R54, R54, 0x3340, R10 ;  /* 0x0000334036367816 */ /* 0x000fe4000000000a */
[----:B------:R-:W-:Y:S02]  /*24ff0*/  SHF.R.U32.HI R10, RZ, 0x8, R6 ;  /* 0x00000008ff0a7819 */ /* 0x000fe40000011606 */
[----:B------:R-:W-:Y:S02]  /*25000*/  PRMT R6, R6, 0x3340, R47 ;  /* 0x0000334006067816 */ /* 0x000fe4000000002f */
[----:B------:R-:W-:-:S03]  /*25010*/  SHF.R.U32.HI R12, RZ, 0x8, R5 ;  /* 0x00000008ff0c7819 */ /* 0x000fc60000011605 */
[----:B------:R0:W-:Y:S01]  /*25020*/  STL [R1+0xc4], R6 ;  /* 0x0000c40601007387 */ /* 0x0001e20000100800 */
[----:B------:R-:W-:Y:S02]  /*25030*/  PRMT R9, R4, 0x3340, R44 ;  /* 0x0000334004097816 */ /* 0x000fe4000000002c */
[----:B------:R-:W-:Y:S02]  /*25040*/  SHF.R.U32.HI R11, RZ, 0x8, R47 ;  /* 0x00000008ff0b7819 */ /* 0x000fe4000001162f */
[--C-:B------:R-:W-:Y:S02]  /*25050*/  SHF.R.U32.HI R8, RZ, 0x8, R42.reuse ;  /* 0x00000008ff087819 */ /* 0x100fe4000001162a */
[----:B0-----:R-:W-:Y:S02]  /*25060*/  PRMT R6, R5, 0x3340, R42 ;  /* 0x0000334005067816 */ /* 0x001fe4000000002a */
[----:B------:R-:W-:Y:S02]  /*25070*/  SHF.R.U32.HI R5, RZ, 0x8, R4 ;  /* 0x00000008ff057819 */ /* 0x000fe40000011604 */
[----:B------:R-:W-:-:S02]  /*25080*/  SHF.R.U32.HI R4, RZ, 0x8, R7 ;  /* 0x00000008ff047819 */ /* 0x000fc40000011607 */
[----:B------:R-:W-:Y:S01]  /*25090*/  PRMT R7, R7, 0x3340, R45 ;  /* 0x0000334007077816 */ /* 0x000fe2000000002d */
[----:B------:R0:W-:Y:S01]  /*250a0*/  STL [R1+0xbc], R6 ;  /* 0x0000bc0601007387 */ /* 0x0001e20000100800 */
[----:B------:R-:W-:-:S03]  /*250b0*/  LOP3.LUT R10, R10, 0xffff, RZ, 0xc0, !PT ;  /* 0x0000ffff0a0a7812 */ /* 0x000fc600078ec0ff */
[----:B------:R1:W-:Y:S01]  /*250c0*/  STL [R1+0xa8], R9 ;  /* 0x0000a80901007387 */ /* 0x0003e20000100800 */
[----:B------:R-:W-:Y:S02]  /*250d0*/  LOP3.LUT R11, R11, 0xffff, RZ, 0xc0, !PT ;  /* 0x0000ffff0b0b7812 */ /* 0x000fe400078ec0ff */
[----:B------:R-:W-:Y:S01]  /*250e0*/  LOP3.LUT R8, R8, 0xffff, RZ, 0xc0, !PT ;  /* 0x0000ffff08087812 */ /* 0x000fe200078ec0ff */
[----:B------:R1:W-:Y:S01]  /*250f0*/  STL [R1+0xc8], R7 ;  /* 0x0000c80701007387 */ /* 0x0003e20000100800 */
[----:B0-----:R-:W-:Y:S02]  /*25100*/  SHF.R.U32.HI R6, RZ, 0x8, R44 ;  /* 0x00000008ff067819 */ /* 0x001fe4000001162c */
[----:B-1----:R-:W-:Y:S02]  /*25110*/  SHF.R.U32.HI R9, RZ, 0x8, R45 ;  /* 0x00000008ff097819 */ /* 0x002fe4000001162d */
[----:B------:R-:W-:Y:S02]  /*25120*/  LOP3.LUT R5, R5, 0xffff, RZ, 0xc0, !PT ;  /* 0x0000ffff05057812 */ /* 0x000fe400078ec0ff */
[----:B------:R-:W-:-:S02]  /*25130*/  LOP3.LUT R7, R12, 0xffff, RZ, 0xc0, !PT ;  /* 0x0000ffff0c077812 */ /* 0x000fc400078ec0ff */
[----:B------:R-:W-:Y:S02]  /*25140*/  LOP3.LUT R6, R6, 0xffff, RZ, 0xc0, !PT ;  /* 0x0000ffff06067812 */ /* 0x000fe400078ec0ff */
[----:B------:R-:W-:Y:S02]  /*25150*/  LOP3.LUT R4, R4, 0xffff, RZ, 0xc0, !PT ;  /* 0x0000ffff04047812 */ /* 0x000fe400078ec0ff */
[----:B------:R-:W-:Y:S02]  /*25160*/  LOP3.LUT R9, R9, 0xffff, RZ, 0xc0, !PT ;  /* 0x0000ffff09097812 */ /* 0x000fe400078ec0ff */
[----:B------:R-:W-:Y:S02]  /*25170*/  PRMT R10, R10, 0x3340, R11 ;  /* 0x000033400a0a7816 */ /* 0x000fe4000000000b */
[----:B------:R-:W-:Y:S02]  /*25180*/  PRMT R7, R7, 0x3340, R8 ;  /* 0x0000334007077816 */ /* 0x000fe40000000008 */
[----:B------:R-:W-:-:S02]  /*25190*/  PRMT R5, R5, 0x3340, R6 ;  /* 0x0000334005057816 */ /* 0x000fc40000000006 */
[----:B------:R-:W-:Y:S01]  /*251a0*/  PRMT R4, R4, 0x3340, R9 ;  /* 0x0000334004047816 */ /* 0x000fe20000000009 */
[----:B------:R-:W-:Y:S01]  /*251b0*/  STL [R1+0x30], R10 ;  /* 0x0000300a01007387 */ /* 0x000fe20000100800 */
[----:B------:R-:W-:-:S03]  /*251c0*/  LOP3.LUT R6, R16, 0xffff, RZ, 0xc0, !PT ;  /* 0x0000ffff10067812 */ /* 0x000fc600078ec0ff */
[----:B------:R-:W-:Y:S01]  /*251d0*/  STL [R1+0x34], R7 ;  /* 0x0000340701007387 */ /* 0x000fe20000100800 */
[----:B------:R-:W-:-:S03]  /*251e0*/  LOP3.LUT R9, R15, 0xffff, RZ, 0xc0, !PT ;  /* 0x0000ffff0f097812 */ /* 0x000fc600078ec0ff */
[----:B------:R2:W-:Y:S04]  /*251f0*/  STL [R1+0x38], R5 ;  /* 0x0000380501007387 */ /* 0x0005e80000100800 */
[----:B------:R4:W-:Y:S04]  /*25200*/  STL [R1+0x48], R4 ;  /* 0x0000480401007387 */ /* 0x0009e80000100800 */
[----:B------:R-:W3:Y:S01]  /*25210*/  LDL.LU R16, [R1+0x234] ;  /* 0x0002340001107983 */ /* 0x000ee20000300800 */
[----:B--2---:R-:W-:-:S03]  /*25220*/  LOP3.LUT R5, R14, 0xffff, RZ, 0xc0, !PT ;  /* 0x0000ffff0e057812 */ /* 0x004fc600078ec0ff */
[----:B------:R-:W2:Y:S01]  /*25230*/  LDL.LU R15, [R1+0x220] ;  /* 0x00022000010f7983 */ /* 0x000ea20000300800 */
[----:B----4-:R-:W-:-:S03]  /*25240*/  LOP3.LUT R4, R13, 0xffff, RZ, 0xc0, !PT ;  /* 0x0000ffff0d047812 */ /* 0x010fc600078ec0ff */
[----:B------:R-:W4:Y:S01]  /*25250*/  LDL.LU R14, [R1+0x1c8] ;  /* 0x0001c800010e7983 */ /* 0x000f220000300800 */
[----:B------:R-:W-:-:S03]  /*25260*/  LOP3.LUT R11, R59, 0xffff, RZ, 0xc0, !PT ;  /* 0x0000ffff3b0b7812 */ /* 0x000fc600078ec0ff */
[----:B------:R-:W4:Y:S04]  /*25270*/  LDL.LU R13, [R1+0x1c4] ;  /* 0x0001c400010d7983 */ /* 0x000f280000300800 */
[----:B------:R-:W4:Y:S01]  /*25280*/  LDL.LU R59, [R1+0x16c] ;  /* 0x00016c00013b7983 */ /* 0x000f220000300800 */
[----:B---3--:R-:W-:-:S03]  /*25290*/  LOP3.LUT R10, R0, 0xffff, RZ, 0xc0, !PT ;  /* 0x0000ffff000a7812 */ /* 0x008fc600078ec0ff */
[----:B------:R-:W3:Y:S01]  /*252a0*/  LDL.LU R0, [R1+0x168] ;  /* 0x0001680001007983 */ /* 0x000ee20000300800 */
[----:B------:R-:W-:Y:S02]  /*252b0*/  SHF.R.U32.HI R12, RZ, 0x8, R6 ;  /* 0x00000008ff0c7819 */ /* 0x000fe40000011606 */
[----:B------:R-:W-:Y:S02]  /*252c0*/  PRMT R6, R6, 0x3340, R11 ;  /* 0x0000334006067816 */ /* 0x000fe4000000000b */
[----:B------:R-:W-:-:S03]  /*252d0*/  PRMT R17, R4, 0x3340, R48 ;  /* 0x0000334004117816 */ /* 0x000fc60000000030 */
[----:B------:R0:W-:Y:S01]  /*252e0*/  STL [R1+0xb4], R6 ;  /* 0x0000b40601007387 */ /* 0x0001e20000100800 */
[----:B------:R-:W-:Y:S02]  /*252f0*/  SHF.R.U32.HI R11, RZ, 0x8, R11 ;  /* 0x00000008ff0b7819 */ /* 0x000fe4000001160b */
[----:B------:R-:W-:Y:S02]  /*25300*/  SHF.R.U32.HI R7, RZ, 0x8, R5 ;  /* 0x00000008ff077819 */ /* 0x000fe40000011605 */
[--C-:B0-----:R-:W-:Y:S02]  /*25310*/  PRMT R6, R5, 0x3340, R46.reuse ;  /* 0x0000334005067816 */ /* 0x101fe4000000002e */
[----:B------:R-:W-:Y:S02]  /*25320*/  SHF.R.U32.HI R8, RZ, 0x8, R46 ;  /* 0x00000008ff087819 */ /* 0x000fe4000001162e */
[----:B------:R-:W-:Y:S01]  /*25330*/  SHF.R.U32.HI R5, RZ, 0x8, R4 ;  /* 0x00000008ff057819 */ /* 0x000fe20000011604 */
[----:B------:R0:W-:Y:S01]  /*25340*/  STL [R1+0xb0], R6 ;  /* 0x0000b00601007387 */ /* 0x0001e20000100800 */
[----:B------:R-:W-:-:S03]  /*25350*/  SHF.R.U32.HI R4, RZ, 0x8, R9 ;  /* 0x00000008ff047819 */ /* 0x000fc60000011609 */
[----:B------:R1:W-:Y:S01]  /*25360*/  STL [R1+0xac], R17 ;  /* 0x0000ac1101007387 */ /* 0x0003e20000100800 */
[----:B------:R-:W-:Y:S02]  /*25370*/  LOP3.LUT R11, R11, 0xffff, RZ, 0xc0, !PT ;  /* 0x0000ffff0b0b7812 */ /* 0x000fe400078ec0ff */
[----:B------:R-:W-:Y:S02]  /*25380*/  LOP3.LUT R7, R7, 0xffff, RZ, 0xc0, !PT ;  /* 0x0000ffff07077812 */ /* 0x000fe400078ec0ff */
[----:B0-----:R-:W-:Y:S02]  /*25390*/  SHF.R.U32.HI R6, RZ, 0x8, R48 ;  /* 0x00000008ff067819 */ /* 0x001fe40000011630 */
[--C-:B-1----:R-:W-:Y:S02]  /*253a0*/  PRMT R17, R9, 0x3340, R10.reuse ;  /* 0x0000334009117816 */ /* 0x102fe4000000000a */
[----:B------:R-:W-:Y:S02]  /*253b0*/  SHF.R.U32.HI R9, RZ, 0x8, R10 ;  /* 0x00000008ff097819 */ /* 0x000fe4000001160a */
[----:B------:R-:W-:-:S02]  /*253c0*/  LOP3.LUT R10, R12, 0xffff, RZ, 0xc0, !PT ;  /* 0x0000ffff0c0a7812 */ /* 0x000fc400078ec0ff */
[----:B------:R-:W-:Y:S02]  /*253d0*/  LOP3.LUT R8, R8, 0xffff, RZ, 0xc0, !PT ;  /* 0x0000ffff08087812 */ /* 0x000fe400078ec0ff */
[----:B------:R-:W-:Y:S02]  /*253e0*/  LOP3.LUT R5, R5, 0xffff, RZ, 0xc0, !PT ;  /* 0x0000ffff05057812 */ /* 0x000fe400078ec0ff */
[----:B------:R-:W-:Y:S02]  /*253f0*/  LOP3.LUT R6, R6, 0xffff, RZ, 0xc0, !PT ;  /* 0x0000ffff06067812 */ /* 0x000fe400078ec0ff */
[----:B------:R-:W-:Y:S02]  /*25400*/  LOP3.LUT R4, R4, 0xffff, RZ, 0xc0, !PT ;  /* 0x0000ffff04047812 */ /* 0x000fe400078ec0ff */
[----:B------:R-:W-:Y:S02]  /*25410*/  LOP3.LUT R9, R9, 0xffff, RZ, 0xc0, !PT ;  /* 0x0000ffff09097812 */ /* 0x000fe400078ec0ff */
[----:B------:R-:W-:-:S02]  /*25420*/  PRMT R10, R10, 0x3340, R11 ;  /* 0x000033400a0a7816 */ /* 0x000fc4000000000b */
[----:B------:R-:W-:Y:S02]  /*25430*/  PRMT R7, R7, 0x3340, R8 ;  /* 0x0000334007077816 */ /* 0x000fe40000000008 */
[----:B------:R-:W-:Y:S01]  /*25440*/  PRMT R5, R5, 0x3340, R6 ;  /* 0x0000334005057816 */ /* 0x000fe20000000006 */
[----:B------:R-:W-:Y:S01]  /*25450*/  STL [R1+0xb8], R17 ;  /* 0x0000b81101007387 */ /* 0x000fe20000100800 */
[----:B------:R-:W-:-:S03]  /*25460*/  PRMT R4, R4, 0x3340, R9 ;  /* 0x0000334004047816 */ /* 0x000fc60000000009 */
[----:B------:R-:W-:Y:S04]  /*25470*/  STL [R1+0x40], R10 ;  /* 0x0000400a01007387 */ /* 0x000fe80000100800 */
[----:B------:R-:W-:Y:S04]  /*25480*/  STL [R1+0x44], R7 ;  /* 0x0000440701007387 */ /* 0x000fe80000100800 */
[----:B------:R0:W-:Y:S04]  /*25490*/  STL [R1+0x4c], R5 ;  /* 0x00004c0501007387 */ /* 0x0001e80000100800 */
[----:B------:R1:W-:Y:S04]  /*254a0*/  STL [R1+0x5c], R4 ;  /* 0x00005c0401007387 */ /* 0x0003e80000100800 */
[----:B------:R-:W3:Y:S01]  /*254b0*/  LDL.LU R32, [R1+0x6c] ;  /* 0x00006c0001207983 */ /* 0x000ee20000300800 */
[----:B------:R-:W-:-:S03]  /*254c0*/  LOP3.LUT R6, R16, 0xffff, RZ, 0xc0, !PT ;  /* 0x0000ffff10067812 */ /* 0x000fc600078ec0ff */
[----:B------:R-:W3:Y:S04]  /*254d0*/  LDL.LU R58, [R1+0x1f4] ;  /* 0x0001f400013a7983 */ /* 0x000ee80000300800 */
[----:B------:R-:W3:Y:S04]  /*254e0*/  LDL.LU R31, [R1+0x68] ;  /* 0x00006800011f7983 */ /* 0x000ee80000300800 */
[----:B------:R-:W3:Y:S01]  /*254f0*/  LDL.LU R28, [R1+0x1f0] ;  /* 0x0001f000011c7983 */ /* 0x000ee20000300800 */
[----:B--2---:R-:W-:-:S03]  /*25500*/  LOP3.LUT R9, R15, 0xffff, RZ, 0xc0, !PT ;  /* 0x0000ffff0f097812 */ /* 0x004fc600078ec0ff */
[----:B------:R-:W2:Y:S01]  /*25510*/  LDL.LU R19, [R1+0x64] ;  /* 0x0000640001137983 */ /* 0x000ea20000300800 */
[----:B----4-:R-:W-:-:S03]  /*25520*/  LOP3.LUT R11, R59, 0xffff, RZ, 0xc0, !PT ;  /* 0x0000ffff3b0b7812 */ /* 0x010fc600078ec0ff */
[----:B------:R-:W2:Y:S01]  /*25530*/  LDL.LU R18, [R1+0x8c] ;  /* 0x00008c0001127983 */ /* 0x000ea20000300800 */
[----:B0-----:R-:W-:-:S03]  /*25540*/  LOP3.LUT R5, R14, 0xffff, RZ, 0xc0, !PT ;  /* 0x0000ffff0e057812 */ /* 0x001fc600078ec0ff */
[----:B------:R-:W4:Y:S01]  /*25550*/  LDL.LU R17, [R1+0x10] ;  /* 0x0000100001117983 */ /* 0x000f220000300800 */
[----:B-1----:R-:W-:-:S03]  /*25560*/  LOP3.LUT R4, R13, 0xffff, RZ, 0xc0, !PT ;  /* 0x0000ffff0d047812 */ /* 0x002fc600078ec0ff */
[----:B------:R-:W4:Y:S04]  /*25570*/  LDL.LU R16, [R1+0x88] ;  /* 0x0000880001107983 */ /* 0x000f280000300800 */
[----:B------:R-:W2:Y:S04]  /*25580*/  LDL.LU R15, [R1+0x224] ;  /* 0x00022400010f7983 */ /* 0x000ea80000300800 */
[----:B------:R-:W4:Y:S01]  /*25590*/  LDL.LU R14, [R1+0x1e8] ;  /* 0x0001e800010e7983 */ /* 0x000f220000300800 */
[----:B---3--:R-:W-:Y:S02]  /*255a0*/  LOP3.LUT R10, R0, 0xffff, RZ, 0xc0, !PT ;  /* 0x0000ffff000a7812 */ /* 0x008fe400078ec0ff */
[----:B------:R-:W-:-:S05]  /*255b0*/  PRMT R0, R6, 0x3340, R11 ;  /* 0x0000334006007816 */ /* 0x000fca000000000b */
[----:B------:R0:W-:Y:S04]  /*255c0*/  STL [R1+0x9c], R0 ;  /* 0x00009c0001007387 */ /* 0x0001e80000100800 */
[----:B------:R-:W3:Y:S04]  /*255d0*/  LDL.LU R13, [R1+0x1e4] ;  /* 0x0001e400010d7983 */ /* 0x000ee80000300800 */
[----:B------:R-:W3:Y:S01]  /*255e0*/  LDL.LU R59, [R1+0x1a0] ;  /* 0x0001a000013b7983 */ /* 0x000ee20000300800 */
[----:B0-----:R-:W-:Y:S02]  /*255f0*/  PRMT R0, R5, 0x3340, R49 ;  /* 0x0000334005007816 */ /* 0x001fe40000000031 */
[----:B------:R-:W-:-:S02]  /*25600*/  SHF.R.U32.HI R7, RZ, 0x8, R5 ;  /* 0x00000008ff077819 */ /* 0x000fc40000011605 */
[----:B------:R-:W-:Y:S01]  /*25610*/  SHF.R.U32.HI R12, RZ, 0x8, R6 ;  /* 0x00000008ff0c7819 */ /* 0x000fe20000011606 */
[----:B------:R0:W-:Y:S01]  /*25620*/  STL [R1+0x98], R0 ;  /* 0x0000980001007387 */ /* 0x0001e20000100800 */
[----:B------:R-:W-:Y:S02]  /*25630*/  SHF.R.U32.HI R5, RZ, 0x8, R4 ;  /* 0x00000008ff057819 */ /* 0x000fe40000011604 */
[----:B------:R-:W-:Y:S02]  /*25640*/  SHF.R.U32.HI R11, RZ, 0x8, R11 ;  /* 0x00000008ff0b7819 */ /* 0x000fe4000001160b */
[----:B------:R-:W-:Y:S02]  /*25650*/  SHF.R.U32.HI R6, RZ, 0x8, R52 ;  /* 0x00000008ff067819 */ /* 0x000fe40000011634 */
[----:B------:R-:W-:Y:S02]  /*25660*/  PRMT R36, R9, 0x3340, R10 ;  /* 0x0000334009247816 */ /* 0x000fe4000000000a */
[----:B0-----:R-:W-:-:S02]  /*25670*/  PRMT R0, R4, 0x3340, R52 ;  /* 0x0000334004007816 */ /* 0x001fc40000000034 */
[----:B------:R-:W-:Y:S02]  /*25680*/  SHF.R.U32.HI R4, RZ, 0x8, R9 ;  /* 0x00000008ff047819 */ /* 0x000fe40000011609 */
        /* <DEDUP_REMOVED lines=12> */
[----:B------:R-:W-:Y:S02]  /*25750*/  PRMT R6, R4, 0x3340, R9 ;  /* 0x0000334004067816 */ /* 0x000fe40000000009 */
[----:B------:R-:W-:Y:S01]  /*25760*/  PRMT R7, R7, 0x3340, R8 ;  /* 0x0000334007077816 */ /* 0x000fe20000000008 */
[----:B------:R-:W-:Y:S04]  /*25770*/  STL [R1+0xa4], R36 ;  /* 0x0000a42401007387 */ /* 0x000fe80000100800 */
[----:B------:R0:W-:Y:S04]  /*25780*/  STL [R1+0x54], R10 ;  /* 0x0000540a01007387 */ /* 0x0001e80000100800 */
[----:B------:R-:W-:Y:S04]  /*25790*/  STL [R1+0x58], R7 ;  /* 0x0000580701007387 */ /* 0x000fe80000100800 */
[----:B------:R1:W-:Y:S04]  /*257a0*/  STL [R1+0x60], R5 ;  /* 0x0000600501007387 */ /* 0x0003e80000100800 */
[----:B------:R0:W-:Y:S01]  /*257b0*/  STL [R1+0x7c], R6 ;  /* 0x00007c0601007387 */ /* 0x0001e20000100800 */
[----:B------:R-:W-:-:S02]  /*257c0*/  PRMT R4, R58, 0x5410, R32 ;  /* 0x000054103a047816 */ /* 0x000fc40000000020 */
[----:B--2---:R-:W-:Y:S02]  /*257d0*/  LOP3.LUT R9, R15, 0xffff, RZ, 0xc0, !PT ;  /* 0x0000ffff0f097812 */ /* 0x004fe400078ec0ff */
[----:B----4-:R-:W-:Y:S02]  /*257e0*/  LOP3.LUT R8, R14, 0xffff, RZ, 0xc0, !PT ;  /* 0x0000ffff0e087812 */ /* 0x010fe400078ec0ff */
[----:B---3--:R-:W-:Y:S02]  /*257f0*/  LOP3.LUT R11, R13, 0xffff, RZ, 0xc0, !PT ;  /* 0x0000ffff0d0b7812 */ /* 0x008fe400078ec0ff */
[----:B------:R-:W-:Y:S02]  /*25800*/  LOP3.LUT R12, R59, 0xffff, RZ, 0xc0, !PT ;  /* 0x0000ffff3b0c7812 */ /* 0x000fe400078ec0ff */
[----:B------:R-:W-:Y:S02]  /*25810*/  PRMT R13, R8, 0x3340, R50 ;  /* 0x00003340080d7816 */ /* 0x000fe40000000032 */
[----:B0-----:R-:W-:-:S05]  /*25820*/  PRMT R10, R9, 0x3340, R12 ;  /* 0x00003340090a7816 */ /* 0x001fca000000000c */
[----:B------:R0:W-:Y:S04]  /*25830*/  STL [R1+0x8c], R10 ;  /* 0x00008c0a01007387 */ /* 0x0001e80000100800 */
[----:B------:R-:W-:Y:S04]  /*25840*/  STL [R1+0x88], R13 ;  /* 0x0000880d01007387 */ /* 0x000fe80000100800 */
[----:B------:R-:W2:Y:S04]  /*25850*/  LDL.LU R58, [R1+0x170] ;  /* 0x00017000013a7983 */ /* 0x000ea80000300800 */
[----:B------:R-:W2:Y:S01]  /*25860*/  LDL.LU R59, [R1+0x1f8] ;  /* 0x0001f800013b7983 */ /* 0x000ea20000300800 */
[----:B------:R-:W3:Y:S01]  /*25870*/  S2R R15, SR_TID.X ;  /* 0x00000000000f7919 */ /* 0x000ee20000002100 */
[----:B------:R-:W-:Y:S01]  /*25880*/  ULEA UR4, UR5, UR4, 0x18 ;  /* 0x0000000405047291 */ /* 0x000fe2000f8ec0ff */
[----:B-1----:R-:W-:Y:S01]  /*25890*/  PRMT R5, R28, 0x5410, R31 ;  /* 0x000054101c057816 */ /* 0x002fe2000000001f */
[----:B------:R-:W1:Y:S01]  /*258a0*/  LDCU UR5, c[0x0][0x3b8] ;  /* 0x00007700ff0577ac */ /* 0x000e620008000800 */
[----:B------:R-:W-:-:S02]  /*258b0*/  PRMT R6, R18, 0x5410, R19 ;  /* 0x0000541012067816 */ /* 0x000fc40000000013 */
[----:B------:R-:W-:Y:S02]  /*258c0*/  PRMT R7, R16, 0x5410, R17 ;  /* 0x0000541010077816 */ /* 0x000fe40000000011 */
[----:B------:R-:W-:Y:S02]  /*258d0*/  SHF.R.U32.HI R14, RZ, 0x8, R9 ;  /* 0x00000008ff0e7819 */ /* 0x000fe40000011609 */
[----:B------:R-:W-:Y:S02]  /*258e0*/  SHF.R.U32.HI R9, RZ, 0x8, R8 ;  /* 0x00000008ff097819 */ /* 0x000fe40000011608 */
[----:B------:R-:W-:Y:S02]  /*258f0*/  SHF.R.U32.HI R8, RZ, 0x8, R11 ;  /* 0x00000008ff087819 */ /* 0x000fe4000001160b */
[----:B---3--:R-:W-:-:S04]  /*25900*/  LOP3.LUT R15, R15, 0x1f, RZ, 0xc0, !PT ;  /* 0x0000001f0f0f7812 */ /* 0x008fc800078ec0ff */
[----:B------:R-:W-:Y:S01]  /*25910*/  LEA R31, R15, UR4, 0x4 ;  /* 0x000000040f1f7c11 */ /* 0x000fe2000f8e20ff */
[----:B------:R-:W3:Y:S04]  /*25920*/  LDCU UR4, c[0x0][0x3b4] ;  /* 0x00007680ff0477ac */ /* 0x000ee80008000800 */
[----:B------:R-:W-:Y:S01]  /*25930*/  STSM.16.M88.4 [R31], R4 ;  /* 0x000000041f007844 */ /* 0x000fe20000000200 */
[----:B------:R-:W-:-:S03]  /*25940*/  NOP ;  /* 0x0000000000007918 */ /* 0x000fc60000000000 */
[----:B------:R-:W4:Y:S01]  /*25950*/  LDS.128 R4, [R31] ;  /* 0x000000001f047984 */ /* 0x000f220000000c00 */
[----:B------:R-:W-:Y:S02]  /*25960*/  PRMT R11, R11, 0x3340, R51 ;  /* 0x000033400b0b7816 */ /* 0x000fe40000000033 */
[----:B------:R-:W-:Y:S02]  /*25970*/  SHF.R.U32.HI R12, RZ, 0x8, R12 ;  /* 0x00000008ff0c7819 */ /* 0x000fe4000001160c */
[----:B0-----:R-:W-:Y:S01]  /*25980*/  SHF.R.U32.HI R10, RZ, 0x8, R50 ;  /* 0x00000008ff0a7819 */ /* 0x001fe20000011632 */
[----:B------:R0:W-:Y:S01]  /*25990*/  STL [R1+0x90], R11 ;  /* 0x0000900b01007387 */ /* 0x0001e20000100800 */
[----:B------:R-:W-:-:S03]  /*259a0*/  LOP3.LUT R12, R12, 0xffff, RZ, 0xc0, !PT ;  /* 0x0000ffff0c0c7812 */ /* 0x000fc600078ec0ff */
[----:B------:R-:W3:Y:S01]  /*259b0*/  LDL.LU R52, [R1+0x138] ;  /* 0x0001380001347983 */ /* 0x000ee20000300800 */
[----:B------:R-:W-:-:S03]  /*259c0*/  LOP3.LUT R9, R9, 0xffff, RZ, 0xc0, !PT ;  /* 0x0000ffff09097812 */ /* 0x000fc600078ec0ff */
[----:B------:R-:W3:Y:S01]  /*259d0*/  LDL.LU R49, [R1+0x1d8] ;  /* 0x0001d80001317983 */ /* 0x000ee20000300800 */
[----:B0-----:R-:W-:-:S03]  /*259e0*/  LOP3.LUT R11, R14, 0xffff, RZ, 0xc0, !PT ;  /* 0x0000ffff0e0b7812 */ /* 0x001fc600078ec0ff */
[----:B------:R-:W3:Y:S01]  /*259f0*/  LDL.LU R48, [R1+0x134] ;  /* 0x0001340001307983 */ /* 0x000ee20000300800 */
[----:B------:R-:W-:Y:S02]  /*25a00*/  LOP3.LUT R10, R10, 0xffff, RZ, 0xc0, !PT ;  /* 0x0000ffff0a0a7812 */ /* 0x000fe400078ec0ff */
[----:B------:R-:W-:Y:S01]  /*25a10*/  PRMT R11, R11, 0x3340, R12 ;  /* 0x000033400b0b7816 */ /* 0x000fe2000000000c */
[----:B------:R-:W3:Y:S01]  /*25a20*/  LDL.LU R46, [R1+0x1d4] ;  /* 0x0001d400012e7983 */ /* 0x000ee20000300800 */
[----:B------:R-:W-:-:S03]  /*25a30*/  SHF.R.U32.HI R13, RZ, 0x8, R51 ;  /* 0x00000008ff0d7819 */ /* 0x000fc60000011633 */
[----:B------:R-:W3:Y:S01]  /*25a40*/  LDL.LU R36, [R1+0x130] ;  /* 0x0001300001247983 */ /* 0x000ee20000300800 */
[----:B------:R-:W-:-:S03]  /*25a50*/  PRMT R9, R9, 0x3340, R10 ;  /* 0x0000334009097816 */ /* 0x000fc6000000000a */
[----:B------:R-:W3:Y:S04]  /*25a60*/  LDL.LU R32, [R1+0x1d0] ;  /* 0x0001d00001207983 */ /* 0x000ee80000300800 */
[----:B------:R-:W3:Y:S01]  /*25a70*/  LDL.LU R28, [R1+0x13c] ;  /* 0x00013c00011c7983 */ /* 0x000ee20000300800 */
[----:B------:R-:W-:-:S03]  /*25a80*/  LOP3.LUT R8, R8, 0xffff, RZ, 0xc0, !PT ;  /* 0x0000ffff08087812 */ /* 0x000fc600078ec0ff */
[----:B------:R-:W3:Y:S01]  /*25a90*/  LDL.LU R15, [R1+0x1dc] ;  /* 0x0001dc00010f7983 */ /* 0x000ee20000300800 */
[----:B------:R-:W-:-:S03]  /*25aa0*/  LOP3.LUT R13, R13, 0xffff, RZ, 0xc0, !PT ;  /* 0x0000ffff0d0d7812 */ /* 0x000fc600078ec0ff */
[----:B------:R-:W-:Y:S04]  /*25ab0*/  STL [R1+0x10], R31 ;  /* 0x0000101f01007387 */ /* 0x000fe80000100800 */
[----:B------:R-:W-:Y:S04]  /*25ac0*/  STL [R1+0x64], R11 ;  /* 0x0000640b01007387 */ /* 0x000fe80000100800 */
[----:B------:R-:W3:Y:S01]  /*25ad0*/  LDL.LU R45, [R1+0x8] ;  /* 0x00000800012d7983 */ /* 0x000ee20000300800 */
[----:B------:R-:W-:-:S03]  /*25ae0*/  PRMT R8, R8, 0x3340, R13 ;  /* 0x0000334008087816 */ /* 0x000fc6000000000d */
[----:B------:R-:W3:Y:S04]  /*25af0*/  LDL.LU R44, [R1+0x1b8] ;  /* 0x0001b800012c7983 */ /* 0x000ee80000300800 */
[----:B------:R-:W-:Y:S04]  /*25b00*/  STL [R1+0x68], R9 ;  /* 0x0000680901007387 */ /* 0x000fe80000100800 */
[----:B------:R-:W3:Y:S04]  /*25b10*/  LDL.LU R42, [R1+0x4] ;  /* 0x00000400012a7983 */ /* 0x000ee80000300800 */
[----:B------:R-:W3:Y:S04]  /*25b20*/  LDL.LU R47, [R1+0x1b4] ;  /* 0x0001b400012f7983 */ /* 0x000ee80000300800 */
[----:B------:R-:W3:Y:S04]  /*25b30*/  LDL.LU R40, [R1] ;  /* 0x0000000001287983 */ /* 0x000ee80000300800 */
[----:B------:R-:W3:Y:S04]  /*25b40*/  LDL.LU R38, [R1+0xc] ;  /* 0x00000c0001267983 */ /* 0x000ee80000300800 */
[----:B------:R-:W3:Y:S04]  /*25b50*/  LDL.LU R56, [R1+0x118] ;  /* 0x0001180001387983 */ /* 0x000ee80000300800 */
[----:B------:R-:W3:Y:S04]  /*25b60*/  LDL.LU R57, [R1+0x1bc] ;  /* 0x0001bc0001397983 */ /* 0x000ee80000300800 */
[----:B------:R2:W-:Y:S04]  /*25b70*/  STL [R1+0x6c], R8 ;  /* 0x00006c0801007387 */ /* 0x0005e80000100800 */
[----:B------:R-:W3:Y:S04]  /*25b80*/  LDL.LU R19, [R1+0x110] ;  /* 0x0001100001137983 */ /* 0x000ee80000300800 */
[----:B------:R-:W3:Y:S04]  /*25b90*/  LDL.LU R18, [R1+0x19c] ;  /* 0x00019c0001127983 */ /* 0x000ee80000300800 */
[----:B------:R-:W3:Y:S04]  /*25ba0*/  LDL.LU R17, [R1+0xfc] ;  /* 0x0000fc0001117983 */ /* 0x000ee80000300800 */
[----:B------:R-:W3:Y:S01]  /*25bb0*/  LDL.LU R16, [R1+0x198] ;  /* 0x0001980001107983 */ /* 0x000ee20000300800 */
[----:B--2---:R-:W-:-:S03]  /*25bc0*/  PRMT R8, R59, 0x5410, R58 ;  /* 0x000054103b087816 */ /* 0x004fc6000000003a */
[----:B------:R-:W2:Y:S04]  /*25bd0*/  LDL.LU R58, [R1+0xf4] ;  /* 0x0000f400013a7983 */ /* 0x000ea80000300800 */
[----:B------:R-:W2:Y:S04]  /*25be0*/  LDL.LU R59, [R1+0x194] ;  /* 0x00019400013b7983 */ /* 0x000ea80000300800 */
[----:B----4-:R0:W-:Y:S04]  /*25bf0*/  STL [R1+0xc78], R5 ;  /* 0x000c780501007387 */ /* 0x0101e80000100800 */
[----:B0-----:R-:W4:Y:S04]  /*25c00*/  LDL R5, [R1+0x10] ;  /* 0x0000100001057983 */ /* 0x001f280000100800 */
[----:B------:R-:W-:Y:S01]  /*25c10*/  STL.64 [R1+0xc60], R6 ;  /* 0x000c600601007387 */ /* 0x000fe20000100a00 */
[----:B---3--:R-:W-:-:S02]  /*25c20*/  PRMT R9, R49, 0x5410, R52 ;  /* 0x0000541031097816 */ /* 0x008fc40000000034 */
[----:B------:R-:W-:Y:S02]  /*25c30*/  PRMT R10, R46, 0x5410, R48 ;  /* 0x000054102e0a7816 */ /* 0x000fe40000000030 */
[----:B------:R-:W-:Y:S01]  /*25c40*/  PRMT R11, R32, 0x5410, R36 ;  /* 0x00005410200b7816 */ /* 0x000fe20000000024 */
[----:B------:R-:W-:Y:S01]  /*25c50*/  NOP ;  /* 0x0000000000007918 */ /* 0x000fe20000000000 */
[----:B------:R-:W3:Y:S04]  /*25c60*/  LDL.LU R36, [R1+0x114] ;  /* 0x0001140001247983 */ /* 0x000ee80000300800 */
[----:B------:R-:W3:Y:S04]  /*25c70*/  LDL.LU R32, [R1+0x1b0] ;  /* 0x0001b00001207983 */ /* 0x000ee80000300800 */
[----:B------:R-:W2:Y:S04]  /*25c80*/  LDL.LU R31, [R1+0x17c] ;  /* 0x00017c00011f7983 */ /* 0x000ea80000300800 */
[----:B----4-:R0:W-:Y:S02]  /*25c90*/  STSM.16.M88.4 [R5], R8 ;  /* 0x0000000805007844 */ /* 0x0101e40000000200 */
[----:B0-----:R-:W-:-:S02]  /*25ca0*/  PRMT R8, R15, 0x5410, R28 ;  /* 0x000054100f087816 */ /* 0x001fc4000000001c */
[----:B------:R-:W4:Y:S01]  /*25cb0*/  LDL.LU R28, [R1+0x178] ;  /* 0x00017800011c7983 */ /* 0x000f220000300800 */
[----:B------:R-:W-:Y:S02]  /*25cc0*/  PRMT R9, R44, 0x5410, R45 ;  /* 0x000054102c097816 */ /* 0x000fe4000000002d */
[----:B------:R-:W-:Y:S01]  /*25cd0*/  PRMT R10, R47, 0x5410, R42 ;  /* 0x000054102f0a7816 */ /* 0x000fe2000000002a */
[----:B------:R-:W-:Y:S01]  /*25ce0*/  NOP ;  /* 0x0000000000007918 */ /* 0x000fe20000000000 */
[----:B------:R-:W4:Y:S04]  /*25cf0*/  LDL.LU R15, [R1+0x174] ;  /* 0x00017400010f7983 */ /* 0x000f280000300800 */
[----:B------:R-:W0:Y:S01]  /*25d00*/  LDS.128 R44, [R5] ;  /* 0x00000000052c7984 */ /* 0x000e220000000c00 */
[----:B------:R-:W-:Y:S01]  /*25d10*/  PRMT R11, R38, 0x5410, R40 ;  /* 0x00005410260b7816 */ /* 0x000fe20000000028 */
[----:B------:R-:W-:-:S04]  /*25d20*/  NOP ;  /* 0x0000000000007918 */ /* 0x000fc80000000000 */
[----:B------:R1:W-:Y:S02]  /*25d30*/  STSM.16.M88.4 [R5], R8 ;  /* 0x0000000805007844 */ /* 0x0003e40000000200 */
[----:B-1----:R-:W-:Y:S02]  /*25d40*/  PRMT R10, R16, 0x5410, R17 ;  /* 0x00005410100a7816 */ /* 0x002fe40000000011 */
[----:B------:R-:W-:Y:S01]  /*25d50*/  PRMT R9, R18, 0x5410, R19 ;  /* 0x0000541012097816 */ /* 0x000fe20000000013 */
[----:B0-----:R0:W-:Y:S04]  /*25d60*/  STL.64 [R1], R44 ;  /* 0x0000002c01007387 */ /* 0x0011e80000100a00 */
[----:B------:R1:W-:Y:S04]  /*25d70*/  STL.64 [R1+0x8], R46 ;  /* 0x0000082e01007387 */ /* 0x0003e80000100a00 */
[----:B------:R-:W4:Y:S04]  /*25d80*/  LDL.LU R16, [R1+0x190] ;  /* 0x0001900001107983 */ /* 0x000f280000300800 */
[----:B------:R-:W4:Y:S04]  /*25d90*/  LDL.LU R17, [R1+0x158] ;  /* 0x0001580001117983 */ /* 0x000f280000300800 */
[----:B------:R-:W4:Y:S04]  /*25da0*/  LDL.LU R18, [R1+0x154] ;  /* 0x0001540001127983 */ /* 0x000f280000300800 */
[----:B------:R-:W4:Y:S04]  /*25db0*/  LDL.LU R19, [R1+0x150] ;  /* 0x0001500001137983 */ /* 0x000f280000300800 */
[----:B0-----:R-:W4:Y:S04]  /*25dc0*/  LDL.LU R44, [R1+0x15c] ;  /* 0x00015c00012c7983 */ /* 0x001f280000300800 */
[----:B------:R-:W4:Y:S04]  /*25dd0*/  LDL.LU R42, [R1+0x10c] ;  /* 0x00010c00012a7983 */ /* 0x000f280000300800 */
[----:B------:R-:W4:Y:S01]  /*25de0*/  LDL.LU R40, [R1+0x108] ;  /* 0x0001080001287983 */ /* 0x000f220000300800 */
[----:B------:R-:W-:-:S02]  /*25df0*/  PRMT R8, R57, 0x5410, R56 ;  /* 0x0000541039087816 */ /* 0x000fc40000000038 */
[----:B--2---:R-:W-:Y:S01]  /*25e00*/  PRMT R11, R59, 0x5410, R58 ;  /* 0x000054103b0b7816 */ /* 0x004fe2000000003a */
[----:B------:R-:W-:Y:S01]  /*25e10*/  NOP ;  /* 0x0000000000007918 */ /* 0x000fe20000000000 */
[----:B------:R-:W0:Y:S01]  /*25e20*/  LDS.128 R56, [R5] ;  /* 0x0000000005387984 */ /* 0x000e220000000c00 */
[----:B------:R-:W-:-:S03]  /*25e30*/  NOP ;  /* 0x0000000000007918 */ /* 0x000fc60000000000 */
[----:B-1----:R-:W2:Y:S01]  /*25e40*/  LDL.LU R47, [R1+0x104] ;  /* 0x00010400012f7983 */ /* 0x002ea20000300800 */
[----:B---3--:R-:W-:Y:S02]  /*25e50*/  PRMT R12, R32, 0x5410, R36 ;  /* 0x00005410200c7816 */ /* 0x008fe40000000024 */
[----:B------:R-:W-:Y:S01]  /*25e60*/  PRMT R13, R31, 0x5410, R35 ;  /* 0x000054101f0d7816 */ /* 0x000fe20000000023 */
[----:B------:R-:W-:Y:S01]  /*25e70*/  STSM.16.M88.4 [R5], R8 ;  /* 0x0000000805007844 */ /* 0x000fe20000000200 */
[----:B------:R-:W-:-:S03]  /*25e80*/  NOP ;  /* 0x0000000000007918 */ /* 0x000fc60000000000 */
[----:B------:R-:W1:Y:S04]  /*25e90*/  LDS.128 R8, [R5] ;  /* 0x0000000005087984 */ /* 0x000e680000000c00 */
[----:B0-----:R-:W-:Y:S04]  /*25ea0*/  STL [R1+0xc54], R56 ;  /* 0x000c543801007387 */ /* 0x001fe80000100800 */
[----:B------:R-:W-:Y:S04]  /*25eb0*/  STL [R1+0xc50], R57 ;  /* 0x000c503901007387 */ /* 0x000fe80000100800 */
[----:B------:R-:W-:Y:S04]  /*25ec0*/  STL [R1+0xc4c], R58 ;  /* 0x000c4c3a01007387 */ /* 0x000fe80000100800 */
[----:B------:R-:W-:Y:S01]  /*25ed0*/  STL [R1+0xc48], R59 ;  /* 0x000c483b01007387 */ /* 0x000fe20000100800 */
[----:B----4-:R-:W-:-:S03]  /*25ee0*/  PRMT R14, R28, 0x5410, R34 ;  /* 0x000054101c0e7816 */ /* 0x010fc60000000022 */
[----:B------:R-:W3:Y:S04]  /*25ef0*/  LDL.LU R28, [R1+0x11c] ;  /* 0x00011c00011c7983 */ /* 0x000ee80000300800 */
[----:B------:R-:W4:Y:S01]  /*25f00*/  LDL.LU R48, [R1+0xf8] ;  /* 0x0000f80001307983 */ /* 0x000f220000300800 */
[----:B------:R-:W-:Y:S01]  /*25f10*/  PRMT R15, R15, 0x5410, R33 ;  /* 0x000054100f0f7816 */ /* 0x000fe20000000021 */
[----:B------:R-:W-:-:S04]  /*25f20*/  NOP ;  /* 0x0000000000007918 */ /* 0x000fc80000000000 */
[----:B------:R-:W-:Y:S01]  /*25f30*/  STSM.16.M88.4 [R5], R12 ;  /* 0x0000000c05007844 */ /* 0x000fe20000000200 */
[----:B------:R-:W-:-:S03]  /*25f40*/  NOP ;  /* 0x0000000000007918 */ /* 0x000fc60000000000 */
[----:B------:R-:W3:Y:S04]  /*25f50*/  LDL.LU R36, [R1+0xf0] ;  /* 0x0000f00001247983 */ /* 0x000ee80000300800 */
[----:B------:R-:W0:Y:S04]  /*25f60*/  LDS.128 R12, [R5] ;  /* 0x00000000050c7984 */ /* 0x000e280000000c00 */
[----:B------:R-:W4:Y:S04]  /*25f70*/  LDL.LU R31, [R1+0xec] ;  /* 0x0000ec00011f7983 */ /* 0x000f280000300800 */
[----:B-1----:R-:W-:Y:S04]  /*25f80*/  STL.64 [R1+0xc58], R8 ;  /* 0x000c580801007387 */ /* 0x002fe80000100a00 */
[----:B------:R-:W-:Y:S04]  /*25f90*/  STL [R1+0xc40], R11 ;  /* 0x000c400b01007387 */ /* 0x000fe80000100800 */
[----:B------:R-:W4:Y:S04]  /*25fa0*/  LDL.LU R32, [R1+0x100] ;  /* 0x0001000001207983 */ /* 0x000f280000300800 */
[----:B------:R-:W4:Y:S04]  /*25fb0*/  LDL.LU R38, [R1+0x50] ;  /* 0x0000500001267983 */ /* 0x000f280000300800 */
[----:B0-----:R-:W-:Y:S04]  /*25fc0*/  STL [R1+0xc44], R15 ;  /* 0x000c440f01007387 */ /* 0x001fe80000100800 */
[----:B------:R-:W4:Y:S01]  /*25fd0*/  LDL.LU R46, [R1+0x70] ;  /* 0x00007000012e7983 */ /* 0x000f220000300800 */
[----:B------:R-:W-:-:S03]  /*25fe0*/  PRMT R26, R40, 0x5410, R26 ;  /* 0x00005410281a7816 */ /* 0x000fc6000000001a */
[----:B------:R-:W4:Y:S01]  /*25ff0*/  LDL.LU R40, [R1+0x74] ;  /* 0x0000740001287983 */ /* 0x000f220000300800 */
[----:B------:R-:W-:Y:S02]  /*26000*/  PRMT R16, R16, 0x5410, R22 ;  /* 0x0000541010107816 */ /* 0x000fe40000000016 */
[----:B------:R-:W-:Y:S02]  /*26010*/  PRMT R17, R17, 0x5410, R30 ;  /* 0x0000541011117816 */ /* 0x000fe4000000001e */
[----:B------:R-:W-:Y:S02]  /*26020*/  PRMT R18, R18, 0x5410, R23 ;  /* 0x0000541012127816 */ /* 0x000fe40000000017 */
[----:B------:R-:W-:Y:S01]  /*26030*/  PRMT R19, R19, 0x5410, R21 ;  /* 0x0000541013137816 */ /* 0x000fe20000000015 */
[----:B------:R-:W-:-:S04]  /*26040*/  NOP ;  /* 0x0000000000007918 */ /* 0x000fc80000000000 */
[----:B------:R-:W-:Y:S01]  /*26050*/  STSM.16.M88.4 [R5], R16 ;  /* 0x0000001005007844 */ /* 0x000fe20000000200 */
[----:B------:R-:W-:-:S03]  /*26060*/  NOP ;  /* 0x0000000000007918 */ /* 0x000fc60000000000 */
[----:B------:R-:W0:Y:S01]  /*26070*/  LDS.128 R16, [R5] ;  /* 0x0000000005107984 */ /* 0x000e220000000c00 */
[----:B------:R-:W-:Y:S02]  /*26080*/  PRMT R24, R44, 0x5410, R24 ;  /* 0x000054102c187816 */ /* 0x000fe40000000018 */
[----:B------:R-:W-:Y:S01]  /*26090*/  PRMT R25, R42, 0x5410, R25 ;  /* 0x000054102a197816 */ /* 0x000fe20000000019 */
[----:B------:R-:W4:Y:S04]  /*260a0*/  LDL.LU R44, [R1+0xe8] ;  /* 0x0000e800012c7983 */ /* 0x000f280000300800 */
[----:B------:R-:W4:Y:S01]  /*260b0*/  LDL.LU R45, [R1+0x78] ;  /* 0x00007800012d7983 */ /* 0x000f220000300800 */
[----:B--2---:R-:W-:Y:S01]  /*260c0*/  PRMT R27, R47, 0x5410, R27 ;  /* 0x000054102f1b7816 */ /* 0x004fe2000000001b */
[----:B------:R-:W-:-:S02]  /*260d0*/  NOP ;  /* 0x0000000000007918 */ /* 0x000fc40000000000 */
[----:B------:R-:W2:Y:S04]  /*260e0*/  LDL.LU R42, [R1+0x80] ;  /* 0x00008000012a7983 */ /* 0x000ea80000300800 */
[----:B------:R-:W2:Y:S04]  /*260f0*/  LDL.LU R47, [R1+0x84] ;  /* 0x00008400012f7983 */ /* 0x000ea80000300800 */
[----:B0-----:R-:W-:Y:S04]  /*26100*/  STL.64 [R1+0xc70], R18 ;  /* 0x000c701201007387 */ /* 0x001fe80000100a00 */
[----:B------:R0:W-:Y:S04]  /*26110*/  STL.64 [R1+0xc68], R16 ;  /* 0x000c681001007387 */ /* 0x0001e80000100a00 */
[----:B------:R-:W2:Y:S01]  /*26120*/  LDL.LU R52, [R1+0x20] ;  /* 0x0000200001347983 */ /* 0x000ea20000300800 */
[----:B---3--:R-:W-:-:S03]  /*26130*/  PRMT R30, R36, 0x5410, R20 ;  /* 0x00005410241e7816 */ /* 0x008fc60000000014 */
[----:B------:R-:W3:Y:S04]  /*26140*/  LDL.LU R36, [R1+0xe4] ;  /* 0x0000e40001247983 */ /* 0x000ee80000300800 */
[----:B------:R-:W3:Y:S04]  /*26150*/  LDL.LU R56, [R1+0x14] ;  /* 0x0000140001387983 */ /* 0x000ee80000300800 */
[----:B------:R-:W3:Y:S01]  /*26160*/  LDL.LU R6, [R1+0xa0] ;  /* 0x0000a00001067983 */ /* 0x000ee20000300800 */
[----:B----4-:R-:W-:-:S03]  /*26170*/  PRMT R29, R48, 0x5410, R29 ;  /* 0x00005410301d7816 */ /* 0x010fc6000000001d */
[----:B------:R-:W4:Y:S01]  /*26180*/  LDL.LU R51, [R1+0x18] ;  /* 0x0000180001337983 */ /* 0x000f220000300800 */
[----:B------:R-:W-:-:S03]  /*26190*/  PRMT R33, R38, 0x5410, R37 ;  /* 0x0000541026217816 */ /* 0x000fc60000000025 */
[----:B------:R-:W4:Y:S04]  /*261a0*/  LDL.LU R38, [R1+0xdc] ;  /* 0x0000dc0001267983 */ /* 0x000f280000300800 */
[----:B------:R-:W4:Y:S04]  /*261b0*/  LDL.LU R50, [R1+0x1c] ;  /* 0x00001c0001327983 */ /* 0x000f280000300800 */
[----:B------:R-:W4:Y:S04]  /*261c0*/  LDL.LU R49, [R1+0xd0] ;  /* 0x0000d00001317983 */ /* 0x000f280000300800 */
[----:B------:R-:W4:Y:S01]  /*261d0*/  LDL.LU R48, [R1+0x2c] ;  /* 0x00002c0001307983 */ /* 0x000f220000300800 */
[----:B------:R-:W-:-:S03]  /*261e0*/  PRMT R35, R40, 0x5410, R43 ;  /* 0x0000541028237816 */ /* 0x000fc6000000002b */
[----:B------:R-:W4:Y:S01]  /*261f0*/  LDL.LU R40, [R1+0xe0] ;  /* 0x0000e00001287983 */ /* 0x000f220000300800 */
[----:B------:R-:W-:Y:S02]  /*26200*/  PRMT R28, R28, 0x5410, R2 ;  /* 0x000054101c1c7816 */ /* 0x000fe40000000002 */
[----:B------:R-:W-:Y:S01]  /*26210*/  PRMT R34, R46, 0x5410, R39 ;  /* 0x000054102e227816 */ /* 0x000fe20000000027 */
[----:B------:R-:W4:Y:S04]  /*26220*/  LDL.LU R2, [R1+0xd4] ;  /* 0x0000d40001027983 */ /* 0x000f280000300800 */
[----:B0-----:R-:W4:Y:S01]  /*26230*/  LDL.LU R16, [R1+0x24] ;  /* 0x0000240001107983 */ /* 0x001f220000300800 */
[----:B--2---:R-:W-:-:S03]  /*26240*/  PRMT R46, R42, 0x5410, R55 ;  /* 0x000054102a2e7816 */ /* 0x004fc60000000037 */
        /* <DEDUP_REMOVED lines=8> */
[----:B---3--:R-:W-:-:S03]  /*262d0*/  PRMT R36, R36, 0x5410, R52 ;  /* 0x0000541024247816 */ /* 0x008fc60000000034 */
[----:B------:R-:W3:Y:S04]  /*262e0*/  LDL.LU R52, [R1+0xbc] ;  /* 0x0000bc0001347983 */ /* 0x000ee80000300800 */
[----:B------:R-:W3:Y:S04]  /*262f0*/  LDL.LU R9, [R1+0x38] ;  /* 0x0000380001097983 */ /* 0x000ee80000300800 */
[----:B------:R-:W3:Y:S01]  /*26300*/  LDL.LU R59, [R1+0xa8] ;  /* 0x0000a800013b7983 */ /* 0x000ee20000300800 */
[----:B------:R-:W-:-:S03]  /*26310*/  PRMT R37, R6, 0x5410, R56 ;  /* 0x0000541006257816 */ /* 0x000fc60000000038 */
[----:B------:R-:W3:Y:S01]  /*26320*/  LDL.LU R58, [R1+0x48] ;  /* 0x00004800013a7983 */ /* 0x000ee20000300800 */
[----:B----4-:R-:W-:Y:S02]  /*26330*/  PRMT R38, R38, 0x5410, R51 ;  /* 0x0000541026267816 */ /* 0x010fe40000000033 */
[----:B------:R-:W-:Y:S02]  /*26340*/  PRMT R39, R49, 0x5410, R50 ;  /* 0x0000541031277816 */ /* 0x000fe40000000032 */
[----:B------:R-:W-:Y:S02]  /*26350*/  PRMT R40, R40, 0x5410, R48 ;  /* 0x0000541028287816 */ /* 0x000fe40000000030 */
[----:B------:R-:W4:Y:S04]  /*26360*/  LDL.LU R48, [R1+0xc8] ;  /* 0x0000c80001307983 */ /* 0x000f280000300800 */
[----:B------:R-:W4:Y:S04]  /*26370*/  LDL.LU R57, [R1+0x40] ;  /* 0x0000400001397983 */ /* 0x000f280000300800 */
[----:B------:R-:W4:Y:S04]  /*26380*/  LDL.LU R49, [R1+0xb4] ;  /* 0x0000b40001317983 */ /* 0x000f280000300800 */
[----:B------:R-:W4:Y:S04]  /*26390*/  LDL.LU R56, [R1+0x44] ;  /* 0x0000440001387983 */ /* 0x000f280000300800 */
[----:B------:R-:W4:Y:S04]  /*263a0*/  LDL.LU R50, [R1+0xb0] ;  /* 0x0000b00001327983 */ /* 0x000f280000300800 */
[----:B------:R-:W4:Y:S04]  /*263b0*/  LDL.LU R6, [R1+0x4c] ;  /* 0x00004c0001067983 */ /* 0x000f280000300800 */
[----:B------:R-:W4:Y:S01]  /*263c0*/  LDL.LU R51, [R1+0xac] ;  /* 0x0000ac0001337983 */ /* 0x000f220000300800 */
[----:B------:R-:W-:-:S03]  /*263d0*/  PRMT R31, R31, 0x5410, R3 ;  /* 0x000054101f1f7816 */ /* 0x000fc60000000003 */
[----:B------:R-:W-:Y:S01]  /*263e0*/  STSM.16.M88.4 [R5], R24 ;  /* 0x0000001805007844 */ /* 0x000fe20000000200 */
[----:B------:R-:W-:-:S03]  /*263f0*/  NOP ;  /* 0x0000000000007918 */ /* 0x000fc60000000000 */
[----:B------:R-:W0:Y:S01]  /*26400*/  LDS.128 R20, [R5] ;  /* 0x0000000005147984 */ /* 0x000e220000000c00 */
[----:B------:R-:W-:Y:S01]  /*26410*/  NOP ;  /* 0x0000000000007918 */ /* 0x000fe20000000000 */
[----:B------:R-:W-:Y:S02]  /*26420*/  PRMT R32, R32, 0x5410, R41 ;  /* 0x0000541020207816 */ /* 0x000fe40000000029 */
[----:B------:R-:W-:Y:S01]  /*26430*/  STSM.16.M88.4 [R5], R28 ;  /* 0x0000001c05007844 */ /* 0x000fe20000000200 */
[----:B------:R-:W-:-:S03]  /*26440*/  NOP ;  /* 0x0000000000007918 */ /* 0x000fc60000000000 */
[----:B------:R-:W1:Y:S01]  /*26450*/  LDS.128 R24, [R5] ;  /* 0x0000000005187984 */ /* 0x000e620000000c00 */
[----:B------:R-:W-:Y:S01]  /*26460*/  NOP ;  /* 0x0000000000007918 */ /* 0x000fe20000000000 */
[----:B------:R-:W-:Y:S02]  /*26470*/  PRMT R44, R44, 0x5410, R60 ;  /* 0x000054102c2c7816 */ /* 0x000fe4000000003c */
[----:B------:R-:W-:Y:S01]  /*26480*/  STSM.16.M88.4 [R5], R32 ;  /* 0x0000002005007844 */ /* 0x000fe20000000200 */
[----:B------:R-:W-:Y:S01]  /*26490*/  PRMT R45, R45, 0x5410, R53 ;  /* 0x000054102d2d7816 */ /* 0x000fe20000000035 */
[----:B------:R-:W-:Y:S01]  /*264a0*/  NOP ;  /* 0x0000000000007918 */ /* 0x000fe20000000000 */
[----:B------:R-:W-:Y:S01]  /*264b0*/  PRMT R47, R47, 0x5410, R61 ;  /* 0x000054102f2f7816 */ /* 0x000fe2000000003d */
[----:B------:R-:W0:Y:S01]  /*264c0*/  LDS.128 R28, [R5] ;  /* 0x00000000051c7984 */ /* 0x000e220000000c00 */
[----:B------:R-:W-:-:S03]  /*264d0*/  NOP ;  /* 0x0000000000007918 */ /* 0x000fc60000000000 */
[----:B------:R2:W-:Y:S01]  /*264e0*/  STSM.16.M88.4 [R5], R44 ;  /* 0x0000002c05007844 */ /* 0x0005e20000000200 */
[----:B------:R-:W-:Y:S01]  /*264f0*/  PRMT R41, R2, 0x5410, R54 ;  /* 0x0000541002297816 */ /* 0x000fe20000000036 */
[----:B------:R-:W-:Y:S02]  /*26500*/  NOP ;  /* 0x0000000000007918 */ /* 0x000fe40000000000 */
[----:B------:R-:W4:Y:S01]  /*26510*/  LDL.LU R2, [R1+0x5c] ;  /* 0x00005c0001027983 */ /* 0x000f220000300800 */
[----:B--2---:R-:W-:Y:S01]  /*26520*/  PRMT R42, R42, 0x5410, R16 ;  /* 0x000054102a2a7816 */ /* 0x004fe20000000010 */
[----:B------:R-:W2:Y:S01]  /*26530*/  LDC R61, c[0x0][0x3b4] ;  /* 0x0000ed00ff3d7b82 */ /* 0x000ea20000000800 */
[----:B------:R-:W-:Y:S01]  /*26540*/  PRMT R43, R18, 0x5410, R17 ;  /* 0x00005410122b7816 */ /* 0x000fe20000000011 */
[----:B------:R-:W0:Y:S01]  /*26550*/  LDS.128 R32, [R5] ;  /* 0x0000000005207984 */ /* 0x000e220000000c00 */
[----:B------:R-:W-:Y:S01]  /*26560*/  NOP ;  /* 0x0000000000007918 */ /* 0x000fe20000000000 */
[----:B------:R-:W-:-:S02]  /*26570*/  PRMT R44, R15, 0x5410, R19 ;  /* 0x000054100f2c7816 */ /* 0x000fc40000000013 */
[----:B------:R-:W-:Y:S02]  /*26580*/  PRMT R45, R8, 0x5410, R11 ;  /* 0x00005410082d7816 */ /* 0x000fe4000000000b */
[----:B---3--:R-:W-:Y:S02]  /*26590*/  PRMT R46, R52, 0x5410, R7 ;  /* 0x00005410342e7816 */ /* 0x008fe40000000007 */
[----:B------:R-:W3:Y:S04]  /*265a0*/  LDL.LU R52, [R1+0xb8] ;  /* 0x0000b80001347983 */ /* 0x000ee80000300800 */
[----:B------:R-:W2:Y:S04]  /*265b0*/  LDL.LU R16, [R1+0x54] ;  /* 0x0000540001107983 */ /* 0x000ea80000300800 */
[----:B------:R-:W2:Y:S04]  /*265c0*/  LDL.LU R17, [R1+0x9c] ;  /* 0x00009c0001117983 */ /* 0x000ea80000300800 */
[----:B------:R-:W2:Y:S04]  /*265d0*/  LDL.LU R18, [R1+0x58] ;  /* 0x0000580001127983 */ /* 0x000ea80000300800 */
[----:B------:R-:W2:Y:S04]  /*265e0*/  LDL.LU R15, [R1+0x98] ;  /* 0x00009800010f7983 */ /* 0x000ea80000300800 */
[----:B------:R-:W2:Y:S01]  /*265f0*/  LDL.LU R7, [R1+0x60] ;  /* 0x0000600001077983 */ /* 0x000ea20000300800 */
[----:B------:R-:W-:-:S03]  /*26600*/  PRMT R47, R59, 0x5410, R9 ;  /* 0x000054103b2f7816 */ /* 0x000fc60000000009 */
[----:B------:R-:W3:Y:S04]  /*26610*/  LDL R11, [R1+0x438] ;  /* 0x00043800010b7983 */ /* 0x000ee80000100800 */
[----:B------:R-:W3:Y:S04]  /*26620*/  LDL.LU R19, [R1+0x7c] ;  /* 0x00007c0001137983 */ /* 0x000ee80000300800 */
[----:B------:R-:W3:Y:S04]  /*26630*/  LDL.LU R8, [R1+0xa4] ;  /* 0x0000a40001087983 */ /* 0x000ee80000300800 */
[----:B------:R-:W3:Y:S01]  /*26640*/  LDL.LU R9, [R1+0x64] ;  /* 0x0000640001097983 */ /* 0x000ee20000300800 */
[----:B----4-:R-:W-:-:S02]  /*26650*/  PRMT R48, R48, 0x5410, R58 ;  /* 0x0000541030307816 */ /* 0x010fc4000000003a */
[----:B------:R-:W-:Y:S02]  /*26660*/  PRMT R49, R49, 0x5410, R57 ;  /* 0x0000541031317816 */ /* 0x000fe40000000039 */
[----:B------:R-:W4:Y:S01]  /*26670*/  LDL.LU R57, [R1+0x8c] ;  /* 0x00008c0001397983 */ /* 0x000f220000300800 */
[----:B------:R-:W-:-:S03]  /*26680*/  PRMT R50, R50, 0x5410, R56 ;  /* 0x0000541032327816 */ /* 0x000fc60000000038 */
[----:B------:R-:W4:Y:S01]  /*26690*/  LDL.LU R56, [R1+0x68] ;  /* 0x0000680001387983 */ /* 0x000f220000300800 */
[----:B------:R-:W-:-:S03]  /*266a0*/  PRMT R51, R51, 0x5410, R6 ;  /* 0x0000541033337816 */ /* 0x000fc60000000006 */
[----:B------:R-:W4:Y:S04]  /*266b0*/  LDL.LU R6, [R1+0x88] ;  /* 0x0000880001067983 */ /* 0x000f280000300800 */
[----:B------:R-:W4:Y:S04]  /*266c0*/  LDL.LU R59, [R1+0x6c] ;  /* 0x00006c00013b7983 */ /* 0x000f280000300800 */
[----:B------:R-:W4:Y:S04]  /*266d0*/  LDL.LU R58, [R1+0x90] ;  /* 0x00009000013a7983 */ /* 0x000f280000300800 */
[----:B------:R-:W-:Y:S01]  /*266e0*/  STSM.16.M88.4 [R5], R36 ;  /* 0x0000002405007844 */ /* 0x000fe20000000200 */
[----:B------:R-:W-:-:S03]  /*266f0*/  NOP ;  /* 0x0000000000007918 */ /* 0x000fc60000000000 */
[----:B------:R-:W0:Y:S01]  /*26700*/  LDS.128 R36, [R5] ;  /* 0x0000000005247984 */ /* 0x000e220000000c00 */
[----:B------:R-:W-:-:S03]  /*26710*/  NOP ;  /* 0x0000000000007918 */ /* 0x000fc60000000000 */
        /* <DEDUP_REMOVED lines=11> */
[----:B--2---:R-:W-:-:S03]  /*267d0*/  PRMT R55, R0, 0x5410, R7 ;  /* 0x0000541000377816 */ /* 0x004fc60000000007 */
[----:B------:R-:W2:Y:S01]  /*267e0*/  LDL.LU R0, [R1+0xc7c] ;  /* 0x000c7c0001007983 */ /* 0x000ea20000300800 */
[----:B------:R-:W-:-:S03]  /*267f0*/  PRMT R54, R15, 0x5410, R18 ;  /* 0x000054100f367816 */ /* 0x000fc60000000012 */
[----:B------:R-:W2:Y:S01]  /*26800*/  LDL R15, [R1+0x43c] ;  /* 0x00043c00010f7983 */ /* 0x000ea20000100800 */
[----:B---3--:R-:W-:Y:S02]  /*26810*/  PRMT R52, R52, 0x5410, R2 ;  /* 0x0000541034347816 */ /* 0x008fe40000000002 */
[----:B------:R-:W-:Y:S01]  /*26820*/  PRMT R53, R17, 0x5410, R16 ;  /* 0x0000541011357816 */ /* 0x000fe20000000010 */
[----:B------:R-:W-:Y:S01]  /*26830*/  NOP ;  /* 0x0000000000007918 */ /* 0x000fe20000000000 */
[----:B------:R-:W-:-:S03]  /*26840*/  PRMT R16, R8, 0x5410, R19 ;  /* 0x0000541008107816 */ /* 0x000fc60000000013 */
[----:B------:R-:W-:Y:S01]  /*26850*/  STSM.16.M88.4 [R5], R52 ;  /* 0x0000003405007844 */ /* 0x000fe20000000200 */
[----:B------:R-:W-:-:S03]  /*26860*/  NOP ;  /* 0x0000000000007918 */ /* 0x000fc60000000000 */
[----:B------:R-:W3:Y:S01]  /*26870*/  LDS.128 R52, [R5] ;  /* 0x0000000005347984 */ /* 0x000ee20000000c00 */
[----:B----4-:R-:W-:Y:S02]  /*26880*/  PRMT R17, R57, 0x5410, R9 ;  /* 0x0000541039117816 */ /* 0x010fe40000000009 */
[----:B------:R-:W-:Y:S02]  /*26890*/  PRMT R18, R6, 0x5410, R56 ;  /* 0x0000541006127816 */ /* 0x000fe40000000038 */
[----:B------:R-:W-:Y:S01]  /*268a0*/  PRMT R19, R58, 0x5410, R59 ;  /* 0x000054103a137816 */ /* 0x000fe2000000003b */
[----:B------:R-:W-:-:S04]  /*268b0*/  NOP ;  /* 0x0000000000007918 */ /* 0x000fc80000000000 */
[----:B------:R4:W-:Y:S04]  /*268c0*/  STSM.16.M88.4 [R5], R16 ;  /* 0x0000001005007844 */ /* 0x0009e80000000200 */
[----:B----4-:R-:W4:Y:S01]  /*268d0*/  LDL.LU R5, [R1+0xc78] ;  /* 0x000c780001057983 */ /* 0x010f220000300800 */
[C---:B------:R-:W-:Y:S01]  /*268e0*/  IMAD R3, R11.reuse, UR4, RZ ;  /* 0x000000040b037c24 */ /* 0x040fe2000f8e02ff */
[----:B------:R-:W-:Y:S02]  /*268f0*/  ISETP.GE.AND P5, PT, R11, UR10, PT ;  /* 0x0000000a0b007c0c */ /* 0x000fe4000bfa6270 */
[----:B------:R-:W-:Y:S01]  /*26900*/  PRMT R8, R4, 0x7770, RZ ;  /* 0x0000777004087816 */ /* 0x000fe200000000ff */
[----:B------:R-:W3:Y:S01]  /*26910*/  LDL.LU.64 R18, [R1+0xc70] ;  /* 0x000c700001127983 */ /* 0x000ee20000300a00 */
[----:B------:R-:W-:Y:S01]  /*26920*/  IADD3 R2, P6, PT, R3, UR6, RZ ;  /* 0x0000000603027c10 */ /* 0x000fe2000ffde0ff */
[----:B------:R-:W-:-:S02]  /*26930*/  IMAD R61, R61, 0x20, R3 ;  /* 0x000000203d3d7824 */ /* 0x000fc400078e0203 */
[----:B------:R-:W3:Y:S01]  /*26940*/  LDL.LU.64 R16, [R1+0xc68] ;  /* 0x000c680001107983 */ /* 0x000ee20000300a00 */
[----:B------:R-:W-:Y:S01]  /*26950*/  LEA.HI.X.SX32 R3, R3, UR7, 0x1, P6 ;  /* 0x0000000703037c11 */ /* 0x000fe2000b0f0eff */
[----:B------:R-:W0:Y:S01]  /*26960*/  LDCU.64 UR6, c[0x0][0x398] ;  /* 0x00007300ff0677ac */ /* 0x000e220008000a00 */
[C---:B--2---:R-:W-:Y:S01]  /*26970*/  ISETP.GE.AND P2, PT, R0.reuse, UR11, PT ;  /* 0x0000000b00007c0c */ /* 0x044fe2000bf46270 */
[----:B------:R-:W2:Y:S01]  /*26980*/  LDCU.64 UR10, c[0x0][0x398] ;  /* 0x00007300ff0a77ac */ /* 0x000ea20008000a00 */
[C---:B------:R-:W-:Y:S01]  /*26990*/  IMAD R7, R0.reuse, UR5, RZ ;  /* 0x0000000500077c24 */ /* 0x040fe2000f8e02ff */
[----:B------:R-:W-:Y:S01]  /*269a0*/  ISETP.LT.AND P5, PT, R0, UR29, !P5 ;  /* 0x0000001d00007c0c */ /* 0x000fe2000efa1270 */
[----:B------:R-:W0:Y:S03]  /*269b0*/  LDCU.64 UR4, c[0x0][0x398] ;  /* 0x00007300ff0477ac */ /* 0x000e260008000a00 */
[----:B------:R-:W-:-:S02]  /*269c0*/  SHF.R.S32.HI R6, RZ, 0x1f, R7 ;  /* 0x0000001fff067819 */ /* 0x000fc40000011407 */
[----:B------:R-:W-:-:S05]  /*269d0*/  IADD3 R56, P6, PT, R7, R2, RZ ;  /* 0x0000000207387210 */ /* 0x000fca0007fde0ff */
[----:B------:R-:W-:Y:S01]  /*269e0*/  IMAD.X R57, R6, 0x1, R3, P6 ;  /* 0x0000000106397824 */ /* 0x000fe200030e0603 */
[----:B------:R-:W-:Y:S01]  /*269f0*/  IADD3 R60, P6, PT, R61, UR12, RZ ;  /* 0x0000000c3d3c7c10 */ /* 0x000fe2000ffde0ff */
[----:B------:R-:W-:Y:S01]  /*26a00*/  NOP ;  /* 0x0000000000007918 */ /* 0x000fe20000000000 */
[----:B--2---:R-:W-:Y:S02]  /*26a10*/  ISETP.LT.AND P2, PT, R15, UR10, !P2 ;  /* 0x0000000a0f007c0c */ /* 0x004fe4000d741270 */
[----:B------:R-:W-:Y:S01]  /*26a20*/  LEA.HI.X.SX32 R61, R61, UR13, 0x1, P6 ;  /* 0x0000000d3d3d7c11 */ /* 0x000fe2000b0f0eff */
[C---:B------:R-:W-:Y:S01]  /*26a30*/  VIADD R9, R7.reuse, UR14 ;  /* 0x0000000e07097c36 */ /* 0x040fe20008000000 */
[----:B------:R-:W-:Y:S01]  /*26a40*/  IADD3 R58, P6, PT, R7, R60, RZ ;  /* 0x0000003c073a7210 */ /* 0x000fe20007fde0ff */
[----:B------:R2:W-:Y:S01]  /*26a50*/  @P5 STG.E.U8 desc[UR8][R56.64], R8 ;  /* 0x0000000838005986 */ /* 0x0005e2000c101108 */
[----:B------:R-:W1:Y:S01]  /*26a60*/  LDCU.64 UR12, c[0x0][0x398] ;  /* 0x00007300ff0c77ac */ /* 0x000e620008000a00 */
[----:B0-----:R-:W-:-:S02]  /*26a70*/  ISETP.LT.AND P5, PT, R11, UR6, !P0 ;  /* 0x000000060b007c0c */ /* 0x001fc4000c7a1270 */
[----:B------:R-:W-:Y:S01]  /*26a80*/  IMAD.X R59, R6, 0x1, R61, P6 ;  /* 0x00000001063b7824 */ /* 0x000fe200030e063d */
[----:B------:R-:W-:Y:S01]  /*26a90*/  PRMT R6, R4, 0x7771, RZ ;  /* 0x0000777104067816 */ /* 0x000fe200000000ff */
[----:B------:R-:W-:Y:S01]  /*26aa0*/  VIADD R7, R0, 0x4 ;  /* 0x0000000400077836 */ /* 0x000fe20000000000 */
[----:B------:R-:W0:Y:S01]  /*26ab0*/  LDCU UR10, c[0x0][0x39c] ;  /* 0x00007380ff0a77ac */ /* 0x000e220008000800 */
[----:B------:R-:W0:Y:S01]  /*26ac0*/  LDCU UR6, c[0x0][0x3b8] ;  /* 0x00007700ff0677ac */ /* 0x000e220008000800 */
[----:B--2---:R-:W-:Y:S02]  /*26ad0*/  SHF.R.S32.HI R8, RZ, 0x1f, R9 ;  /* 0x0000001fff087819 */ /* 0x004fe40000011409 */
[----:B------:R-:W-:Y:S01]  /*26ae0*/  IADD3 R56, P6, PT, R9, R2, RZ ;  /* 0x0000000209387210 */ /* 0x000fe20007fde0ff */
[----:B------:R2:W-:Y:S01]  /*26af0*/  @P2 STG.E.U8 desc[UR8][R58.64], R6 ;  /* 0x000000063a002986 */ /* 0x0005e2000c101108 */
[----:B------:R-:W-:Y:S01]  /*26b00*/  ISETP.LT.AND P0, PT, R15, UR4, !P0 ;  /* 0x000000040f007c0c */ /* 0x000fe2000c701270 */
[----:B------:R-:W0:Y:S02]  /*26b10*/  LDCU UR4, c[0x0][0x39c] ;  /* 0x00007380ff0477ac */ /* 0x000e240008000800 */
[----:B------:R-:W-:Y:S01]  /*26b20*/  IMAD.X R57, R8, 0x1, R3, P6 ;  /* 0x0000000108397824 */ /* 0x000fe200030e0603 */
[----:B--2---:R-:W-:-:S05]  /*26b30*/  PRMT R6, R4, 0x7772, RZ ;  /* 0x0000777204067816 */ /* 0x004fca00000000ff */
[----:B------:R2:W-:Y:S01]  /*26b40*/  @P5 STG.E.U8 desc[UR8][R56.64], R6 ;  /* 0x0000000638005986 */ /* 0x0005e2000c101108 */
[----:B-1----:R-:W-:Y:S01]  /*26b50*/  ISETP.LT.AND P5, PT, R11, UR12, !P3 ;  /* 0x0000000c0b007c0c */ /* 0x002fe2000dfa1270 */
[----:B------:R-:W1:Y:S01]  /*26b60*/  LDCU UR12, c[0x0][0x39c] ;  /* 0x00007380ff0c77ac */ /* 0x000e620008000800 */
[----:B------:R-:W-:Y:S02]  /*26b70*/  ISETP.GE.AND P2, PT, R7, UR15, PT ;  /* 0x0000000f07007c0c */ /* 0x000fe4000bf46270 */
[----:B------:R-:W-:Y:S01]  /*26b80*/  PRMT R4, R4, 0x7773, RZ ;  /* 0x0000777304047816 */ /* 0x000fe200000000ff */
[----:B------:R-:W0:Y:S01]  /*26b90*/  LDCU.64 UR14, c[0x0][0x398] ;  /* 0x00007300ff0e77ac */ /* 0x000e220008000a00 */
[C---:B--2---:R-:W-:Y:S01]  /*26ba0*/  IADD3 R6, P6, PT, R9.reuse, R60, RZ ;  /* 0x0000003c09067210 */ /* 0x044fe20007fde0ff */
[----:B------:R-:W-:Y:S01]  /*26bb0*/  VIADD R9, R9, UR18 ;  /* 0x0000001209097c36 */ /* 0x000fe20008000000 */
[----:B------:R-:W-:Y:S01]  /*26bc0*/  ISETP.LT.AND P3, PT, R15, UR16, !P3 ;  /* 0x000000100f007c0c */ /* 0x000fe2000df61270 */
[----:B------:R-:W2:Y:S02]  /*26bd0*/  LDCU.64 UR18, c[0x0][0x398] ;  /* 0x00007300ff1277ac */ /* 0x000ea40008000a00 */
[----:B------:R-:W-:Y:S01]  /*26be0*/  IMAD.X R7, R8, 0x1, R61, P6 ;  /* 0x0000000108077824 */ /* 0x000fe200030e063d */
[----:B------:R-:W-:Y:S01]  /*26bf0*/  SHF.R.S32.HI R8, RZ, 0x1f, R9 ;  /* 0x0000001fff087819 */ /* 0x000fe20000011409 */
[----:B------:R-:W0:Y:S01]  /*26c00*/  LDCU UR16, c[0x0][0x398] ;  /* 0x00007300ff1077ac */ /* 0x000e220008000800 */
[----:B------:R-:W-:-:S02]  /*26c10*/  IADD3 R56, P6, PT, R9, R2, RZ ;  /* 0x0000000209387210 */ /* 0x000fc40007fde0ff */
[----:B------:R4:W-:Y:S03]  /*26c20*/  @P0 STG.E.U8 desc[UR8][R6.64], R4 ;  /* 0x0000000406000986 */ /* 0x0009e6000c101108 */
[----:B------:R-:W-:Y:S01]  /*26c30*/  IMAD.X R57, R8, 0x1, R3, P6 ;  /* 0x0000000108397824 */ /* 0x000fe200030e0603 */
[----:B----4-:R-:W-:-:S05]  /*26c40*/  PRMT R6, R5, 0x7770, RZ ;  /* 0x0000777005067816 */ /* 0x010fca00000000ff */
[----:B------:R4:W-:Y:S02]  /*26c50*/  @P5 STG.E.U8 desc[UR8][R56.64], R6 ;  /* 0x0000000638005986 */ /* 0x0009e4000c101108 */
[----:B----4-:R-:W-:-:S05]  /*26c60*/  IADD3 R6, P6, PT, R9, R60, RZ ;  /* 0x0000003c09067210 */ /* 0x010fca0007fde0ff */
[----:B------:R-:W-:Y:S01]  /*26c70*/  IMAD.X R7, R8, 0x1, R61, P6 ;  /* 0x0000000108077824 */ /* 0x000fe200030e063d */
[----:B------:R-:W-:-:S05]  /*26c80*/  PRMT R8, R5, 0x7771, RZ ;  /* 0x0000777105087816 */ /* 0x000fca00000000ff */
[----:B------:R4:W-:Y:S04]  /*26c90*/  @P3 STG.E.U8 desc[UR8][R6.64], R8 ;  /* 0x0000000806003986 */ /* 0x0009e8000c101108 */
[----:B----4-:R-:W4:Y:S01]  /*26ca0*/  LDL.LU.64 R6, [R1+0xc60] ;  /* 0x000c600001067983 */ /* 0x010f220000300a00 */
[----:B------:R-:W-:-:S05]  /*26cb0*/  VIADD R4, R0, 0x5 ;  /* 0x0000000500047836 */ /* 0x000fca0000000000 */
[----:B0-----:R-:W-:Y:S01]  /*26cc0*/  ISETP.GE.AND P0, PT, R4, UR10, PT ;  /* 0x0000000a04007c0c */ /* 0x001fe2000bf06270 */
[----:B------:R-:W-:Y:S01]  /*26cd0*/  VIADD R4, R9, UR24 ;  /* 0x0000001809047c36 */ /* 0x000fe20008000000 */
[----:B------:R-:W-:Y:S01]  /*26ce0*/  ISETP.LT.AND P5, PT, R11, UR14, !P4 ;  /* 0x0000000e0b007c0c */ /* 0x000fe2000e7a1270 */
[----:B------:R-:W-:Y:S01]  /*26cf0*/  VIADD R56, R0, 0x6 ;  /* 0x0000000600387836 */ /* 0x000fe20000000000 */
[----:B--2---:R-:W-:Y:S01]  /*26d00*/  ISETP.LT.AND P4, PT, R15, UR18, !P4 ;  /* 0x000000120f007c0c */ /* 0x004fe2000e781270 */
[----:B------:R-:W0:Y:S01]  /*26d10*/  LDCU.64 UR24, c[0x0][0x398] ;  /* 0x00007300ff1877ac */ /* 0x000e220008000a00 */
[----:B------:R-:W-:Y:S02]  /*26d20*/  SHF.R.S32.HI R57, RZ, 0x1f, R4 ;  /* 0x0000001fff397819 */ /* 0x000fe40000011404 */
[C---:B------:R-:W-:Y:S01]  /*26d30*/  IADD3 R58, P6, PT, R4.reuse, R2, RZ ;  /* 0x00000002043a7210 */ /* 0x040fe20007fde0ff */
[----:B------:R-:W2:Y:S01]  /*26d40*/  LDCU UR10, c[0x0][0x39c] ;  /* 0x00007380ff0a77ac */ /* 0x000ea20008000800 */
[----:B------:R-:W-:-:S03]  /*26d50*/  IADD3 R8, P3, PT, R4, R60, RZ ;  /* 0x0000003c04087210 */ /* 0x000fc60007f7e0ff */
[----:B------:R-:W-:Y:S01]  /*26d60*/  IMAD.X R59, R57, 0x1, R3, P6 ;  /* 0x00000001393b7824 */ /* 0x000fe200030e0603 */
[----:B------:R-:W-:Y:S01]  /*26d70*/  ISETP.GE.AND P6, PT, R56, UR4, PT ;  /* 0x0000000438007c0c */ /* 0x000fe2000bfc6270 */
[----:B------:R-:W0:Y:S01]  /*26d80*/  LDCU UR4, c[0x0][0x3b8] ;  /* 0x00007700ff0477ac */ /* 0x000e220008000800 */
[----:B------:R-:W-:Y:S01]  /*26d90*/  PRMT R56, R5, 0x7772, RZ ;  /* 0x0000777205387816 */ /* 0x000fe200000000ff */
[----:B------:R-:W-:Y:S01]  /*26da0*/  IMAD.X R9, R57, 0x1, R61, P3 ;  /* 0x0000000139097824 */ /* 0x000fe200018e063d */
[----:B------:R-:W-:Y:S01]  /*26db0*/  PRMT R5, R5, 0x7773, RZ ;  /* 0x0000777305057816 */ /* 0x000fe200000000ff */
[----:B------:R-:W0:Y:S02]  /*26dc0*/  LDCU UR14, c[0x0][0x398] ;  /* 0x00007300ff0e77ac */ /* 0x000e240008000800 */
[----:B------:R1:W-:Y:S01]  /*26dd0*/  @P5 STG.E.U8 desc[UR8][R58.64], R56 ;  /* 0x000000383a005986 */ /* 0x0003e2000c101108 */
[----:B------:R-:W-:Y:S01]  /*26de0*/  ISETP.LT.AND P3, PT, R15, UR20, !P2 ;  /* 0x000000140f007c0c */ /* 0x000fe2000d761270 */
[----:B------:R-:W0:Y:S02]  /*26df0*/  LDCU UR18, c[0x0][0x398] ;  /* 0x00007300ff1277ac */ /* 0x000e240008000800 */
[----:B------:R2:W-:Y:S01]  /*26e00*/  @P4 STG.E.U8 desc[UR8][R8.64], R5 ;  /* 0x0000000508004986 */ /* 0x0005e2000c101108 */
[----:B------:R-:W-:Y:S01]  /*26e10*/  ISETP.LT.AND P4, PT, R11, UR22, !P2 ;  /* 0x000000160b007c0c */ /* 0x000fe2000d781270 */
[----:B------:R-:W0:Y:S01]  /*26e20*/  LDCU UR20, c[0x0][0x398] ;  /* 0x00007300ff1477ac */ /* 0x000e220008000800 */
[----:B-1----:R-:W-:Y:S01]  /*26e30*/  VIADD R56, R4, UR6 ;  /* 0x0000000604387c36 */ /* 0x002fe20008000000 */
[----:B------:R-:W1:Y:S04]  /*26e40*/  LDCU UR6, c[0x0][0x3b8] ;  /* 0x00007700ff0677ac */ /* 0x000e680008000800 */
[----:B--2---:R-:W-:-:S02]  /*26e50*/  SHF.R.S32.HI R5, RZ, 0x1f, R56 ;  /* 0x0000001fff057819 */ /* 0x004fc40000011438 */
[C---:B------:R-:W-:Y:S02]  /*26e60*/  IADD3 R8, P2, PT, R56.reuse, R2, RZ ;  /* 0x0000000238087210 */ /* 0x040fe40007f5e0ff */
[----:B------:R-:W-:-:S03]  /*26e70*/  IADD3 R4, P5, PT, R56, R60, RZ ;  /* 0x0000003c38047210 */ /* 0x000fc60007fbe0ff */
[C---:B------:R-:W-:Y:S02]  /*26e80*/  IMAD.X R9, R5.reuse, 0x1, R3, P2 ;  /* 0x0000000105097824 */ /* 0x040fe400010e0603 */
[----:B------:R-:W-:Y:S02]  /*26e90*/  IMAD.X R5, R5, 0x1, R61, P5 ;  /* 0x0000000105057824 */ /* 0x000fe400028e063d */
[----:B0-----:R-:W-:Y:S01]  /*26ea0*/  VIADD R56, R56, UR4 ;  /* 0x0000000438387c36 */ /* 0x001fe20008000000 */
[----:B------:R-:W0:Y:S01]  /*26eb0*/  LDCU UR4, c[0x0][0x3b8] ;  /* 0x00007700ff0477ac */ /* 0x000e220008000800 */
[----:B------:R-:W-:-:S05]  /*26ec0*/  VIADD R59, R0, 0x7 ;  /* 0x00000007003b7836 */ /* 0x000fca0000000000 */
[----:B------:R-:W-:Y:S01]  /*26ed0*/  ISETP.GE.AND P2, PT, R59, UR10, PT ;  /* 0x0000000a3b007c0c */ /* 0x000fe2000bf46270 */
[----:B------:R-:W2:Y:S01]  /*26ee0*/  LDCU UR10, c[0x0][0x39c] ;  /* 0x00007380ff0a77ac */ /* 0x000ea20008000800 */
[C---:B----4-:R-:W-:Y:S02]  /*26ef0*/  PRMT R58, R6.reuse, 0x7770, RZ ;  /* 0x00007770063a7816 */ /* 0x050fe400000000ff */
[----:B------:R-:W-:-:S03]  /*26f00*/  PRMT R57, R6, 0x7771, RZ ;  /* 0x0000777106397816 */ /* 0x000fc600000000ff */
[----:B------:R4:W-:Y:S01]  /*26f10*/  @P4 STG.E.U8 desc[UR8][R8.64], R58 ;  /* 0x0000003a08004986 */ /* 0x0009e2000c101108 */
[----:B------:R-:W-:-:S03]  /*26f20*/  ISETP.LT.AND P4, PT, R15, UR26, !P0 ;  /* 0x0000001a0f007c0c */ /* 0x000fc6000c781270 */
[----:B------:R0:W-:Y:S01]  /*26f30*/  @P3 STG.E.U8 desc[UR8][R4.64], R57 ;  /* 0x0000003904003986 */ /* 0x0001e2000c101108 */
[----:B------:R-:W-:Y:S02]  /*26f40*/  ISETP.LT.AND P3, PT, R11, UR24, !P0 ;  /* 0x000000180b007c0c */ /* 0x000fe4000c761270 */
[----:B----4-:R-:W-:Y:S01]  /*26f50*/  IADD3 R58, P0, PT, R56, R2, RZ ;  /* 0x00000002383a7210 */ /* 0x010fe20007f1e0ff */
[----:B------:R-:W4:Y:S01]  /*26f60*/  LDL.LU.64 R8, [R1+0xc58] ;  /* 0x000c580001087983 */ /* 0x000f220000300a00 */
[----:B0-----:R-:W-:Y:S01]  /*26f70*/  SHF.R.S32.HI R5, RZ, 0x1f, R56 ;  /* 0x0000001fff057819 */ /* 0x001fe20000011438 */
[----:B------:R-:W-:Y:S01]  /*26f80*/  VIADD R57, R0, 0x8 ;  /* 0x0000000800397836 */ /* 0x000fe20000000000 */
[----:B------:R-:W-:-:S03]  /*26f90*/  IADD3 R4, P5, PT, R56, R60, RZ ;  /* 0x0000003c38047210 */ /* 0x000fc60007fbe0ff */
[----:B------:R-:W-:Y:S01]  /*26fa0*/  IMAD.X R59, R5, 0x1, R3, P0 ;  /* 0x00000001053b7824 */ /* 0x000fe200000e0603 */
[----:B------:R-:W-:Y:S01]  /*26fb0*/  ISETP.GE.AND P0, PT, R57, UR12, PT ;  /* 0x0000000c39007c0c */ /* 0x000fe2000bf06270 */
[----:B------:R-:W-:Y:S01]  /*26fc0*/  IMAD.X R5, R5, 0x1, R61, P5 ;  /* 0x0000000105057824 */ /* 0x000fe200028e063d */
[C---:B------:R-:W-:Y:S01]  /*26fd0*/  PRMT R57, R6.reuse, 0x7772, RZ ;  /* 0x0000777206397816 */ /* 0x040fe200000000ff */
[----:B------:R-:W0:Y:S01]  /*26fe0*/  LDCU UR12, c[0x0][0x398] ;  /* 0x00007300ff0c77ac */ /* 0x000e220008000800 */
[----:B------:R-:W-:-:S03]  /*26ff0*/  PRMT R6, R6, 0x7773, RZ ;  /* 0x0000777306067816 */ /* 0x000fc600000000ff */
[----:B------:R-:W-:Y:S04]  /*27000*/  @P3 STG.E.U8 desc[UR8][R58.64], R57 ;  /* 0x000000393a003986 */ /* 0x000fe8000c101108 */
[----:B------:R1:W-:Y:S01]  /*27010*/  @P4 STG.E.U8 desc[UR8][R4.64], R6 ;  /* 0x0000000604004986 */ /* 0x0003e2000c101108 */
[----:B------:R-:W-:Y:S01]  /*27020*/  ISETP.LT.AND P4, PT, R11, UR28, !P6 ;  /* 0x0000001c0b007c0c */ /* 0x000fe2000f781270 */
[----:B-1----:R-:W-:Y:S01]  /*27030*/  VIADD R6, R56, UR6 ;  /* 0x0000000638067c36 */ /* 0x002fe20008000000 */
[----:B------:R-:W-:Y:S01]  /*27040*/  PRMT R57, R7, 0x7770, RZ ;  /* 0x0000777007397816 */ /* 0x000fe200000000ff */
[----:B------:R-:W-:Y:S01]  /*27050*/  VIADD R56, R0, 0x9 ;  /* 0x0000000900387836 */ /* 0x000fe20000000000 */
[----:B------:R-:W-:Y:S01]  /*27060*/  ISETP.LT.AND P6, PT, R15, UR14, !P6 ;  /* 0x0000000e0f007c0c */ /* 0x000fe2000f7c1270 */
[----:B------:R-:W1:Y:S01]  /*27070*/  LDCU UR6, c[0x0][0x3b8] ;  /* 0x00007700ff0677ac */ /* 0x000e620008000800 */
[----:B------:R-:W-:-:S02]  /*27080*/  SHF.R.S32.HI R5, RZ, 0x1f, R6 ;  /* 0x0000001fff057819 */ /* 0x000fc40000011406 */
[----:B------:R-:W-:Y:S01]  /*27090*/  IADD3 R58, P3, PT, R6, R2, RZ ;  /* 0x00000002063a7210 */ /* 0x000fe20007f7e0ff */
[----:B------:R-:W0:Y:S04]  /*270a0*/  LDCU UR14, c[0x0][0x398] ;  /* 0x00007300ff0e77ac */ /* 0x000e280008000800 */
[----:B------:R-:W-:-:S05]  /*270b0*/  IMAD.X R59, R5, 0x1, R3, P3 ;  /* 0x00000001053b7824 */ /* 0x000fca00018e0603 */
[----:B------:R0:W-:Y:S04]  /*270c0*/  @P4 STG.E.U8 desc[UR8][R58.64], R57 ;  /* 0x000000393a004986 */ /* 0x0001e8000c101108 */
[----:B0-----:R-:W3:Y:S01]  /*270d0*/  LDL.LU R57, [R1] ;  /* 0x0000000001397983 */ /* 0x001ee20000300800 */
[----:B--2---:R-:W-:Y:S01]  /*270e0*/  ISETP.GE.AND P3, PT, R56, UR10, PT ;  /* 0x0000000a38007c0c */ /* 0x004fe2000bf66270 */
[----:B------:R-:W0:Y:S01]  /*270f0*/  LDCU UR10, c[0x0][0x39c] ;  /* 0x00007380ff0a77ac */ /* 0x000e220008000800 */
[C---:B------:R-:W-:Y:S01]  /*27100*/  IADD3 R4, P5, PT, R6.reuse, R60, RZ ;  /* 0x0000003c06047210 */ /* 0x040fe20007fbe0ff */
[----:B------:R-:W-:Y:S01]  /*27110*/  VIADD R6, R6, UR4 ;  /* 0x0000000406067c36 */ /* 0x000fe20008000000 */
[----:B------:R-:W-:Y:S01]  /*27120*/  PRMT R56, R7, 0x7771, RZ ;  /* 0x0000777107387816 */ /* 0x000fe200000000ff */
[----:B------:R-:W2:Y:S02]  /*27130*/  LDCU UR4, c[0x0][0x3b8] ;  /* 0x00007700ff0477ac */ /* 0x000ea40008000800 */
[----:B------:R-:W-:Y:S01]  /*27140*/  IMAD.X R5, R5, 0x1, R61, P5 ;  /* 0x0000000105057824 */ /* 0x000fe200028e063d */
[----:B------:R-:W-:Y:S01]  /*27150*/  ISETP.LT.AND P5, PT, R11, UR12, !P2 ;  /* 0x0000000c0b007c0c */ /* 0x000fe2000d7a1270 */
[----:B------:R-:W0:Y:S01]  /*27160*/  LDCU UR12, c[0x0][0x398] ;  /* 0x00007300ff0c77ac */ /* 0x000e220008000800 */
[----:B------:R-:W-:-:S02]  /*27170*/  ISETP.LT.AND P4, PT, R15, UR16, !P2 ;  /* 0x000000100f007c0c */ /* 0x000fc4000d781270 */
[----:B------:R1:W-:Y:S01]  /*27180*/  @P6 STG.E.U8 desc[UR8][R4.64], R56 ;  /* 0x0000003804006986 */ /* 0x0003e2000c101108 */
[----:B------:R-:W-:Y:S01]  /*27190*/  IADD3 R58, P2, PT, R6, R2, RZ ;  /* 0x00000002063a7210 */ /* 0x000fe20007f5e0ff */
[----:B------:R-:W2:Y:S01]  /*271a0*/  LDCU UR16, c[0x0][0x398] ;  /* 0x00007300ff1077ac */ /* 0x000ea20008000800 */
[----:B-1----:R-:W-:Y:S01]  /*271b0*/  SHF.R.S32.HI R5, RZ, 0x1f, R6 ;  /* 0x0000001fff057819 */ /* 0x002fe20000011406 */
[----:B------:R-:W-:Y:S01]  /*271c0*/  VIADD R56, R0, 0xa ;  /* 0x0000000a00387836 */ /* 0x000fe20000000000 */
[----:B------:R-:W-:-:S03]  /*271d0*/  IADD3 R4, P6, PT, R6, R60, RZ ;  /* 0x0000003c06047210 */ /* 0x000fc60007fde0ff */
[----:B------:R-:W-:Y:S01]  /*271e0*/  IMAD.X R59, R5, 0x1, R3, P2 ;  /* 0x00000001053b7824 */ /* 0x000fe200010e0603 */
[----:B0-----:R-:W-:Y:S01]  /*271f0*/  ISETP.GE.AND P2, PT, R56, UR10, PT ;  /* 0x0000000a38007c0c */ /* 0x001fe2000bf46270 */
[----:B------:R-:W0:Y:S01]  /*27200*/  LDCU UR10, c[0x0][0x39c] ;  /* 0x00007380ff0a77ac */ /* 0x000e220008000800 */
[----:B------:R-:W-:Y:S01]  /*27210*/  PRMT R56, R7, 0x7772, RZ ;  /* 0x0000777207387816 */ /* 0x000fe200000000ff */
[----:B------:R-:W-:Y:S01]  /*27220*/  IMAD.X R5, R5, 0x1, R61, P6 ;  /* 0x0000000105057824 */ /* 0x000fe200030e063d */
[----:B------:R-:W-:-:S03]  /*27230*/  PRMT R7, R7, 0x7773, RZ ;  /* 0x0000777307077816 */ /* 0x000fc600000000ff */
[----:B------:R1:W-:Y:S01]  /*27240*/  @P5 STG.E.U8 desc[UR8][R58.64], R56 ;  /* 0x000000383a005986 */ /* 0x0003e2000c101108 */
[----:B------:R-:W-:Y:S01]  /*27250*/  ISETP.LT.AND P5, PT, R11, UR14, !P0 ;  /* 0x0000000e0b007c0c */ /* 0x000fe2000c7a1270 */
[----:B------:R-:W0:Y:S02]  /*27260*/  LDCU UR14, c[0x0][0x398] ;  /* 0x00007300ff0e77ac */ /* 0x000e240008000800 */
[----:B------:R2:W-:Y:S01]  /*27270*/  @P4 STG.E.U8 desc[UR8][R4.64], R7 ;  /* 0x0000000704004986 */ /* 0x0005e2000c101108 */
[----:B------:R-:W-:Y:S01]  /*27280*/  ISETP.LT.AND P4, PT, R15, UR18, !P0 ;  /* 0x000000120f007c0c */ /* 0x000fe2000c781270 */
[----:B------:R-:W0:Y:S01]  /*27290*/  LDCU UR18, c[0x0][0x398] ;  /* 0x00007300ff1277ac */ /* 0x000e220008000800 */
[----:B-1----:R-:W-:Y:S01]  /*272a0*/  VIADD R56, R6, UR6 ;  /* 0x0000000606387c36 */ /* 0x002fe20008000000 */
[----:B------:R-:W1:Y:S01]  /*272b0*/  LDCU UR6, c[0x0][0x3b8] ;  /* 0x00007700ff0677ac */ /* 0x000e620008000800 */
[----:B------:R-:W-:-:S03]  /*272c0*/  VIADD R58, R0, 0xb ;  /* 0x0000000b003a7836 */ /* 0x000fc60000000000 */
[----:B--2---:R-:W-:Y:S02]  /*272d0*/  SHF.R.S32.HI R5, RZ, 0x1f, R56 ;  /* 0x0000001fff057819 */ /* 0x004fe40000011438 */
[----:B------:R-:W-:-:S05]  /*272e0*/  IADD3 R6, P0, PT, R56, R2, RZ ;  /* 0x0000000238067210 */ /* 0x000fca0007f1e0ff */
[----:B------:R-:W-:Y:S01]  /*272f0*/  IMAD.X R7, R5, 0x1, R3, P0 ;  /* 0x0000000105077824 */ /* 0x000fe200000e0603 */
[----:B0-----:R-:W-:Y:S01]  /*27300*/  ISETP.GE.AND P0, PT, R58, UR10, PT ;  /* 0x0000000a3a007c0c */ /* 0x001fe2000bf06270 */
[----:B------:R-:W0:Y:S01]  /*27310*/  LDCU UR10, c[0x0][0x39c] ;  /* 0x00007380ff0a77ac */ /* 0x000e220008000800 */
[----:B---3--:R-:W-:-:S05]  /*27320*/  PRMT R58, R57, 0x7770, RZ ;  /* 0x00007770393a7816 */ /* 0x008fca00000000ff */
[----:B------:R2:W-:Y:S04]  /*27330*/  @P5 STG.E.U8 desc[UR8][R6.64], R58 ;  /* 0x0000003a06005986 */ /* 0x0005e8000c101108 */
[----:B--2---:R-:W2:Y:S01]  /*27340*/  LDL.LU R58, [R1+0x4] ;  /* 0x00000400013a7983 */ /* 0x004ea20000300800 */
[C---:B------:R-:W-:Y:S02]  /*27350*/  IADD3 R4, P6, PT, R56.reuse, R60, RZ ;  /* 0x0000003c38047210 */ /* 0x040fe40007fde0ff */
[----:B------:R-:W-:Y:S01]  /*27360*/  PRMT R59, R57, 0x7771, RZ ;  /* 0x00007771393b7816 */ /* 0x000fe200000000ff */
[----:B------:R-:W-:Y:S01]  /*27370*/  VIADD R56, R56, UR4 ;  /* 0x0000000438387c36 */ /* 0x000fe20008000000 */
[----:B------:R-:W-:Y:S01]  /*27380*/  ISETP.LT.AND P5, PT, R11, UR12, !P3 ;  /* 0x0000000c0b007c0c */ /* 0x000fe2000dfa1270 */
[----:B------:R-:W-:Y:S01]  /*27390*/  IMAD.X R5, R5, 0x1, R61, P6 ;  /* 0x0000000105057824 */ /* 0x000fe200030e063d */
[----:B------:R-:W3:Y:S04]  /*273a0*/  LDCU UR4, c[0x0][0x3b8] ;  /* 0x00007700ff0477ac */ /* 0x000ee80008000800 */
[----:B------:R0:W-:Y:S01]  /*273b0*/  @P4 STG.E.U8 desc[UR8][R4.64], R59 ;  /* 0x0000003b04004986 */ /* 0x0001e2000c101108 */
[----:B------:R-:W-:Y:S01]  /*273c0*/  ISETP.LT.AND P4, PT, R15, UR16, !P3 ;  /* 0x000000100f007c0c */ /* 0x000fe2000df81270 */
[----:B------:R-:W1:Y:S01]  /*273d0*/  LDCU UR12, c[0x0][0x398] ;  /* 0x00007300ff0c77ac */ /* 0x000e620008000800 */
[----:B------:R-:W-:Y:S01]  /*273e0*/  IADD3 R6, P3, PT, R56, R2, RZ ;  /* 0x0000000238067210 */ /* 0x000fe20007f7e0ff */
[----:B------:R-:W1:Y:S01]  /*273f0*/  LDCU UR16, c[0x0][0x398] ;  /* 0x00007300ff1077ac */ /* 0x000e620008000800 */
[----:B0-----:R-:W-:Y:S01]  /*27400*/  SHF.R.S32.HI R5, RZ, 0x1f, R56 ;  /* 0x0000001fff057819 */ /* 0x001fe20000011438 */
[----:B------:R-:W-:Y:S01]  /*27410*/  VIADD R59, R0, 0xc ;  /* 0x0000000c003b7836 */ /* 0x000fe20000000000 */
[----:B------:R-:W-:-:S03]  /*27420*/  IADD3 R4, P6, PT, R56, R60, RZ ;  /* 0x0000003c38047210 */ /* 0x000fc60007fde0ff */
[----:B------:R-:W-:Y:S01]  /*27430*/  IMAD.X R7, R5, 0x1, R3, P3 ;  /* 0x0000000105077824 */ /* 0x000fe200018e0603 */
[----:B------:R-:W-:Y:S01]  /*27440*/  ISETP.GE.AND P3, PT, R59, UR10, PT ;  /* 0x0000000a3b007c0c */ /* 0x000fe2000bf66270 */
[----:B------:R-:W0:Y:S01]  /*27450*/  LDCU UR10, c[0x0][0x39c] ;  /* 0x00007380ff0a77ac */ /* 0x000e220008000800 */
[----:B------:R-:W-:Y:S01]  /*27460*/  PRMT R59, R57, 0x7772, RZ ;  /* 0x00007772393b7816 */ /* 0x000fe200000000ff */
[----:B------:R-:W-:Y:S01]  /*27470*/  IMAD.X R5, R5, 0x1, R61, P6 ;  /* 0x0000000105057824 */ /* 0x000fe200030e063d */
[----:B------:R-:W-:Y:S01]  /*27480*/  PRMT R57, R57, 0x7773, RZ ;  /* 0x0000777339397816 */ /* 0x000fe200000000ff */
[----:B-1----:R-:W-:Y:S01]  /*27490*/  VIADD R56, R56, UR6 ;  /* 0x0000000638387c36 */ /* 0x002fe20008000000 */
[----:B------:R-:W1:Y:S01]  /*274a0*/  LDCU UR6, c[0x0][0x3b8] ;  /* 0x00007700ff0677ac */ /* 0x000e620008000800 */
[----:B------:R0:W-:Y:S01]  /*274b0*/  @P5 STG.E.U8 desc[UR8][R6.64], R59 ;  /* 0x0000003b06005986 */ /* 0x0001e2000c101108 */
[----:B------:R-:W-:Y:S01]  /*274c0*/  ISETP.LT.AND P5, PT, R11, UR14, !P2 ;  /* 0x0000000e0b007c0c */ /* 0x000fe2000d7a1270 */
[----:B------:R-:W1:Y:S02]  /*274d0*/  LDCU UR14, c[0x0][0x398] ;  /* 0x00007300ff0e77ac */ /* 0x000e640008000800 */
[----:B------:R3:W-:Y:S01]  /*274e0*/  @P4 STG.E.U8 desc[UR8][R4.64], R57 ;  /* 0x0000003904004986 */ /* 0x0007e2000c101108 */
[----:B------:R-:W-:Y:S01]  /*274f0*/  ISETP.LT.AND P4, PT, R15, UR18, !P2 ;  /* 0x000000120f007c0c */ /* 0x000fe2000d781270 */
[----:B------:R-:W1:Y:S01]  /*27500*/  LDCU UR18, c[0x0][0x398] ;  /* 0x00007300ff1277ac */ /* 0x000e620008000800 */
[----:B0-----:R-:W-:-:S02]  /*27510*/  IADD3 R6, P2, PT, R56, R2, RZ ;  /* 0x0000000238067210 */ /* 0x001fc40007f5e0ff */
[----:B---3--:R-:W-:Y:S01]  /*27520*/  SHF.R.S32.HI R5, RZ, 0x1f, R56 ;  /* 0x0000001fff057819 */ /* 0x008fe20000011438 */
[----:B------:R-:W-:-:S04]  /*27530*/  VIADD R57, R0, 0xd ;  /* 0x0000000d00397836 */ /* 0x000fc80000000000 */
[----:B------:R-:W-:Y:S01]  /*27540*/  IMAD.X R7, R5, 0x1, R3, P2 ;  /* 0x0000000105077824 */ /* 0x000fe200010e0603 */
[----:B------:R-:W-:Y:S01]  /*27550*/  ISETP.GE.AND P2, PT, R57, UR10, PT ;  /* 0x0000000a39007c0c */ /* 0x000fe2000bf46270 */
[----:B------:R-:W0:Y:S01]  /*27560*/  LDCU UR10, c[0x0][0x39c] ;  /* 0x00007380ff0a77ac */ /* 0x000e220008000800 */
[----:B--2---:R-:W-:-:S05]  /*27570*/  PRMT R57, R58, 0x7770, RZ ;  /* 0x000077703a397816 */ /* 0x004fca00000000ff */
[----:B------:R2:W-:Y:S04]  /*27580*/  @P5 STG.E.U8 desc[UR8][R6.64], R57 ;  /* 0x0000003906005986 */ /* 0x0005e8000c101108 */
[----:B--2---:R-:W2:Y:S01]  /*27590*/  LDL.LU R57, [R1+0x8] ;  /* 0x0000080001397983 */ /* 0x004ea20000300800 */
[----:B------:R-:W-:Y:S02]  /*275a0*/  IADD3 R4, P6, PT, R56, R60, RZ ;  /* 0x0000003c38047210 */ /* 0x000fe40007fde0ff */
        /* <DEDUP_REMOVED lines=16> */
[C---:B------:R-:W-:Y:S01]  /*276b0*/  PRMT R59, R58.reuse, 0x7772, RZ ;  /* 0x000077723a3b7816 */ /* 0x040fe200000000ff */
        /* <DEDUP_REMOVED lines=38> */
[----:B------:R-:W-:-:S03]  /*27920*/  PRMT R57, R57, 0x7773, RZ ;  /* 0x0000777339397816 */ /* 0x000fc600000000ff */
[----:B------:R-:W-:Y:S04]  /*27930*/  @P5 STG.E.U8 desc[UR8][R6.64], R59 ;  /* 0x0000003b06005986 */ /* 0x000fe8000c101108 */
[----:B------:R0:W-:Y:S01]  /*27940*/  @P4 STG.E.U8 desc[UR8][R4.64], R57 ;  /* 0x0000003904004986 */ /* 0x0001e2000c101108 */
[----:B-1----:R-:W-:Y:S01]  /*27950*/  ISETP.LT.AND P5, PT, R11, UR14, !P0 ;  /* 0x0000000e0b007c0c */ /* 0x002fe2000c7a1270 */
[----:B------:R-:W1:Y:S01]  /*27960*/  LDCU UR14, c[0x0][0x398] ;  /* 0x00007300ff0e77ac */ /* 0x000e620008000800 */
[----:B------:R-:W-:Y:S01]  /*27970*/  ISETP.LT.AND P4, PT, R15, UR18, !P0 ;  /* 0x000000120f007c0c */ /* 0x000fe2000c781270 */
[----:B------:R-:W1:Y:S01]  /*27980*/  LDCU UR18, c[0x0][0x398] ;  /* 0x00007300ff1277ac */ /* 0x000e620008000800 */
[----:B0-----:R-:W-:Y:S01]  /*27990*/  VIADD R57, R56, UR6 ;  /* 0x0000000638397c36 */ /* 0x001fe20008000000 */
[----:B------:R-:W0:Y:S01]  /*279a0*/  LDCU UR6, c[0x0][0x3b8] ;  /* 0x00007700ff0677ac */ /* 0x000e220008000800 */
[----:B------:R-:W-:-:S03]  /*279b0*/  VIADD R56, R0, 0x11 ;  /* 0x0000001100387836 */ /* 0x000fc60000000000 */
[----:B------:R-:W-:Y:S02]  /*279c0*/  SHF.R.S32.HI R5, RZ, 0x1f, R57 ;  /* 0x0000001fff057819 */ /* 0x000fe40000011439 */
[----:B------:R-:W-:-:S05]  /*279d0*/  IADD3 R6, P0, PT, R57, R2, RZ ;  /* 0x0000000239067210 */ /* 0x000fca0007f1e0ff */
        /* <DEDUP_REMOVED lines=8> */
[----:B---3--:R-:W-:Y:S01]  /*27a60*/  VIADD R57, R57, UR4 ;  /* 0x0000000439397c36 */ /* 0x008fe20008000000 */
[----:B------:R-:W-:Y:S01]  /*27a70*/  ISETP.LT.AND P5, PT, R11, UR12, !P3 ;  /* 0x0000000c0b007c0c */ /* 0x000fe2000dfa1270 */
[----:B------:R-:W-:Y:S01]  /*27a80*/  IMAD.X R5, R5, 0x1, R61, P6 ;  /* 0x0000000105057824 */ /* 0x000fe200030e063d */
[----:B------:R-:W3:Y:S04]  /*27a90*/  LDCU UR4, c[0x0][0x3b8] ;  /* 0x00007700ff0477ac */ /* 0x000ee80008000800 */
[----:B------:R0:W-:Y:S01]  /*27aa0*/  @P4 STG.E.U8 desc[UR8][R4.64], R59 ;  /* 0x0000003b04004986 */ /* 0x0001e2000c101108 */
[----:B------:R-:W-:Y:S01]  /*27ab0*/  ISETP.LT.AND P4, PT, R15, UR16, !P3 ;  /* 0x000000100f007c0c */ /* 0x000fe2000df81270 */
[----:B------:R-:W1:Y:S01]  /*27ac0*/  LDCU UR12, c[0x0][0x398] ;  /* 0x00007300ff0c77ac */ /* 0x000e620008000800 */
[C---:B------:R-:W-:Y:S01]  /*27ad0*/  IADD3 R6, P3, PT, R57.reuse, R2, RZ ;  /* 0x0000000239067210 */ /* 0x040fe20007f7e0ff */
        /* <DEDUP_REMOVED lines=80> */
[----:B------:R-:W-:Y:S01]  /*27fe0*/  IMAD.X R5, R5, 0x1, R61, P6 ;  /* 0x0000000105057824 */ /* 0x000fe200030e063d */
[C---:B------:R-:W-:Y:S01]  /*27ff0*/  PRMT R59, R57.reuse, 0x7772, RZ ;  /* 0x00007772393b7816 */ /* 0x040fe200000000ff */
[----:B------:R-:W-:Y:S01]  /*28000*/  VIADD R56, R56, UR6 ;  /* 0x0000000638387c36 */ /* 0x000fe20008000000 */
[----:B------:R-:W-:Y:S01]  /*28010*/  PRMT R57, R57, 0x7773, RZ ;  /* 0x0000777339397816 */ /* 0x000fe200000000ff */
[----:B------:R-:W0:Y:S02]  /*28020*/  LDCU UR10, c[0x0][0x39c] ;  /* 0x00007380ff0a77ac */ /* 0x000e240008000800 */
[----:B------:R3:W-:Y:S01]  /*28030*/  @P5 STG.E.U8 desc[UR8][R6.64], R59 ;  /* 0x0000003b06005986 */ /* 0x0007e2000c101108 */
[----:B-1----:R-:W-:Y:S01]  /*28040*/  ISETP.LT.AND P5, PT, R11, UR14, !P0 ;  /* 0x0000000e0b007c0c */ /* 0x002fe2000c7a1270 */
[----:B------:R-:W1:Y:S02]  /*28050*/  LDCU UR6, c[0x0][0x3b8] ;  /* 0x00007700ff0677ac */ /* 0x000e640008000800 */
[----:B------:R0:W-:Y:S01]  /*28060*/  @P4 STG.E.U8 desc[UR8][R4.64], R57 ;  /* 0x0000003904004986 */ /* 0x0001e2000c101108 */
[----:B------:R-:W-:Y:S01]  /*28070*/  ISETP.LT.AND P4, PT, R15, UR18, !P0 ;  /* 0x000000120f007c0c */ /* 0x000fe2000c781270 */
[----:B------:R-:W1:Y:S01]  /*28080*/  LDCU UR14, c[0x0][0x398] ;  /* 0x00007300ff0e77ac */ /* 0x000e620008000800 */
[----:B------:R-:W1:Y:S01]  /*28090*/  LDCU UR18, c[0x0][0x398] ;  /* 0x00007300ff1277ac */ /* 0x000e620008000800 */
[----:B---3--:R-:W-:-:S02]  /*280a0*/  IADD3 R6, P0, PT, R56, R2, RZ ;  /* 0x0000000238067210 */ /* 0x008fc40007f1e0ff */
[----:B0-----:R-:W-:-:S05]  /*280b0*/  SHF.R.S32.HI R5, RZ, 0x1f, R56 ;  /* 0x0000001fff057819 */ /* 0x001fca0000011438 */
[----:B------:R-:W-:Y:S01]  /*280c0*/  IMAD.X R7, R5, 0x1, R3, P0 ;  /* 0x0000000105077824 */ /* 0x000fe200000e0603 */
[----:B--2---:R-:W-:-:S05]  /*280d0*/  PRMT R59, R58, 0x7770, RZ ;  /* 0x000077703a3b7816 */ /* 0x004fca00000000ff */
[----:B------:R0:W-:Y:S04]  /*280e0*/  @P5 STG.E.U8 desc[UR8][R6.64], R59 ;  /* 0x0000003b06005986 */ /* 0x0001e8000c101108 */
[----:B0-----:R-:W2:Y:S01]  /*280f0*/  LDL.LU R59, [R1+0xc48] ;  /* 0x000c4800013b7983 */ /* 0x001ea20000300800 */
[----:B------:R-:W-:Y:S01]  /*28100*/  VIADD R57, R0, 0x17 ;  /* 0x0000001700397836 */ /* 0x000fe20000000000 */
[----:B------:R-:W-:-:S04]  /*28110*/  IADD3 R4, P6, PT, R56, R60, RZ ;  /* 0x0000003c38047210 */ /* 0x000fc80007fde0ff */
[----:B------:R-:W-:Y:S01]  /*28120*/  ISETP.GE.AND P0, PT, R57, UR10, PT ;  /* 0x0000000a39007c0c */ /* 0x000fe2000bf06270 */
[----:B------:R-:W0:Y:S01]  /*28130*/  LDCU UR10, c[0x0][0x39c] ;  /* 0x00007380ff0a77ac */ /* 0x000e220008000800 */
[----:B------:R-:W-:Y:S01]  /*28140*/  IMAD.X R5, R5, 0x1, R61, P6 ;  /* 0x0000000105057824 */ /* 0x000fe200030e063d */
[----:B------:R-:W-:Y:S01]  /*28150*/  PRMT R57, R58, 0x7771, RZ ;  /* 0x000077713a397816 */ /* 0x000fe200000000ff */
[----:B------:R-:W-:Y:S01]  /*28160*/  VIADD R56, R56, UR4 ;  /* 0x0000000438387c36 */ /* 0x000fe20008000000 */
[----:B------:R-:W-:Y:S01]  /*28170*/  ISETP.LT.AND P5, PT, R11, UR12, !P3 ;  /* 0x0000000c0b007c0c */ /* 0x000fe2000dfa1270 */
[----:B------:R-:W3:Y:S02]  /*28180*/  LDCU UR4, c[0x0][0x3b8] ;  /* 0x00007700ff0477ac */ /* 0x000ee40008000800 */
        /* <DEDUP_REMOVED lines=22> */
[----:B0-----:R-:W-:Y:S01]  /*282f0*/  IADD3 R6, P2, PT, R56, R2, RZ ;  /* 0x0000000238067210 */ /* 0x001fe20007f5e0ff */
[----:B------:R-:W-:Y:S01]  /*28300*/  VIADD R57, R0, 0x19 ;  /* 0x0000001900397836 */ /* 0x000fe20000000000 */
[----:B---3--:R-:W-:-:S02]  /*28310*/  SHF.R.S32.HI R5, RZ, 0x1f, R56 ;  /* 0x0000001fff057819 */ /* 0x008fc40000011438 */
[----:B------:R-:W-:-:S03]  /*28320*/  IADD3 R4, P6, PT, R56, R60, RZ ;  /* 0x0000003c38047210 */ /* 0x000fc60007fde0ff */
[----:B------:R-:W-:Y:S01]  /*28330*/  IMAD.X R7, R5, 0x1, R3, P2 ;  /* 0x0000000105077824 */ /* 0x000fe200010e0603 */
[----:B------:R-:W-:Y:S01]  /*28340*/  ISETP.GE.AND P2, PT, R57, UR10, PT ;  /* 0x0000000a39007c0c */ /* 0x000fe2000bf46270 */
[----:B------:R-:W0:Y:S01]  /*28350*/  LDCU UR10, c[0x0][0x39c] ;  /* 0x00007380ff0a77ac */ /* 0x000e220008000800 */
[----:B------:R-:W-:Y:S02]  /*28360*/  IMAD.X R5, R5, 0x1, R61, P6 ;  /* 0x0000000105057824 */ /* 0x000fe400030e063d */
[----:B------:R-:W-:Y:S01]  /*28370*/  VIADD R56, R56, UR4 ;  /* 0x0000000438387c36 */ /* 0x000fe20008000000 */
[----:B------:R-:W3:Y:S01]  /*28380*/  LDCU UR4, c[0x0][0x3b8] ;  /* 0x00007700ff0477ac */ /* 0x000ee20008000800 */
[C---:B--2---:R-:W-:Y:S02]  /*28390*/  PRMT R58, R59.reuse, 0x7770, RZ ;  /* 0x000077703b3a7816 */ /* 0x044fe400000000ff */
[----:B------:R-:W-:-:S03]  /*283a0*/  PRMT R57, R59, 0x7771, RZ ;  /* 0x000077713b397816 */ /* 0x000fc600000000ff */
[----:B------:R2:W-:Y:S01]  /*283b0*/  @P5 STG.E.U8 desc[UR8][R6.64], R58 ;  /* 0x0000003a06005986 */ /* 0x0005e2000c101108 */
[----:B------:R-:W-:Y:S01]  /*283c0*/  ISETP.LT.AND P5, PT, R11, UR12, !P0 ;  /* 0x0000000c0b007c0c */ /* 0x000fe2000c7a1270 */
[----:B------:R-:W0:Y:S02]  /*283d0*/  LDCU UR12, c[0x0][0x398] ;  /* 0x00007300ff0c77ac */ /* 0x000e240008000800 */
[----:B------:R1:W-:Y:S01]  /*283e0*/  @P4 STG.E.U8 desc[UR8][R4.64], R57 ;  /* 0x0000003904004986 */ /* 0x0003e2000c101108 */
[----:B------:R-:W-:Y:S01]  /*283f0*/  ISETP.LT.AND P4, PT, R15, UR16, !P0 ;  /* 0x000000100f007c0c */ /* 0x000fe2000c781270 */
[----:B------:R-:W3:Y:S01]  /*28400*/  LDCU UR16, c[0x0][0x398] ;  /* 0x00007300ff1077ac */ /* 0x000ee20008000800 */
[----:B--2---:R-:W-:Y:S02]  /*28410*/  IADD3 R6, P0, PT, R56, R2, RZ ;  /* 0x0000000238067210 */ /* 0x004fe40007f1e0ff */
        /* <DEDUP_REMOVED lines=8> */
[----:B------:R-:W-:Y:S01]  /*284a0*/  PRMT R59, R59, 0x7773, RZ ;  /* 0x000077733b3b7816 */ /* 0x000fe200000000ff */
[----:B------:R-:W-:Y:S01]  /*284b0*/  VIADD R56, R56, UR6 ;  /* 0x0000000638387c36 */ /* 0x000fe20008000000 */
[----:B----4-:R-:W-:Y:S01]  /*284c0*/  PRMT R58, R8, 0x7770, RZ ;  /* 0x00007770083a7816 */ /* 0x010fe200000000ff */
[----:B------:R1:W-:Y:S01]  /*284d0*/  @P5 STG.E.U8 desc[UR8][R6.64], R57 ;  /* 0x0000003906005986 */ /* 0x0003e2000c101108 */
[----:B------:R-:W-:Y:S01]  /*284e0*/  ISETP.LT.AND P5, PT, R11, UR14, !P3 ;  /* 0x0000000e0b007c0c */ /* 0x000fe2000dfa1270 */
[----:B------:R-:W2:Y:S02]  /*284f0*/  LDCU UR6, c[0x0][0x3b8] ;  /* 0x00007700ff0677ac */ /* 0x000ea40008000800 */
[----:B------:R4:W-:Y:S01]  /*28500*/  @P4 STG.E.U8 desc[UR8][R4.64], R59 ;  /* 0x0000003b04004986 */ /* 0x0009e2000c101108 */
[----:B------:R-:W-:Y:S01]  /*28510*/  ISETP.LT.AND P4, PT, R15, UR18, !P3 ;  /* 0x000000120f007c0c */ /* 0x000fe2000df81270 */
[----:B------:R-:W2:Y:S01]  /*28520*/  LDCU UR14, c[0x0][0x398] ;  /* 0x00007300ff0e77ac */ /* 0x000ea20008000800 */
[----:B------:R-:W2:Y:S01]  /*28530*/  LDCU UR18, c[0x0][0x398] ;  /* 0x00007300ff1277ac */ /* 0x000ea20008000800 */
[----:B-1----:R-:W-:Y:S01]  /*28540*/  IADD3 R6, P3, PT, R56, R2, RZ ;  /* 0x0000000238067210 */ /* 0x002fe20007f7e0ff */
[----:B------:R-:W-:Y:S01]  /*28550*/  VIADD R57, R0, 0x1b ;  /* 0x0000001b00397836 */ /* 0x000fe20000000000 */
[----:B----4-:R-:W-:-:S02]  /*28560*/  SHF.R.S32.HI R5, RZ, 0x1f, R56 ;  /* 0x0000001fff057819 */ /* 0x010fc40000011438 */
[----:B------:R-:W-:-:S03]  /*28570*/  IADD3 R4, P6, PT, R56, R60, RZ ;  /* 0x0000003c38047210 */ /* 0x000fc60007fde0ff */
[----:B------:R-:W-:Y:S01]  /*28580*/  IMAD.X R7, R5, 0x1, R3, P3 ;  /* 0x0000000105077824 */ /* 0x000fe200018e0603 */
[----:B0-----:R-:W-:Y:S01]  /*28590*/  ISETP.GE.AND P3, PT, R57, UR10, PT ;  /* 0x0000000a39007c0c */ /* 0x001fe2000bf66270 */
[----:B------:R-:W0:Y:S01]  /*285a0*/  LDCU UR10, c[0x0][0x39c] ;  /* 0x00007380ff0a77ac */ /* 0x000e220008000800 */
[----:B------:R-:W-:Y:S01]  /*285b0*/  IMAD.X R5, R5, 0x1, R61, P6 ;  /* 0x0000000105057824 */ /* 0x000fe200030e063d */
[----:B------:R-:W-:Y:S01]  /*285c0*/  PRMT R57, R8, 0x7771, RZ ;  /* 0x0000777108397816 */ /* 0x000fe200000000ff */
[----:B---3--:R-:W-:Y:S01]  /*285d0*/  VIADD R56, R56, UR4 ;  /* 0x0000000438387c36 */ /* 0x008fe20008000000 */
[----:B------:R1:W-:Y:S01]  /*285e0*/  @P5 STG.E.U8 desc[UR8][R6.64], R58 ;  /* 0x0000003a06005986 */ /* 0x0003e2000c101108 */
[----:B------:R-:W-:Y:S01]  /*285f0*/  ISETP.LT.AND P5, PT, R11, UR12, !P2 ;  /* 0x0000000c0b007c0c */ /* 0x000fe2000d7a1270 */
[----:B------:R-:W3:Y:S02]  /*28600*/  LDCU UR4, c[0x0][0x3b8] ;  /* 0x00007700ff0477ac */ /* 0x000ee40008000800 */
[----:B------:R4:W-:Y:S01]  /*28610*/  @P4 STG.E.U8 desc[UR8][R4.64], R57 ;  /* 0x0000003904004986 */ /* 0x0009e2000c101108 */
[----:B------:R-:W-:Y:S01]  /*28620*/  ISETP.LT.AND P4, PT, R15, UR16, !P2 ;  /* 0x000000100f007c0c */ /* 0x000fe2000d781270 */
[----:B------:R-:W2:Y:S01]  /*28630*/  LDCU UR12, c[0x0][0x398] ;  /* 0x00007300ff0c77ac */ /* 0x000ea20008000800 */
[----:B------:R-:W2:Y:S01]  /*28640*/  LDCU UR16, c[0x0][0x398] ;  /* 0x00007300ff1077ac */ /* 0x000ea20008000800 */
[----:B-1----:R-:W-:-:S02]  /*28650*/  IADD3 R6, P2, PT, R56, R2, RZ ;  /* 0x0000000238067210 */ /* 0x002fc40007f5e0ff */
[----:B----4-:R-:W-:Y:S01]  /*28660*/  SHF.R.S32.HI R5, RZ, 0x1f, R56 ;  /* 0x0000001fff057819 */ /* 0x010fe20000011438 */
[----:B------:R-:W-:Y:S01]  /*28670*/  VIADD R57, R0, 0x1c ;  /* 0x0000001c00397836 */ /* 0x000fe20000000000 */
[----:B------:R-:W-:-:S03]  /*28680*/  IADD3 R4, P6, PT, R56, R60, RZ ;  /* 0x0000003c38047210 */ /* 0x000fc60007fde0ff */
[----:B------:R-:W-:Y:S01]  /*28690*/  IMAD.X R7, R5, 0x1, R3, P2 ;  /* 0x0000000105077824 */ /* 0x000fe200010e0603 */
[----:B0-----:R-:W-:Y:S01]  /*286a0*/  ISETP.GE.AND P2, PT, R57, UR10, PT ;  /* 0x0000000a39007c0c */ /* 0x001fe2000bf46270 */
[----:B------:R-:W0:Y:S01]  /*286b0*/  LDCU UR10, c[0x0][0x39c] ;  /* 0x00007380ff0a77ac */ /* 0x000e220008000800 */
[C---:B------:R-:W-:Y:S01]  /*286c0*/  PRMT R57, R8.reuse, 0x7772, RZ ;  /* 0x0000777208397816 */ /* 0x040fe200000000ff */
[----:B------:R-:W-:Y:S01]  /*286d0*/  IMAD.X R5, R5, 0x1, R61, P6 ;  /* 0x0000000105057824 */ /* 0x000fe200030e063d */
[----:B------:R-:W-:-:S03]  /*286e0*/  PRMT R8, R8, 0x7773, RZ ;  /* 0x0000777308087816 */ /* 0x000fc600000000ff */
[----:B------:R-:W-:Y:S04]  /*286f0*/  @P5 STG.E.U8 desc[UR8][R6.64], R57 ;  /* 0x0000003906005986 */ /* 0x000fe8000c101108 */
[----:B------:R1:W-:Y:S01]  /*28700*/  @P4 STG.E.U8 desc[UR8][R4.64], R8 ;  /* 0x0000000804004986 */ /* 0x0003e2000c101108 */
[----:B--2---:R-:W-:Y:S01]  /*28710*/  ISETP.LT.AND P5, PT, R11, UR14, !P0 ;  /* 0x0000000e0b007c0c */ /* 0x004fe2000c7a1270 */
[----:B------:R-:W2:Y:S01]  /*28720*/  LDCU UR14, c[0x0][0x398] ;  /* 0x00007300ff0e77ac */ /* 0x000ea20008000800 */
[----:B------:R-:W-:Y:S01]  /*28730*/  ISETP.LT.AND P4, PT, R15, UR18, !P0 ;  /* 0x000000120f007c0c */ /* 0x000fe2000c781270 */
[----:B------:R-:W4:Y:S01]  /*28740*/  LDCU UR18, c[0x0][0x398] ;  /* 0x00007300ff1277ac */ /* 0x000f220008000800 */
[----:B-1----:R-:W-:Y:S01]  /*28750*/  VIADD R8, R56, UR6 ;  /* 0x0000000638087c36 */ /* 0x002fe20008000000 */
[----:B------:R-:W-:Y:S01]  /*28760*/  PRMT R57, R9, 0x7770, RZ ;  /* 0x0000777009397816 */ /* 0x000fe200000000ff */
[----:B------:R-:W-:Y:S01]  /*28770*/  VIADD R56, R0, 0x1d ;  /* 0x0000001d00387836 */ /* 0x000fe20000000000 */
[----:B------:R-:W1:Y:S02]  /*28780*/  LDCU UR6, c[0x0][0x3b8] ;  /* 0x00007700ff0677ac */ /* 0x000e640008000800 */
[----:B------:R-:W-:-:S02]  /*28790*/  SHF.R.S32.HI R5, RZ, 0x1f, R8 ;  /* 0x0000001fff057819 */ /* 0x000fc40000011408 */
[C---:B------:R-:W-:Y:S02]  /*287a0*/  IADD3 R6, P0, PT, R8.reuse, R2, RZ ;  /* 0x0000000208067210 */ /* 0x040fe40007f1e0ff */
[----:B------:R-:W-:-:S03]  /*287b0*/  IADD3 R4, P6, PT, R8, R60, RZ ;  /* 0x0000003c08047210 */ /* 0x000fc60007fde0ff */
[C---:B------:R-:W-:Y:S01]  /*287c0*/  IMAD.X R7, R5.reuse, 0x1, R3, P0 ;  /* 0x0000000105077824 */ /* 0x040fe200000e0603 */
[----:B0-----:R-:W-:Y:S01]  /*287d0*/  ISETP.GE.AND P0, PT, R56, UR10, PT ;  /* 0x0000000a38007c0c */ /* 0x001fe2000bf06270 */
[----:B------:R-:W0:Y:S01]  /*287e0*/  LDCU UR10, c[0x0][0x39c] ;  /* 0x00007380ff0a77ac */ /* 0x000e220008000800 */
[----:B------:R-:W-:Y:S01]  /*287f0*/  IMAD.X R5, R5, 0x1, R61, P6 ;  /* 0x0000000105057824 */ /* 0x000fe200030e063d */
[----:B------:R-:W-:Y:S01]  /*28800*/  PRMT R56, R9, 0x7771, RZ ;  /* 0x0000777109387816 */ /* 0x000fe200000000ff */
[----:B---3--:R-:W-:Y:S01]  /*28810*/  VIADD R8, R8, UR4 ;  /* 0x0000000408087c36 */ /* 0x008fe20008000000 */
[----:B------:R3:W-:Y:S01]  /*28820*/  @P5 STG.E.U8 desc[UR8][R6.64], R57 ;  /* 0x0000003906005986 */ /* 0x0007e2000c101108 */
[----:B------:R-:W-:Y:S01]  /*28830*/  ISETP.LT.AND P5, PT, R11, UR12, !P3 ;  /* 0x0000000c0b007c0c */ /* 0x000fe2000dfa1270 */
[----:B------:R-:W-:Y:S01]  /*28840*/  VIADD R58, R0, 0x1f ;  /* 0x0000001f003a7836 */ /* 0x000fe20000000000 */
[----:B------:R-:W0:Y:S01]  /*28850*/  LDCU UR4, c[0x0][0x3b8] ;  /* 0x00007700ff0477ac */ /* 0x000e220008000800 */
[----:B------:R1:W-:Y:S01]  /*28860*/  @P4 STG.E.U8 desc[UR8][R4.64], R56 ;  /* 0x0000003804004986 */ /* 0x0003e2000c101108 */
[----:B------:R-:W-:Y:S01]  /*28870*/  ISETP.LT.AND P4, PT, R15, UR16, !P3 ;  /* 0x000000100f007c0c */ /* 0x000fe2000df81270 */
[----:B------:R-:W2:Y:S01]  /*28880*/  LDCU UR12, c[0x0][0x398] ;  /* 0x00007300ff0c77ac */ /* 0x000ea20008000800 */
[----:B------:R-:W2:Y:S01]  /*28890*/  LDCU UR16, c[0x0][0x398] ;  /* 0x00007300ff1077ac */ /* 0x000ea20008000800 */
[----:B---3--:R-:W-:-:S02]  /*288a0*/  IADD3 R6, P3, PT, R8, R2, RZ ;  /* 0x0000000208067210 */ /* 0x008fc40007f7e0ff */
        /* <DEDUP_REMOVED lines=10> */
[----:B------:R-:W-:Y:S01]  /*28950*/  PRMT R59, R10, 0x7771, RZ ;  /* 0x000077710a3b7816 */ /* 0x000fe200000000ff */
[----:B------:R1:W-:Y:S01]  /*28960*/  @P5 STG.E.U8 desc[UR8][R6.64], R56 ;  /* 0x0000003806005986 */ /* 0x0003e2000c101108 */
[----:B--2---:R-:W-:Y:S01]  /*28970*/  ISETP.LT.AND P5, PT, R11, UR14, !P2 ;  /* 0x0000000e0b007c0c */ /* 0x004fe2000d7a1270 */
[----:B------:R-:W2:Y:S02]  /*28980*/  LDCU UR6, c[0x0][0x3b8] ;  /* 0x00007700ff0677ac */ /* 0x000ea40008000800 */
[----:B------:R3:W-:Y:S01]  /*28990*/  @P4 STG.E.U8 desc[UR8][R4.64], R57 ;  /* 0x0000003904004986 */ /* 0x0007e2000c101108 */
[----:B----4-:R-:W-:Y:S01]  /*289a0*/  ISETP.LT.AND P4, PT, R15, UR18, !P2 ;  /* 0x000000120f007c0c */ /* 0x010fe2000d781270 */
[----:B------:R-:W4:Y:S01]  /*289b0*/  LDCU UR14, c[0x0][0x398] ;  /* 0x00007300ff0e77ac */ /* 0x000f220008000800 */
[----:B------:R-:W-:Y:S01]  /*289c0*/  SHF.R.S32.HI R8, RZ, 0x1f, R9 ;  /* 0x0000001fff087819 */ /* 0x000fe20000011409 */
[----:B------:R-:W2:Y:S01]  /*289d0*/  LDL.LU R15, [R1+0xc44] ;  /* 0x000c4400010f7983 */ /* 0x000ea20000300800 */
[----:B------:R-:W2:Y:S01]  /*289e0*/  LDCU UR18, c[0x0][0x398] ;  /* 0x00007300ff1277ac */ /* 0x000ea20008000800 */
[----:B-1----:R-:W-:-:S05]  /*289f0*/  IADD3 R6, P2, PT, R9, R2, RZ ;  /* 0x0000000209067210 */ /* 0x002fca0007f5e0ff */
[----:B------:R-:W-:Y:S01]  /*28a00*/  IMAD.X R7, R8, 0x1, R3, P2 ;  /* 0x0000000108077824 */ /* 0x000fe200010e0603 */
[----:B0-----:R-:W-:Y:S01]  /*28a10*/  ISETP.GE.AND P2, PT, R58, UR10, PT ;  /* 0x0000000a3a007c0c */ /* 0x001fe2000bf46270 */
[----:B------:R-:W0:Y:S01]  /*28a20*/  LDCU UR10, c[0x0][0x39c] ;  /* 0x00007380ff0a77ac */ /* 0x000e220008000800 */
[----:B------:R-:W2:Y:S01]  /*28a30*/  LDL.LU R58, [R1+0x43c] ;  /* 0x00043c00013a7983 */ /* 0x000ea20000300800 */
[C---:B---3--:R-:W-:Y:S02]  /*28a40*/  IADD3 R4, P6, PT, R9.reuse, R60, RZ ;  /* 0x0000003c09047210 */ /* 0x048fe40007fde0ff */
[----:B------:R-:W-:Y:S01]  /*28a50*/  PRMT R57, R10, 0x7770, RZ ;  /* 0x000077700a397816 */ /* 0x000fe200000000ff */
[----:B------:R-:W-:Y:S01]  /*28a60*/  VIADD R9, R9, UR4 ;  /* 0x0000000409097c36 */ /* 0x000fe20008000000 */
[----:B------:R-:W1:Y:S01]  /*28a70*/  LDCU UR4, c[0x0][0x3b8] ;  /* 0x00007700ff0477ac */ /* 0x000e620008000800 */
[----:B------:R-:W-:Y:S02]  /*28a80*/  IMAD.X R5, R8, 0x1, R61, P6 ;  /* 0x0000000108057824 */ /* 0x000fe400030e063d */
[----:B------:R3:W-:Y:S01]  /*28a90*/  @P5 STG.E.U8 desc[UR8][R6.64], R57 ;  /* 0x0000003906005986 */ /* 0x0007e2000c101108 */
[----:B------:R-:W-:Y:S01]  /*28aa0*/  ISETP.LT.AND P5, PT, R11, UR12, !P0 ;  /* 0x0000000c0b007c0c */ /* 0x000fe2000c7a1270 */
[----:B------:R-:W-:Y:S01]  /*28ab0*/  VIADD R56, R0, 0x20 ;  /* 0x0000002000387836 */ /* 0x000fe20000000000 */
[----:B------:R-:W-:Y:S01]  /*28ac0*/  SHF.R.S32.HI R8, RZ, 0x1f, R9 ;  /* 0x0000001fff087819 */ /* 0x000fe20000011409 */
[----:B------:R0:W-:Y:S01]  /*28ad0*/  @P4 STG.E.U8 desc[UR8][R4.64], R59 ;  /* 0x0000003b04004986 */ /* 0x0001e2000c101108 */
[----:B------:R-:W0:Y:S03]  /*28ae0*/  LDCU UR12, c[0x0][0x398] ;  /* 0x00007300ff0c77ac */ /* 0x000e260008000800 */
[----:B------:R-:W4:Y:S01]  /*28af0*/  LDL.LU R11, [R1+0xc40] ;  /* 0x000c4000010b7983 */ /* 0x000f220000300800 */
[----:B--2---:R-:W-:Y:S01]  /*28b00*/  ISETP.LT.AND P4, PT, R58, UR16, !P0 ;  /* 0x000000103a007c0c */ /* 0x004fe2000c781270 */
[----:B------:R-:W2:Y:S01]  /*28b10*/  LDCU UR16, c[0x0][0x398] ;  /* 0x00007300ff1077ac */ /* 0x000ea20008000800 */
[----:B---3--:R-:W-:-:S05]  /*28b20*/  IADD3 R6, P0, PT, R9, R2, RZ ;  /* 0x0000000209067210 */ /* 0x008fca0007f1e0ff */
[----:B------:R-:W-:Y:S01]  /*28b30*/  IMAD.X R7, R8, 0x1, R3, P0 ;  /* 0x0000000108077824 */ /* 0x000fe200000e0603 */
[----:B0-----:R-:W-:Y:S01]  /*28b40*/  ISETP.GE.AND P0, PT, R56, UR10, PT ;  /* 0x0000000a38007c0c */ /* 0x001fe2000bf06270 */
[----:B------:R-:W0:Y:S01]  /*28b50*/  LDCU UR10, c[0x0][0x39c] ;  /* 0x00007380ff0a77ac */ /* 0x000e220008000800 */
[----:B------:R-:W3:Y:S01]  /*28b60*/  LDL.LU R56, [R1+0x438] ;  /* 0x0004380001387983 */ /* 0x000ee20000300800 */
[C---:B------:R-:W-:Y:S02]  /*28b70*/  IADD3 R4, P6, PT, R9.reuse, R60, RZ ;  /* 0x0000003c09047210 */ /* 0x040fe40007fde0ff */
[C---:B------:R-:W-:Y:S02]  /*28b80*/  PRMT R57, R10.reuse, 0x7772, RZ ;  /* 0x000077720a397816 */ /* 0x040fe400000000ff */
[----:B------:R-:W-:Y:S01]  /*28b90*/  PRMT R59, R10, 0x7773, RZ ;  /* 0x000077730a3b7816 */ /* 0x000fe200000000ff */
[----:B------:R-:W-:Y:S02]  /*28ba0*/  IMAD.X R5, R8, 0x1, R61, P6 ;  /* 0x0000000108057824 */ /* 0x000fe400030e063d */
[----:B------:R-:W-:Y:S01]  /*28bb0*/  VIADD R9, R9, UR6 ;  /* 0x0000000609097c36 */ /* 0x000fe20008000000 */
[----:B------:R-:W-:Y:S01]  /*28bc0*/  @P5 STG.E.U8 desc[UR8][R6.64], R57 ;  /* 0x0000003906005986 */ /* 0x000fe2000c101108 */
[----:B------:R-:W-:Y:S01]  /*28bd0*/  VIADD R10, R0, 0x21 ;  /* 0x00000021000a7836 */ /* 0x000fe20000000000 */
[----:B------:R-:W0:Y:S02]  /*28be0*/  LDCU UR6, c[0x0][0x3b8] ;  /* 0x00007700ff0677ac */ /* 0x000e240008000800 */
[----:B------:R1:W-:Y:S01]  /*28bf0*/  @P4 STG.E.U8 desc[UR8][R4.64], R59 ;  /* 0x0000003b04004986 */ /* 0x0003e2000c101108 */
[----:B------:R-:W-:Y:S01]  /*28c00*/  ISETP.LT.AND P4, PT, R58, UR18, !P3 ;  /* 0x000000123a007c0c */ /* 0x000fe2000df81270 */
[----:B------:R-:W0:Y:S01]  /*28c10*/  LDCU UR18, c[0x0][0x398] ;  /* 0x00007300ff1277ac */ /* 0x000e220008000800 */
[----:B------:R-:W-:-:S02]  /*28c20*/  SHF.R.S32.HI R8, RZ, 0x1f, R9 ;  /* 0x0000001fff087819 */ /* 0x000fc40000011409 */
[----:B-1----:R-:W-:Y:S02]  /*28c30*/  IADD3 R4, P6, PT, R9, R60, RZ ;  /* 0x0000003c09047210 */ /* 0x002fe40007fde0ff */
[C---:B----4-:R-:W-:Y:S02]  /*28c40*/  PRMT R59, R11.reuse, 0x7770, RZ ;  /* 0x000077700b3b7816 */ /* 0x050fe400000000ff */
[----:B------:R-:W-:Y:S01]  /*28c50*/  PRMT R57, R11, 0x7771, RZ ;  /* 0x000077710b397816 */ /* 0x000fe200000000ff */
[----:B------:R-:W-:Y:S01]  /*28c60*/  IMAD.X R5, R8, 0x1, R61, P6 ;  /* 0x0000000108057824 */ /* 0x000fe200030e063d */
[----:B---3--:R-:W-:Y:S01]  /*28c70*/  ISETP.LT.AND P5, PT, R56, UR14, !P3 ;  /* 0x0000000e38007c0c */ /* 0x008fe2000dfa1270 */
[----:B------:R-:W1:Y:S01]  /*28c80*/  LDCU UR14, c[0x0][0x398] ;  /* 0x00007300ff0e77ac */ /* 0x000e620008000800 */
[----:B------:R-:W-:-:S05]  /*28c90*/  IADD3 R6, P3, PT, R9, R2, RZ ;  /* 0x0000000209067210 */ /* 0x000fca0007f7e0ff */
[----:B------:R-:W-:Y:S01]  /*28ca0*/  IMAD.X R7, R8, 0x1, R3, P3 ;  /* 0x0000000108077824 */ /* 0x000fe200018e0603 */
[----:B0-----:R-:W-:Y:S01]  /*28cb0*/  ISETP.GE.AND P3, PT, R10, UR10, PT ;  /* 0x0000000a0a007c0c */ /* 0x001fe2000bf66270 */
[----:B------:R-:W0:Y:S01]  /*28cc0*/  LDCU UR10, c[0x0][0x39c] ;  /* 0x00007380ff0a77ac */ /* 0x000e220008000800 */
[----:B------:R-:W-:-:S03]  /*28cd0*/  VIADD R9, R9, UR4 ;  /* 0x0000000409097c36 */ /* 0x000fc60008000000 */
[----:B------:R3:W-:Y:S01]  /*28ce0*/  @P5 STG.E.U8 desc[UR8][R6.64], R59 ;  /* 0x0000003b06005986 */ /* 0x0007e2000c101108 */
[----:B------:R-:W-:Y:S01]  /*28cf0*/  ISETP.LT.AND P5, PT, R56, UR12, !P2 ;  /* 0x0000000c38007c0c */ /* 0x000fe2000d7a1270 */
[----:B------:R-:W-:Y:S01]  /*28d00*/  VIADD R10, R0, 0x22 ;  /* 0x00000022000a7836 */ /* 0x000fe20000000000 */
[----:B------:R-:W-:Y:S01]  /*28d10*/  SHF.R.S32.HI R8, RZ, 0x1f, R9 ;  /* 0x0000001fff087819 */ /* 0x000fe20000011409 */
[----:B------:R4:W-:Y:S01]  /*28d20*/  @P4 STG.E.U8 desc[UR8][R4.64], R57 ;  /* 0x0000003904004986 */ /* 0x0009e2000c101108 */
[----:B--2---:R-:W-:Y:S01]  /*28d30*/  ISETP.LT.AND P4, PT, R58, UR16, !P2 ;  /* 0x000000103a007c0c */ /* 0x004fe2000d781270 */
[----:B------:R-:W2:Y:S01]  /*28d40*/  LDCU UR4, c[0x0][0x3b8] ;  /* 0x00007700ff0477ac */ /* 0x000ea20008000800 */
[----:B------:R-:W1:Y:S01]  /*28d50*/  LDCU UR12, c[0x0][0x398] ;  /* 0x00007300ff0c77ac */ /* 0x000e620008000800 */
[C---:B---3--:R-:W-:Y:S01]  /*28d60*/  IADD3 R6, P2, PT, R9.reuse, R2, RZ ;  /* 0x0000000209067210 */ /* 0x048fe20007f5e0ff */
[----:B------:R-:W3:Y:S01]  /*28d70*/  LDL.LU R59, [R1+0x10] ;  /* 0x00001000013b7983 */ /* 0x000ee20000300800 */
[----:B------:R-:W2:Y:S03]  /*28d80*/  LDCU UR16, c[0x0][0x398] ;  /* 0x00007300ff1077ac */ /* 0x000ea60008000800 */
[----:B------:R-:W-:Y:S01]  /*28d90*/  IMAD.X R7, R8, 0x1, R3, P2 ;  /* 0x0000000108077824 */ /* 0x000fe200010e0603 */
[----:B0-----:R-:W-:Y:S01]  /*28da0*/  ISETP.GE.AND P2, PT, R10, UR10, PT ;  /* 0x0000000a0a007c0c */ /* 0x001fe2000bf46270 */
[----:B------:R-:W0:Y:S01]  /*28db0*/  LDCU UR10, c[0x0][0x39c] ;  /* 0x00007380ff0a77ac */ /* 0x000e220008000800 */
[----:B----4-:R-:W-:-:S02]  /*28dc0*/  IADD3 R4, P6, PT, R9, R60, RZ ;  /* 0x0000003c09047210 */ /* 0x010fc40007fde0ff */
[C---:B------:R-:W-:Y:S02]  /*28dd0*/  PRMT R57, R11.reuse, 0x7772, RZ ;  /* 0x000077720b397816 */ /* 0x040fe400000000ff */
[----:B------:R-:W-:Y:S01]  /*28de0*/  PRMT R11, R11, 0x7773, RZ ;  /* 0x000077730b0b7816 */ /* 0x000fe200000000ff */
[----:B------:R-:W-:Y:S02]  /*28df0*/  IMAD.X R5, R8, 0x1, R61, P6 ;  /* 0x0000000108057824 */ /* 0x000fe400030e063d */
[----:B------:R-:W-:Y:S01]  /*28e00*/  VIADD R9, R9, UR6 ;  /* 0x0000000609097c36 */ /* 0x000fe20008000000 */
[----:B------:R4:W-:Y:S01]  /*28e10*/  @P5 STG.E.U8 desc[UR8][R6.64], R57 ;  /* 0x0000003906005986 */ /* 0x0009e2000c101108 */
[----:B-1----:R-:W-:Y:S01]  /*28e20*/  ISETP.LT.AND P5, PT, R56, UR14, !P0 ;  /* 0x0000000e38007c0c */ /* 0x002fe2000c7a1270 */
[----:B------:R-:W-:Y:S01]  /*28e30*/  VIADD R10, R0, 0x23 ;  /* 0x00000023000a7836 */ /* 0x000fe20000000000 */
[----:B------:R-:W1:Y:S01]  /*28e40*/  LDCU UR6, c[0x0][0x3b8] ;  /* 0x00007700ff0677ac */ /* 0x000e620008000800 */
[----:B------:R0:W-:Y:S01]  /*28e50*/  @P4 STG.E.U8 desc[UR8][R4.64], R11 ;  /* 0x0000000b04004986 */ /* 0x0001e2000c101108 */
[----:B------:R-:W-:-:S02]  /*28e60*/  ISETP.LT.AND P4, PT, R58, UR18, !P0 ;  /* 0x000000123a007c0c */ /* 0x000fc4000c781270 */
[----:B------:R-:W-:Y:S01]  /*28e70*/  SHF.R.S32.HI R8, RZ, 0x1f, R9 ;  /* 0x0000001fff087819 */ /* 0x000fe20000011409 */
[----:B------:R-:W1:Y:S01]  /*28e80*/  LDCU UR14, c[0x0][0x398] ;  /* 0x00007300ff0e77ac */ /* 0x000e620008000800 */
[C---:B----4-:R-:W-:Y:S01]  /*28e90*/  IADD3 R6, P0, PT, R9.reuse, R2, RZ ;  /* 0x0000000209067210 */ /* 0x050fe20007f1e0ff */
[----:B------:R-:W4:Y:S04]  /*28ea0*/  LDCU UR18, c[0x0][0x398] ;  /* 0x00007300ff1277ac */ /* 0x000f280008000800 */
[----:B------:R-:W-:Y:S01]  /*28eb0*/  IMAD.X R7, R8, 0x1, R3, P0 ;  /* 0x0000000108077824 */ /* 0x000fe200000e0603 */
[----:B0-----:R-:W-:Y:S01]  /*28ec0*/  ISETP.GE.AND P0, PT, R10, UR10, PT ;  /* 0x0000000a0a007c0c */ /* 0x001fe2000bf06270 */
[----:B------:R-:W0:Y:S01]  /*28ed0*/  LDCU UR10, c[0x0][0x39c] ;  /* 0x00007380ff0a77ac */ /* 0x000e220008000800 */
[----:B------:R-:W-:-:S02]  /*28ee0*/  IADD3 R4, P6, PT, R9, R60, RZ ;  /* 0x0000003c09047210 */ /* 0x000fc40007fde0ff */
[C---:B------:R-:W-:Y:S02]  /*28ef0*/  PRMT R57, R12.reuse, 0x7770, RZ ;  /* 0x000077700c397816 */ /* 0x040fe400000000ff */
[----:B------:R-:W-:Y:S01]  /*28f00*/  PRMT R11, R12, 0x7771, RZ ;  /* 0x000077710c0b7816 */ /* 0x000fe200000000ff */
[----:B------:R-:W-:Y:S02]  /*28f10*/  IMAD.X R5, R8, 0x1, R61, P6 ;  /* 0x0000000108057824 */ /* 0x000fe400030e063d */
[----:B--2---:R-:W-:Y:S01]  /*28f20*/  VIADD R9, R9, UR4 ;  /* 0x0000000409097c36 */ /* 0x004fe20008000000 */
[----:B------:R2:W-:Y:S01]  /*28f30*/  @P5 STG.E.U8 desc[UR8][R6.64], R57 ;  /* 0x0000003906005986 */ /* 0x0005e2000c101108 */
[----:B------:R-:W-:Y:S01]  /*28f40*/  ISETP.LT.AND P5, PT, R56, UR12, !P3 ;  /* 0x0000000c38007c0c */ /* 0x000fe2000dfa1270 */
[----:B------:R-:W-:Y:S01]  /*28f50*/  VIADD R10, R0, 0x24 ;  /* 0x00000024000a7836 */ /* 0x000fe20000000000 */
[----:B------:R-:W1:Y:S01]  /*28f60*/  LDCU UR4, c[0x0][0x3b8] ;  /* 0x00007700ff0477ac */ /* 0x000e620008000800 */
[----:B------:R0:W-:Y:S01]  /*28f70*/  @P4 STG.E.U8 desc[UR8][R4.64], R11 ;  /* 0x0000000b04004986 */ /* 0x0001e2000c101108 */
[----:B------:R-:W-:-:S02]  /*28f80*/  ISETP.LT.AND P4, PT, R58, UR16, !P3 ;  /* 0x000000103a007c0c */ /* 0x000fc4000df81270 */
[----:B------:R-:W-:Y:S01]  /*28f90*/  SHF.R.S32.HI R8, RZ, 0x1f, R9 ;  /* 0x0000001fff087819 */ /* 0x000fe20000011409 */
[----:B------:R-:W1:Y:S01]  /*28fa0*/  LDCU UR12, c[0x0][0x398] ;  /* 0x00007300ff0c77ac */ /* 0x000e620008000800 */
[C---:B--2---:R-:W-:Y:S01]  /*28fb0*/  IADD3 R6, P3, PT, R9.reuse, R2, RZ ;  /* 0x0000000209067210 */ /* 0x044fe20007f7e0ff */
[----:B------:R-:W2:Y:S04]  /*28fc0*/  LDCU UR16, c[0x0][0x398] ;  /* 0x00007300ff1077ac */ /* 0x000ea80008000800 */
[----:B------:R-:W-:Y:S01]  /*28fd0*/  IMAD.X R7, R8, 0x1, R3, P3 ;  /* 0x0000000108077824 */ /* 0x000fe200018e0603 */
[----:B0-----:R-:W-:Y:S01]  /*28fe0*/  ISETP.GE.AND P3, PT, R10, UR10, PT ;  /* 0x0000000a0a007c0c */ /* 0x001fe2000bf66270 */
[----:B------:R-:W0:Y:S01]  /*28ff0*/  LDCU UR10, c[0x0][0x39c] ;  /* 0x00007380ff0a77ac */ /* 0x000e220008000800 */
[----:B------:R-:W-:-:S02]  /*29000*/  IADD3 R4, P6, PT, R9, R60, RZ ;  /* 0x0000003c09047210 */ /* 0x000fc40007fde0ff */
[C---:B------:R-:W-:Y:S02]  /*29010*/  PRMT R57, R12.reuse, 0x7772, RZ ;  /* 0x000077720c397816 */ /* 0x040fe400000000ff */
[----:B------:R-:W-:Y:S01]  /*29020*/  PRMT R11, R12, 0x7773, RZ ;  /* 0x000077730c0b7816 */ /* 0x000fe200000000ff */
[----:B------:R-:W-:Y:S02]  /*29030*/  IMAD.X R5, R8, 0x1, R61, P6 ;  /* 0x0000000108057824 */ /* 0x000fe400030e063d */
[----:B-1----:R-:W-:Y:S01]  /*29040*/  VIADD R9, R9, UR6 ;  /* 0x0000000609097c36 */ /* 0x002fe20008000000 */
[----:B------:R1:W-:Y:S01]  /*29050*/  @P5 STG.E.U8 desc[UR8][R6.64], R57 ;  /* 0x0000003906005986 */ /* 0x0003e2000c101108 */
[----:B------:R-:W-:Y:S01]  /*29060*/  ISETP.LT.AND P5, PT, R56, UR14, !P2 ;  /* 0x0000000e38007c0c */ /* 0x000fe2000d7a1270 */
[----:B------:R-:W-:Y:S01]  /*29070*/  VIADD R10, R0, 0x25 ;  /* 0x00000025000a7836 */ /* 0x000fe20000000000 */
[----:B------:R-:W2:Y:S01]  /*29080*/  LDCU UR6, c[0x0][0x3b8] ;  /* 0x00007700ff0677ac */ /* 0x000ea20008000800 */
[----:B------:R0:W-:Y:S01]  /*29090*/  @P4 STG.E.U8 desc[UR8][R4.64], R11 ;  /* 0x0000000b04004986 */ /* 0x0001e2000c101108 */
[----:B----4-:R-:W-:-:S02]  /*290a0*/  ISETP.LT.AND P4, PT, R58, UR18, !P2 ;  /* 0x000000123a007c0c */ /* 0x010fc4000d781270 */
[----:B------:R-:W-:Y:S01]  /*290b0*/  SHF.R.S32.HI R8, RZ, 0x1f, R9 ;  /* 0x0000001fff087819 */ /* 0x000fe20000011409 */
[----:B------:R-:W4:Y:S01]  /*290c0*/  LDCU UR14, c[0x0][0x398] ;  /* 0x00007300ff0e77ac */ /* 0x000f220008000800 */
[C---:B-1----:R-:W-:Y:S01]  /*290d0*/  IADD3 R6, P2, PT, R9.reuse, R2, RZ ;  /* 0x0000000209067210 */ /* 0x042fe20007f5e0ff */
[----:B------:R-:W1:Y:S04]  /*290e0*/  LDCU UR18, c[0x0][0x398] ;  /* 0x00007300ff1277ac */ /* 0x000e680008000800 */
[----:B------:R-:W-:Y:S01]  /*290f0*/  IMAD.X R7, R8, 0x1, R3, P2 ;  /* 0x0000000108077824 */ /* 0x000fe200010e0603 */
[----:B0-----:R-:W-:Y:S01]  /*29100*/  ISETP.GE.AND P2, PT, R10, UR10, PT ;  /* 0x0000000a0a007c0c */ /* 0x001fe2000bf46270 */
[----:B------:R-:W0:Y:S01]  /*29110*/  LDCU UR10, c[0x0][0x39c] ;  /* 0x00007380ff0a77ac */ /* 0x000e220008000800 */
[----:B------:R-:W-:-:S02]  /*29120*/  IADD3 R4, P6, PT, R9, R60, RZ ;  /* 0x0000003c09047210 */ /* 0x000fc40007fde0ff */
[C---:B------:R-:W-:Y:S02]  /*29130*/  PRMT R57, R13.reuse, 0x7770, RZ ;  /* 0x000077700d397816 */ /* 0x040fe400000000ff */
[----:B------:R-:W-:Y:S01]  /*29140*/  PRMT R11, R13, 0x7771, RZ ;  /* 0x000077710d0b7816 */ /* 0x000fe200000000ff */
[----:B------:R-:W-:Y:S02]  /*29150*/  IMAD.X R5, R8, 0x1, R61, P6 ;  /* 0x0000000108057824 */ /* 0x000fe400030e063d */
[----:B------:R-:W-:Y:S01]  /*29160*/  VIADD R9, R9, UR4 ;  /* 0x0000000409097c36 */ /* 0x000fe20008000000 */
[----:B------:R0:W-:Y:S01]  /*29170*/  @P5 STG.E.U8 desc[UR8][R6.64], R57 ;  /* 0x0000003906005986 */ /* 0x0001e2000c101108 */
[----:B------:R-:W-:Y:S01]  /*29180*/  ISETP.LT.AND P5, PT, R56, UR12, !P0 ;  /* 0x0000000c38007c0c */ /* 0x000fe2000c7a1270 */
[----:B------:R-:W-:Y:S01]  /*29190*/  VIADD R10, R0, 0x26 ;  /* 0x00000026000a7836 */ /* 0x000fe20000000000 */
[----:B------:R-:W1:Y:S01]  /*291a0*/  LDCU UR4, c[0x0][0x3b8] ;  /* 0x00007700ff0477ac */ /* 0x000e620008000800 */
[----:B------:R4:W-:Y:S01]  /*291b0*/  @P4 STG.E.U8 desc[UR8][R4.64], R11 ;  /* 0x0000000b04004986 */ /* 0x0009e2000c101108 */
[----:B--2---:R-:W-:-:S02]  /*291c0*/  ISETP.LT.AND P4, PT, R58, UR16, !P0 ;  /* 0x000000103a007c0c */ /* 0x004fc4000c781270 */
[----:B------:R-:W-:Y:S01]  /*291d0*/  SHF.R.S32.HI R8, RZ, 0x1f, R9 ;  /* 0x0000001fff087819 */ /* 0x000fe20000011409 */
[----:B------:R-:W2:Y:S01]  /*291e0*/  LDCU UR12, c[0x0][0x398] ;  /* 0x00007300ff0c77ac */ /* 0x000ea20008000800 */
[C---:B0-----:R-:W-:Y:S01]  /*291f0*/  IADD3 R6, P0, PT, R9.reuse, R2, RZ ;  /* 0x0000000209067210 */ /* 0x041fe20007f1e0ff */
[----:B------:R-:W0:Y:S04]  /*29200*/  LDCU UR16, c[0x0][0x398] ;  /* 0x00007300ff1077ac */ /* 0x000e280008000800 */
[----:B------:R-:W-:Y:S01]  /*29210*/  IMAD.X R7, R8, 0x1, R3, P0 ;  /* 0x0000000108077824 */ /* 0x000fe200000e0603 */
[----:B------:R-:W-:Y:S01]  /*29220*/  ISETP.GE.AND P0, PT, R10, UR10, PT ;  /* 0x0000000a0a007c0c */ /* 0x000fe2000bf06270 */
[----:B------:R-:W0:Y:S01]  /*29230*/  LDCU UR10, c[0x0][0x39c] ;  /* 0x00007380ff0a77ac */ /* 0x000e220008000800 */
[----:B----4-:R-:W-:-:S02]  /*29240*/  IADD3 R4, P6, PT, R9, R60, RZ ;  /* 0x0000003c09047210 */ /* 0x010fc40007fde0ff */
[C---:B------:R-:W-:Y:S02]  /*29250*/  PRMT R11, R13.reuse, 0x7772, RZ ;  /* 0x000077720d0b7816 */ /* 0x040fe400000000ff */
[----:B------:R-:W-:Y:S01]  /*29260*/  PRMT R13, R13, 0x7773, RZ ;  /* 0x000077730d0d7816 */ /* 0x000fe200000000ff */
[----:B------:R-:W-:Y:S02]  /*29270*/  IMAD.X R5, R8, 0x1, R61, P6 ;  /* 0x0000000108057824 */ /* 0x000fe400030e063d */
[----:B------:R-:W-:Y:S01]  /*29280*/  VIADD R9, R9, UR6 ;  /* 0x0000000609097c36 */ /* 0x000fe20008000000 */
[----:B------:R4:W-:Y:S01]  /*29290*/  @P5 STG.E.U8 desc[UR8][R6.64], R11 ;  /* 0x0000000b06005986 */ /* 0x0009e2000c101108 */
[----:B------:R-:W-:Y:S01]  /*292a0*/  ISETP.LT.AND P5, PT, R56, UR14, !P3 ;  /* 0x0000000e38007c0c */ /* 0x000fe2000dfa1270 */
[----:B------:R-:W-:Y:S01]  /*292b0*/  VIADD R10, R0, 0x27 ;  /* 0x00000027000a7836 */ /* 0x000fe20000000000 */
[----:B------:R-:W2:Y:S01]  /*292c0*/  LDCU UR6, c[0x0][0x3b8] ;  /* 0x00007700ff0677ac */ /* 0x000ea20008000800 */
[----:B------:R0:W-:Y:S01]  /*292d0*/  @P4 STG.E.U8 desc[UR8][R4.64], R13 ;  /* 0x0000000d04004986 */ /* 0x0001e2000c101108 */
[----:B-1----:R-:W-:-:S02]  /*292e0*/  ISETP.LT.AND P4, PT, R58, UR18, !P3 ;  /* 0x000000123a007c0c */ /* 0x002fc4000df81270 */
        /* <DEDUP_REMOVED lines=13> */
[----:B--2---:R-:W-:Y:S01]  /*293c0*/  ISETP.LT.AND P5, PT, R56, UR12, !P2 ;  /* 0x0000000c38007c0c */ /* 0x004fe2000d7a1270 */
[----:B------:R-:W-:Y:S01]  /*293d0*/  VIADD R10, R0, 0x28 ;  /* 0x00000028000a7836 */ /* 0x000fe20000000000 */
[----:B------:R-:W2:Y:S01]  /*293e0*/  LDCU UR4, c[0x0][0x3b8] ;  /* 0x00007700ff0477ac */ /* 0x000ea20008000800 */
[----:B------:R1:W-:Y:S01]  /*293f0*/  @P4 STG.E.U8 desc[UR8][R4.64], R11 ;  /* 0x0000000b04004986 */ /* 0x0003e2000c101108 */
[----:B------:R-:W-:-:S02]  /*29400*/  ISETP.LT.AND P4, PT, R58, UR16, !P2 ;  /* 0x000000103a007c0c */ /* 0x000fc4000d781270 */
[----:B------:R-:W-:Y:S01]  /*29410*/  SHF.R.S32.HI R8, RZ, 0x1f, R9 ;  /* 0x0000001fff087819 */ /* 0x000fe20000011409 */
[----:B------:R-:W2:Y:S01]  /*29420*/  LDCU UR12, c[0x0][0x398] ;  /* 0x00007300ff0c77ac */ /* 0x000ea20008000800 */
[C---:B0-----:R-:W-:Y:S01]  /*29430*/  IADD3 R6, P2, PT, R9.reuse, R2, RZ ;  /* 0x0000000209067210 */ /* 0x041fe20007f5e0ff */
[----:B------:R-:W0:Y:S04]  /*29440*/  LDCU UR16, c[0x0][0x398] ;  /* 0x00007300ff1077ac */ /* 0x000e280008000800 */
[----:B------:R-:W-:Y:S01]  /*29450*/  IMAD.X R7, R8, 0x1, R3, P2 ;  /* 0x0000000108077824 */ /* 0x000fe200010e0603 */
[----:B------:R-:W-:Y:S01]  /*29460*/  ISETP.GE.AND P2, PT, R10, UR10, PT ;  /* 0x0000000a0a007c0c */ /* 0x000fe2000bf46270 */
[----:B------:R-:W0:Y:S01]  /*29470*/  LDCU UR10, c[0x0][0x39c] ;  /* 0x00007380ff0a77ac */ /* 0x000e220008000800 */
[----:B-1----:R-:W-:-:S02]  /*29480*/  IADD3 R4, P6, PT, R9, R60, RZ ;  /* 0x0000003c09047210 */ /* 0x002fc40007fde0ff */
        /* <DEDUP_REMOVED lines=41> */
[----:B----4-:R-:W-:Y:S01]  /*29720*/  ISETP.LT.AND P5, PT, R56, UR14, !P2 ;  /* 0x0000000e38007c0c */ /* 0x010fe2000d7a1270 */
[----:B------:R-:W-:Y:S01]  /*29730*/  VIADD R12, R0, 0x2b ;  /* 0x0000002b000c7836 */ /* 0x000fe20000000000 */
[----:B------:R-:W4:Y:S01]  /*29740*/  LDCU UR6, c[0x0][0x3b8] ;  /* 0x00007700ff0677ac */ /* 0x000f220008000800 */
[----:B------:R2:W-:Y:S01]  /*29750*/  @P4 STG.E.U8 desc[UR8][R4.64], R15 ;  /* 0x0000000f04004986 */ /* 0x0005e2000c101108 */
[----:B-1----:R-:W-:-:S02]  /*29760*/  ISETP.LT.AND P4, PT, R58, UR18, !P2 ;  /* 0x000000123a007c0c */ /* 0x002fc4000d781270 */
[----:B------:R-:W-:Y:S01]  /*29770*/  SHF.R.S32.HI R10, RZ, 0x1f, R11 ;  /* 0x0000001fff0a7819 */ /* 0x000fe2000001140b */
[----:B------:R-:W1:Y:S01]  /*29780*/  LDCU UR14, c[0x0][0x398] ;  /* 0x00007300ff0e77ac */ /* 0x000e620008000800 */
[C---:B------:R-:W-:Y:S02]  /*29790*/  IADD3 R8, P2, PT, R11.reuse, R2, RZ ;  /* 0x000000020b087210 */ /* 0x040fe40007f5e0ff */
[C---:B0-----:R-:W-:Y:S01]  /*297a0*/  IADD3 R6, P6, PT, R11.reuse, R60, RZ ;  /* 0x0000003c0b067210 */ /* 0x041fe20007fde0ff */
[----:B------:R-:W0:Y:S02]  /*297b0*/  LDCU UR18, c[0x0][0x398] ;  /* 0x00007300ff1277ac */ /* 0x000e240008000800 */
[----:B------:R-:W-:Y:S01]  /*297c0*/  IMAD.X R9, R10, 0x1, R3, P2 ;  /* 0x000000010a097824 */ /* 0x000fe200010e0603 */
[----:B------:R-:W-:Y:S01]  /*297d0*/  ISETP.GE.AND P2, PT, R12, UR10, PT ;  /* 0x0000000a0c007c0c */ /* 0x000fe2000bf46270 */
[----:B------:R-:W0:Y:S01]  /*297e0*/  LDCU UR10, c[0x0][0x39c] ;  /* 0x00007380ff0a77ac */ /* 0x000e220008000800 */
[----:B--2---:R-:W-:Y:S01]  /*297f0*/  PRMT R15, R16, 0x7770, RZ ;  /* 0x00007770100f7816 */ /* 0x004fe200000000ff */
[----:B------:R-:W-:Y:S01]  /*29800*/  IMAD.X R7, R10, 0x1, R61, P6 ;  /* 0x000000010a077824 */ /* 0x000fe200030e063d */
[----:B------:R-:W-:Y:S01]  /*29810*/  PRMT R13, R16, 0x7771, RZ ;  /* 0x00007771100d7816 */ /* 0x000fe200000000ff */
[----:B------:R-:W-:Y:S01]  /*29820*/  VIADD R11, R11, UR4 ;  /* 0x000000040b0b7c36 */ /* 0x000fe20008000000 */
[----:B------:R-:W2:Y:S01]  /*29830*/  LDCU UR4, c[0x0][0x3b8] ;  /* 0x00007700ff0477ac */ /* 0x000ea20008000800 */
[----:B------:R0:W-:Y:S01]  /*29840*/  @P5 STG.E.U8 desc[UR8][R8.64], R15 ;  /* 0x0000000f08005986 */ /* 0x0001e2000c101108 */
[----:B------:R-:W-:Y:S01]  /*29850*/  ISETP.LT.AND P5, PT, R56, UR12, !P0 ;  /* 0x0000000c38007c0c */ /* 0x000fe2000c7a1270 */
[----:B------:R-:W-:Y:S01]  /*29860*/  VIADD R12, R0, 0x2c ;  /* 0x0000002c000c7836 */ /* 0x000fe20000000000 */
[----:B------:R-:W-:Y:S01]  /*29870*/  SHF.R.S32.HI R10, RZ, 0x1f, R11 ;  /* 0x0000001fff0a7819 */ /* 0x000fe2000001140b */
[----:B------:R1:W-:Y:S01]  /*29880*/  @P4 STG.E.U8 desc[UR8][R6.64], R13 ;  /* 0x0000000d06004986 */ /* 0x0003e2000c101108 */
[----:B------:R-:W-:Y:S01]  /*29890*/  ISETP.LT.AND P4, PT, R58, UR16, !P0 ;  /* 0x000000103a007c0c */ /* 0x000fe2000c781270 */
[----:B------:R-:W2:Y:S01]  /*298a0*/  LDCU UR12, c[0x0][0x398] ;  /* 0x00007300ff0c77ac */ /* 0x000ea20008000800 */
[C---:B------:R-:W-:Y:S01]  /*298b0*/  IADD3 R4, P0, PT, R11.reuse, R2, RZ ;  /* 0x000000020b047210 */ /* 0x040fe20007f1e0ff */
[----:B------:R-:W2:Y:S04]  /*298c0*/  LDCU UR16, c[0x0][0x398] ;  /* 0x00007300ff1077ac */ /* 0x000ea80008000800 */
[----:B------:R-:W-:Y:S01]  /*298d0*/  IMAD.X R5, R10, 0x1, R3, P0 ;  /* 0x000000010a057824 */ /* 0x000fe200000e0603 */
[----:B0-----:R-:W-:Y:S01]  /*298e0*/  ISETP.GE.AND P0, PT, R12, UR10, PT ;  /* 0x0000000a0c007c0c */ /* 0x001fe2000bf06270 */
[----:B------:R-:W0:Y:S01]  /*298f0*/  LDCU UR10, c[0x0][0x39c] ;  /* 0x00007380ff0a77ac */ /* 0x000e220008000800 */
[----:B------:R-:W-:-:S02]  /*29900*/  IADD3 R8, P6, PT, R11, R60, RZ ;  /* 0x0000003c0b087210 */ /* 0x000fc40007fde0ff */
[C---:B------:R-:W-:Y:S02]  /*29910*/  PRMT R15, R16.reuse, 0x7772, RZ ;  /* 0x00007772100f7816 */ /* 0x040fe400000000ff */
[----:B-1----:R-:W-:Y:S01]  /*29920*/  PRMT R13, R16, 0x7773, RZ ;  /* 0x00007773100d7816 */ /* 0x002fe200000000ff */
[----:B------:R-:W-:Y:S02]  /*29930*/  IMAD.X R9, R10, 0x1, R61, P6 ;  /* 0x000000010a097824 */ /* 0x000fe400030e063d */
[----:B----4-:R-:W-:Y:S01]  /*29940*/  VIADD R11, R11, UR6 ;  /* 0x000000060b0b7c36 */ /* 0x010fe20008000000 */
[----:B------:R1:W-:Y:S01]  /*29950*/  @P5 STG.E.U8 desc[UR8][R4.64], R15 ;  /* 0x0000000f04005986 */ /* 0x0003e2000c101108 */
[----:B------:R-:W-:Y:S01]  /*29960*/  ISETP.LT.AND P5, PT, R56, UR14, !P3 ;  /* 0x0000000e38007c0c */ /* 0x000fe2000dfa1270 */
[----:B------:R-:W-:Y:S01]  /*29970*/  VIADD R12, R0, 0x2d ;  /* 0x0000002d000c7836 */ /* 0x000fe20000000000 */
[----:B------:R-:W4:Y:S01]  /*29980*/  LDCU UR6, c[0x0][0x3b8] ;  /* 0x00007700ff0677ac */ /* 0x000f220008000800 */
[----:B------:R2:W-:Y:S01]  /*29990*/  @P4 STG.E.U8 desc[UR8][R8.64], R13 ;  /* 0x0000000d08004986 */ /* 0x0005e2000c101108 */
[----:B------:R-:W-:-:S02]  /*299a0*/  ISETP.LT.AND P4, PT, R58, UR18, !P3 ;  /* 0x000000123a007c0c */ /* 0x000fc4000df81270 */
[----:B------:R-:W-:Y:S01]  /*299b0*/  SHF.R.S32.HI R10, RZ, 0x1f, R11 ;  /* 0x0000001fff0a7819 */ /* 0x000fe2000001140b */
[----:B------:R-:W3:Y:S01]  /*299c0*/  LDCU UR14, c[0x0][0x398] ;  /* 0x00007300ff0e77ac */ /* 0x000ee20008000800 */
[C---:B------:R-:W-:Y:S02]  /*299d0*/  IADD3 R6, P3, PT, R11.reuse, R2, RZ ;  /* 0x000000020b067210 */ /* 0x040fe40007f7e0ff */
[----:B-1----:R-:W-:Y:S01]  /*299e0*/  IADD3 R4, P6, PT, R11, R60, RZ ;  /* 0x0000003c0b047210 */ /* 0x002fe20007fde0ff */
[----:B------:R-:W1:Y:S02]  /*299f0*/  LDCU UR18, c[0x0][0x398] ;  /* 0x00007300ff1277ac */ /* 0x000e640008000800 */
[----:B------:R-:W-:Y:S01]  /*29a00*/  IMAD.X R7, R10, 0x1, R3, P3 ;  /* 0x000000010a077824 */ /* 0x000fe200018e0603 */
[----:B0-----:R-:W-:Y:S01]  /*29a10*/  ISETP.GE.AND P3, PT, R12, UR10, PT ;  /* 0x0000000a0c007c0c */ /* 0x001fe2000bf66270 */
[----:B------:R-:W0:Y:S01]  /*29a20*/  LDCU UR10, c[0x0][0x39c] ;  /* 0x00007380ff0a77ac */ /* 0x000e220008000800 */
[C---:B------:R-:W-:Y:S01]  /*29a30*/  PRMT R15, R17.reuse, 0x7770, RZ ;  /* 0x00007770110f7816 */ /* 0x040fe200000000ff */
[----:B------:R-:W-:Y:S01]  /*29a40*/  IMAD.X R5, R10, 0x1, R61, P6 ;  /* 0x000000010a057824 */ /* 0x000fe200030e063d */
[----:B--2---:R-:W-:Y:S01]  /*29a50*/  PRMT R13, R17, 0x7771, RZ ;  /* 0x00007771110d7816 */ /* 0x004fe200000000ff */
        /* <DEDUP_REMOVED lines=10> */
[----:B------:R-:W-:Y:S01]  /*29b00*/  VIADD R14, R0, 0x2f ;  /* 0x0000002f000e7836 */ /* 0x000fe20000000000 */
[----:B------:R-:W2:Y:S03]  /*29b10*/  LDCU UR16, c[0x0][0x398] ;  /* 0x00007300ff1077ac */ /* 0x000ea60008000800 */
[----:B------:R-:W-:Y:S01]  /*29b20*/  IMAD.X R9, R10, 0x1, R3, P2 ;  /* 0x000000010a097824 */ /* 0x000fe200010e0603 */
[----:B0-----:R-:W-:Y:S01]  /*29b30*/  ISETP.GE.AND P2, PT, R12, UR10, PT ;  /* 0x0000000a0c007c0c */ /* 0x001fe2000bf46270 */
[----:B------:R-:W0:Y:S01]  /*29b40*/  LDCU UR10, c[0x0][0x39c] ;  /* 0x00007380ff0a77ac */ /* 0x000e220008000800 */
[----:B------:R-:W-:-:S02]  /*29b50*/  IADD3 R6, P6, PT, R11, R60, RZ ;  /* 0x0000003c0b067210 */ /* 0x000fc40007fde0ff */
[C---:B-1----:R-:W-:Y:S02]  /*29b60*/  PRMT R5, R17.reuse, 0x7772, RZ ;  /* 0x0000777211057816 */ /* 0x042fe400000000ff */
[----:B------:R-:W-:Y:S01]  /*29b70*/  PRMT R17, R17, 0x7773, RZ ;  /* 0x0000777311117816 */ /* 0x000fe200000000ff */
[----:B------:R-:W-:Y:S02]  /*29b80*/  IMAD.X R7, R10, 0x1, R61, P6 ;  /* 0x000000010a077824 */ /* 0x000fe400030e063d */
[----:B----4-:R-:W-:Y:S01]  /*29b90*/  VIADD R13, R11, UR6 ;  /* 0x000000060b0d7c36 */ /* 0x010fe20008000000 */
[----:B------:R-:W-:Y:S01]  /*29ba0*/  @P5 STG.E.U8 desc[UR8][R8.64], R5 ;  /* 0x0000000508005986 */ /* 0x000fe2000c101108 */
[----:B---3--:R-:W-:Y:S01]  /*29bb0*/  ISETP.LT.AND P5, PT, R56, UR14, !P0 ;  /* 0x0000000e38007c0c */ /* 0x008fe2000c7a1270 */
[----:B------:R-:W1:Y:S02]  /*29bc0*/  LDCU UR6, c[0x0][0x3b8] ;  /* 0x00007700ff0677ac */ /* 0x000e640008000800 */
[----:B------:R3:W-:Y:S01]  /*29bd0*/  @P4 STG.E.U8 desc[UR8][R6.64], R17 ;  /* 0x0000001106004986 */ /* 0x0007e2000c101108 */
[----:B------:R-:W-:Y:S01]  /*29be0*/  ISETP.LT.AND P4, PT, R58, UR18, !P0 ;  /* 0x000000123a007c0c */ /* 0x000fe2000c781270 */
[----:B------:R-:W4:Y:S01]  /*29bf0*/  LDCU UR14, c[0x0][0x398] ;  /* 0x00007300ff0e77ac */ /* 0x000f220008000800 */
[----:B------:R-:W-:-:S02]  /*29c00*/  SHF.R.S32.HI R12, RZ, 0x1f, R13 ;  /* 0x0000001fff0c7819 */ /* 0x000fc4000001140d */
[C---:B------:R-:W-:Y:S01]  /*29c10*/  IADD3 R10, P0, PT, R13.reuse, R2, RZ ;  /* 0x000000020d0a7210 */ /* 0x040fe20007f1e0ff */
[----:B------:R-:W1:Y:S01]  /*29c20*/  LDCU UR18, c[0x0][0x398] ;  /* 0x00007300ff1277ac */ /* 0x000e620008000800 */
[----:B------:R-:W-:-:S03]  /*29c30*/  IADD3 R4, P6, PT, R13, R60, RZ ;  /* 0x0000003c0d047210 */ /* 0x000fc60007fde0ff */
[----:B------:R-:W-:Y:S01]  /*29c40*/  IMAD.X R11, R12, 0x1, R3, P0 ;  /* 0x000000010c0b7824 */ /* 0x000fe200000e0603 */
[----:B0-----:R-:W-:Y:S01]  /*29c50*/  ISETP.GE.AND P0, PT, R14, UR10, PT ;  /* 0x0000000a0e007c0c */ /* 0x001fe2000bf06270 */
[----:B------:R-:W0:Y:S01]  /*29c60*/  LDCU UR10, c[0x0][0x39c] ;  /* 0x00007380ff0a77ac */ /* 0x000e220008000800 */
[----:B---3--:R-:W-:Y:S01]  /*29c70*/  PRMT R7, R18, 0x7770, RZ ;  /* 0x0000777012077816 */ /* 0x008fe200000000ff */
[----:B------:R-:W-:Y:S01]  /*29c80*/  IMAD.X R5, R12, 0x1, R61, P6 ;  /* 0x000000010c057824 */ /* 0x000fe200030e063d */
[----:B------:R-:W-:Y:S01]  /*29c90*/  PRMT R15, R18, 0x7771, RZ ;  /* 0x00007771120f7816 */ /* 0x000fe200000000ff */
[----:B--2---:R-:W-:Y:S01]  /*29ca0*/  VIADD R13, R13, UR4 ;  /* 0x000000040d0d7c36 */ /* 0x004fe20008000000 */
        /* <DEDUP_REMOVED lines=8> */
[----:B------:R-:W-:-:S02]  /*29d30*/  IADD3 R8, P3, PT, R13, R2, RZ ;  /* 0x000000020d087210 */ /* 0x000fc40007f7e0ff */
[C---:B------:R-:W-:Y:S01]  /*29d40*/  IADD3 R6, P6, PT, R13.reuse, R60, RZ ;  /* 0x0000003c0d067210 */ /* 0x040fe20007fde0ff */
[----:B------:R-:W2:Y:S02]  /*29d50*/  LDCU UR16, c[0x0][0x398] ;  /* 0x00007300ff1077ac */ /* 0x000ea40008000800 */
[----:B------:R-:W-:Y:S01]  /*29d60*/  IMAD.X R9, R12, 0x1, R3, P3 ;  /* 0x000000010c097824 */ /* 0x000fe200018e0603 */
[----:B0-----:R-:W-:Y:S01]  /*29d70*/  ISETP.GE.AND P3, PT, R14, UR10, PT ;  /* 0x0000000a0e007c0c */ /* 0x001fe2000bf66270 */
[----:B------:R-:W0:Y:S01]  /*29d80*/  LDCU UR10, c[0x0][0x39c] ;  /* 0x00007380ff0a77ac */ /* 0x000e220008000800 */
[----:B---3--:R-:W-:Y:S01]  /*29d90*/  IMAD.X R7, R12, 0x1, R61, P6 ;  /* 0x000000010c077824 */ /* 0x008fe200030e063d */
[C---:B-1----:R-:W-:Y:S02]  /*29da0*/  PRMT R15, R18.reuse, 0x7772, RZ ;  /* 0x00007772120f7816 */ /* 0x042fe400000000ff */
[----:B------:R-:W-:Y:S01]  /*29db0*/  PRMT R11, R18, 0x7773, RZ ;  /* 0x00007773120b7816 */ /* 0x000fe200000000ff */
[----:B------:R-:W-:Y:S01]  /*29dc0*/  VIADD R13, R13, UR6 ;  /* 0x000000060d0d7c36 */ /* 0x000fe20008000000 */
[----:B------:R-:W1:Y:S01]  /*29dd0*/  LDCU UR6, c[0x0][0x3b8] ;  /* 0x00007700ff0677ac */ /* 0x000e620008000800 */
[----:B------:R3:W-:Y:S01]  /*29de0*/  @P5 STG.E.U8 desc[UR8][R8.64], R15 ;  /* 0x0000000f08005986 */ /* 0x0007e2000c101108 */
[----:B----4-:R-:W-:Y:S01]  /*29df0*/  ISETP.LT.AND P5, PT, R56, UR14, !P2 ;  /* 0x0000000e38007c0c */ /* 0x010fe2000d7a1270 */
[----:B------:R-:W-:Y:S01]  /*29e00*/  VIADD R12, R0, 0x31 ;  /* 0x00000031000c7836 */ /* 0x000fe20000000000 */
[----:B------:R-:W-:Y:S01]  /*29e10*/  SHF.R.S32.HI R10, RZ, 0x1f, R13 ;  /* 0x0000001fff0a7819 */ /* 0x000fe2000001140d */
[----:B------:R4:W-:Y:S01]  /*29e20*/  @P4 STG.E.U8 desc[UR8][R6.64], R11 ;  /* 0x0000000b06004986 */ /* 0x0009e2000c101108 */
[----:B------:R-:W-:Y:S01]  /*29e30*/  ISETP.LT.AND P4, PT, R58, UR18, !P2 ;  /* 0x000000123a007c0c */ /* 0x000fe2000d781270 */
[----:B------:R-:W1:Y:S01]  /*29e40*/  LDCU UR14, c[0x0][0x398] ;  /* 0x00007300ff0e77ac */ /* 0x000e620008000800 */
[C---:B------:R-:W-:Y:S01]  /*29e50*/  IADD3 R4, P2, PT, R13.reuse, R2, RZ ;  /* 0x000000020d047210 */ /* 0x040fe20007f5e0ff */
[----:B------:R-:W1:Y:S04]  /*29e60*/  LDCU UR18, c[0x0][0x398] ;  /* 0x00007300ff1277ac */ /* 0x000e680008000800 */
[----:B------:R-:W-:Y:S01]  /*29e70*/  IMAD.X R5, R10, 0x1, R3, P2 ;  /* 0x000000010a057824 */ /* 0x000fe200010e0603 */
[----:B0-----:R-:W-:Y:S01]  /*29e80*/  ISETP.GE.AND P2, PT, R12, UR10, PT ;  /* 0x0000000a0c007c0c */ /* 0x001fe2000bf46270 */
[----:B------:R-:W0:Y:S01]  /*29e90*/  LDCU UR10, c[0x0][0x39c] ;  /* 0x00007380ff0a77ac */ /* 0x000e220008000800 */
[----:B---3--:R-:W-:-:S02]  /*29ea0*/  IADD3 R8, P6, PT, R13, R60, RZ ;  /* 0x0000003c0d087210 */ /* 0x008fc40007fde0ff */
[C---:B------:R-:W-:Y:S02]  /*29eb0*/  PRMT R15, R19.reuse, 0x7770, RZ ;  /* 0x00007770130f7816 */ /* 0x040fe400000000ff */
[----:B----4-:R-:W-:Y:S01]  /*29ec0*/  PRMT R11, R19, 0x7771, RZ ;  /* 0x00007771130b7816 */ /* 0x010fe200000000ff */
[----:B------:R-:W-:Y:S02]  /*29ed0*/  IMAD.X R9, R10, 0x1, R61, P6 ;  /* 0x000000010a097824 */ /* 0x000fe400030e063d */
[----:B--2---:R-:W-:Y:S01]  /*29ee0*/  VIADD R13, R13, UR4 ;  /* 0x000000040d0d7c36 */ /* 0x004fe20008000000 */
[----:B------:R2:W-:Y:S01]  /*29ef0*/  @P5 STG.E.U8 desc[UR8][R4.64], R15 ;  /* 0x0000000f04005986 */ /* 0x0005e2000c101108 */
[----:B------:R-:W-:Y:S01]  /*29f00*/  ISETP.LT.AND P5, PT, R56, UR12, !P0 ;  /* 0x0000000c38007c0c */ /* 0x000fe2000c7a1270 */
[----:B------:R-:W-:Y:S01]  /*29f10*/  VIADD R12, R0, 0x32 ;  /* 0x00000032000c7836 */ /* 0x000fe20000000000 */
[----:B------:R-:W3:Y:S01]  /*29f20*/  LDCU UR4, c[0x0][0x3b8] ;  /* 0x00007700ff0477ac */ /* 0x000ee20008000800 */
[----:B------:R4:W-:Y:S01]  /*29f30*/  @P4 STG.E.U8 desc[UR8][R8.64], R11 ;  /* 0x0000000b08004986 */ /* 0x0009e2000c101108 */
[----:B------:R-:W-:-:S02]  /*29f40*/  ISETP.LT.AND P4, PT, R58, UR16, !P0 ;  /* 0x000000103a007c0c */ /* 0x000fc4000c781270 */
[----:B------:R-:W-:Y:S01]  /*29f50*/  SHF.R.S32.HI R10, RZ, 0x1f, R13 ;  /* 0x0000001fff0a7819 */ /* 0x000fe2000001140d */
[----:B------:R-:W3:Y:S01]  /*29f60*/  LDCU UR12, c[0x0][0x398] ;  /* 0x00007300ff0c77ac */ /* 0x000ee20008000800 */
[C---:B------:R-:W-:Y:S02]  /*29f70*/  IADD3 R6, P0, PT, R13.reuse, R2, RZ ;  /* 0x000000020d067210 */ /* 0x040fe40007f1e0ff */
[----:B--2---:R-:W-:Y:S01]  /*29f80*/  IADD3 R4, P6, PT, R13, R60, RZ ;  /* 0x0000003c0d047210 */ /* 0x004fe20007fde0ff */
[----:B------:R-:W2:Y:S02]  /*29f90*/  LDCU UR16, c[0x0][0x398] ;  /* 0x00007300ff1077ac */ /* 0x000ea40008000800 */
[----:B------:R-:W-:Y:S01]  /*29fa0*/  IMAD.X R7, R10, 0x1, R3, P0 ;  /* 0x000000010a077824 */ /* 0x000fe200000e0603 */
[----:B0-----:R-:W-:Y:S01]  /*29fb0*/  ISETP.GE.AND P0, PT, R12, UR10, PT ;  /* 0x0000000a0c007c0c */ /* 0x001fe2000bf06270 */
[----:B------:R-:W0:Y:S01]  /*29fc0*/  LDCU UR10, c[0x0][0x39c] ;  /* 0x00007380ff0a77ac */ /* 0x000e220008000800 */
[C---:B----4-:R-:W-:Y:S01]  /*29fd0*/  PRMT R11, R19.reuse, 0x7772, RZ ;  /* 0x00007772130b7816 */ /* 0x050fe200000000ff */
[----:B------:R-:W-:Y:S01]  /*29fe0*/  IMAD.X R5, R10, 0x1, R61, P6 ;  /* 0x000000010a057824 */ /* 0x000fe200030e063d */
[----:B------:R-:W-:Y:S01]  /*29ff0*/  PRMT R19, R19, 0x7773, RZ ;  /* 0x0000777313137816 */ /* 0x000fe200000000ff */
[----:B-1----:R-:W-:-:S02]  /*2a000*/  VIADD R9, R13, UR6 ;  /* 0x000000060d097c36 */ /* 0x002fc40008000000 */
[----:B------:R-:W-:Y:S01]  /*2a010*/  VIADD R14, R0, 0x33 ;  /* 0x00000033000e7836 */ /* 0x000fe20000000000 */
[----:B------:R1:W-:Y:S01]  /*2a020*/  @P5 STG.E.U8 desc[UR8][R6.64], R11 ;  /* 0x0000000b06005986 */ /* 0x0003e2000c101108 */
[----:B------:R-:W-:Y:S01]  /*2a030*/  ISETP.LT.AND P5, PT, R56, UR14, !P3 ;  /* 0x0000000e38007c0c */ /* 0x000fe2000dfa1270 */
[----:B------:R-:W4:Y:S02]  /*2a040*/  LDCU UR6, c[0x0][0x3b8] ;  /* 0x00007700ff0677ac */ /* 0x000f240008000800 */
[----:B------:R3:W-:Y:S01]  /*2a050*/  @P4 STG.E.U8 desc[UR8][R4.64], R19 ;  /* 0x0000001304004986 */ /* 0x0007e2000c101108 */
[----:B------:R-:W-:Y:S01]  /*2a060*/  ISETP.LT.AND P4, PT, R58, UR18, !P3 ;  /* 0x000000123a007c0c */ /* 0x000fe2000df81270 */
[----:B------:R-:W2:Y:S01]  /*2a070*/  LDCU UR14, c[0x0][0x398] ;  /* 0x00007300ff0e77ac */ /* 0x000ea20008000800 */
[----:B------:R-:W-:Y:S02]  /*2a080*/  SHF.R.S32.HI R8, RZ, 0x1f, R9 ;  /* 0x0000001fff087819 */ /* 0x000fe40000011409 */
[C---:B------:R-:W-:Y:S01]  /*2a090*/  IADD3 R12, P3, PT, R9.reuse, R2, RZ ;  /* 0x00000002090c7210 */ /* 0x040fe20007f7e0ff */
[----:B------:R-:W4:Y:S01]  /*2a0a0*/  LDCU UR18, c[0x0][0x398] ;  /* 0x00007300ff1277ac */ /* 0x000f220008000800 */
[----:B------:R-:W-:-:S03]  /*2a0b0*/  IADD3 R10, P6, PT, R9, R60, RZ ;  /* 0x0000003c090a7210 */ /* 0x000fc60007fde0ff */
[----:B------:R-:W-:Y:S01]  /*2a0c0*/  IMAD.X R13, R8, 0x1, R3, P3 ;  /* 0x00000001080d7824 */ /* 0x000fe200018e0603 */
[----:B0-----:R-:W-:Y:S01]  /*2a0d0*/  ISETP.GE.AND P3, PT, R14, UR10, PT ;  /* 0x0000000a0e007c0c */ /* 0x001fe2000bf66270 */
[----:B------:R-:W0:Y:S01]  /*2a0e0*/  LDCU UR10, c[0x0][0x39c] ;  /* 0x00007380ff0a77ac */ /* 0x000e220008000800 */
[----:B-1----:R-:W-:Y:S01]  /*2a0f0*/  PRMT R7, R20, 0x7770, RZ ;  /* 0x0000777014077816 */ /* 0x002fe200000000ff */
[----:B------:R-:W-:Y:S01]  /*2a100*/  IMAD.X R11, R8, 0x1, R61, P6 ;  /* 0x00000001080b7824 */ /* 0x000fe200030e063d */
[----:B------:R-:W-:Y:S01]  /*2a110*/  PRMT R15, R20, 0x7771, RZ ;  /* 0x00007771140f7816 */ /* 0x000fe200000000ff */
[----:B---3--:R-:W-:Y:S01]  /*2a120*/  VIADD R5, R9, UR4 ;  /* 0x0000000409057c36 */ /* 0x008fe20008000000 */
[----:B------:R-:W1:Y:S01]  /*2a130*/  LDCU UR4, c[0x0][0x3b8] ;  /* 0x00007700ff0477ac */ /* 0x000e620008000800 */
[----:B------:R3:W-:Y:S01]  /*2a140*/  @P5 STG.E.U8 desc[UR8][R12.64], R7 ;  /* 0x000000070c005986 */ /* 0x0007e2000c101108 */
[----:B------:R-:W-:Y:S01]  /*2a150*/  ISETP.LT.AND P5, PT, R56, UR12, !P2 ;  /* 0x0000000c38007c0c */ /* 0x000fe2000d7a1270 */
[----:B------:R-:W-:Y:S01]  /*2a160*/  VIADD R14, R0, 0x34 ;  /* 0x00000034000e7836 */ /* 0x000fe20000000000 */
[----:B------:R-:W-:Y:S01]  /*2a170*/  SHF.R.S32.HI R4, RZ, 0x1f, R5 ;  /* 0x0000001fff047819 */ /* 0x000fe20000011405 */
[----:B------:R4:W-:Y:S01]  /*2a180*/  @P4 STG.E.U8 desc[UR8][R10.64], R15 ;  /* 0x0000000f0a004986 */ /* 0x0009e2000c101108 */
[----:B--2---:R-:W-:Y:S01]  /*2a190*/  ISETP.LT.AND P4, PT, R58, UR16, !P2 ;  /* 0x000000103a007c0c */ /* 0x004fe2000d781270 */
[----:B------:R-:W2:Y:S01]  /*2a1a0*/  LDCU UR12, c[0x0][0x398] ;  /* 0x00007300ff0c77ac */ /* 0x000ea20008000800 */
[----:B------:R-:W-:-:S02]  /*2a1b0*/  IADD3 R8, P2, PT, R5, R2, RZ ;  /* 0x0000000205087210 */ /* 0x000fc40007f5e0ff */
[C---:B------:R-:W-:Y:S01]  /*2a1c0*/  IADD3 R6, P6, PT, R5.reuse, R60, RZ ;  /* 0x0000003c05067210 */ /* 0x040fe20007fde0ff */
[----:B------:R-:W1:Y:S02]  /*2a1d0*/  LDCU UR16, c[0x0][0x398] ;  /* 0x00007300ff1077ac */ /* 0x000e640008000800 */
[----:B------:R-:W-:Y:S01]  /*2a1e0*/  IMAD.X R9, R4, 0x1, R3, P2 ;  /* 0x0000000104097824 */ /* 0x000fe200010e0603 */
[----:B0-----:R-:W-:Y:S01]  /*2a1f0*/  ISETP.GE.AND P2, PT, R14, UR10, PT ;  /* 0x0000000a0e007c0c */ /* 0x001fe2000bf46270 */
[----:B------:R-:W0:Y:S01]  /*2a200*/  LDCU UR10, c[0x0][0x39c] ;  /* 0x00007380ff0a77ac */ /* 0x000e220008000800 */
[----:B---3--:R-:W-:Y:S01]  /*2a210*/  IMAD.X R7, R4, 0x1, R61, P6 ;  /* 0x0000000104077824 */ /* 0x008fe200030e063d */
[C---:B----4-:R-:W-:Y:S02]  /*2a220*/  PRMT R15, R20.reuse, 0x7772, RZ ;  /* 0x00007772140f7816 */ /* 0x050fe400000000ff */
[----:B------:R-:W-:Y:S01]  /*2a230*/  PRMT R13, R20, 0x7773, RZ ;  /* 0x00007773140d7816 */ /* 0x000fe200000000ff */
[----:B------:R-:W-:Y:S01]  /*2a240*/  VIADD R11, R5, UR6 ;  /* 0x00000006050b7c36 */ /* 0x000fe20008000000 */
[----:B------:R-:W3:Y:S01]  /*2a250*/  LDCU UR6, c[0x0][0x3b8] ;  /* 0x00007700ff0677ac */ /* 0x000ee20008000800 */
        /* <DEDUP_REMOVED lines=8> */
[----:B------:R-:W3:Y:S04]  /*2a2e0*/  LDCU UR18, c[0x0][0x398] ;  /* 0x00007300ff1277ac */ /* 0x000ee80008000800 */
[----:B------:R-:W-:Y:S01]  /*2a2f0*/  IMAD.X R5, R10, 0x1, R3, P0 ;  /* 0x000000010a057824 */ /* 0x000fe200000e0603 */
[----:B0-----:R-:W-:Y:S01]  /*2a300*/  ISETP.GE.AND P0, PT, R12, UR10, PT ;  /* 0x0000000a0c007c0c */ /* 0x001fe2000bf06270 */
[----:B------:R-:W0:Y:S01]  /*2a310*/  LDCU UR10, c[0x0][0x39c] ;  /* 0x00007380ff0a77ac */ /* 0x000e220008000800 */
[----:B----4-:R-:W-:-:S02]  /*2a320*/  IADD3 R8, P6, PT, R11, R60, RZ ;  /* 0x0000003c0b087210 */ /* 0x010fc40007fde0ff */
[C---:B------:R-:W-:Y:S02]  /*2a330*/  PRMT R15, R21.reuse, 0x7770, RZ ;  /* 0x00007770150f7816 */ /* 0x040fe400000000ff */
[----:B-1----:R-:W-:Y:S01]  /*2a340*/  PRMT R13, R21, 0x7771, RZ ;  /* 0x00007771150d7816 */ /* 0x002fe200000000ff */
        /* <DEDUP_REMOVED lines=10> */
[C---:B------:R-:W-:Y:S02]  /*2a3f0*/  IADD3 R6, P3, PT, R11.reuse, R2, RZ ;  /* 0x000000020b067210 */ /* 0x040fe40007f7e0ff */
[----:B-1----:R-:W-:Y:S01]  /*2a400*/  IADD3 R4, P6, PT, R11, R60, RZ ;  /* 0x0000003c0b047210 */ /* 0x002fe20007fde0ff */
[----:B------:R-:W1:Y:S02]  /*2a410*/  LDCU UR16, c[0x0][0x398] ;  /* 0x00007300ff1077ac */ /* 0x000e640008000800 */
[----:B------:R-:W-:Y:S01]  /*2a420*/  IMAD.X R7, R10, 0x1, R3, P3 ;  /* 0x000000010a077824 */ /* 0x000fe200018e0603 */
[----:B0-----:R-:W-:Y:S01]  /*2a430*/  ISETP.GE.AND P3, PT, R12, UR10, PT ;  /* 0x0000000a0c007c0c */ /* 0x001fe2000bf66270 */
[----:B------:R-:W0:Y:S01]  /*2a440*/  LDCU UR10, c[0x0][0x39c] ;  /* 0x00007380ff0a77ac */ /* 0x000e220008000800 */
[C---:B----4-:R-:W-:Y:S01]  /*2a450*/  PRMT R13, R21.reuse, 0x7772, RZ ;  /* 0x00007772150d7816 */ /* 0x050fe200000000ff */
[----:B------:R-:W-:Y:S01]  /*2a460*/  IMAD.X R5, R10, 0x1, R61, P6 ;  /* 0x000000010a057824 */ /* 0x000fe200030e063d */
[----:B------:R-:W-:Y:S01]  /*2a470*/  PRMT R21, R21, 0x7773, RZ ;  /* 0x0000777315157816 */ /* 0x000fe200000000ff */
[----:B---3--:R-:W-:Y:S01]  /*2a480*/  VIADD R11, R11, UR6 ;  /* 0x000000060b0b7c36 */ /* 0x008fe20008000000 */
[----:B------:R-:W-:Y:S01]  /*2a490*/  PRMT R15, R22, 0x7770, RZ ;  /* 0x00007770160f7816 */ /* 0x000fe200000000ff */
[----:B------:R3:W-:Y:S01]  /*2a4a0*/  @P5 STG.E.U8 desc[UR8][R6.64], R13 ;  /* 0x0000000d06005986 */ /* 0x0007e2000c101108 */
[----:B------:R-:W-:Y:S01]  /*2a4b0*/  ISETP.LT.AND P5, PT, R56, UR14, !P2 ;  /* 0x0000000e38007c0c */ /* 0x000fe2000d7a1270 */
        /* <DEDUP_REMOVED lines=11> */
[----:B------:R-:W-:Y:S01]  /*2a570*/  PRMT R13, R22, 0x7771, RZ ;  /* 0x00007771160d7816 */ /* 0x000fe200000000ff */
[----:B--2---:R-:W-:Y:S01]  /*2a580*/  VIADD R11, R11, UR4 ;  /* 0x000000040b0b7c36 */ /* 0x004fe20008000000 */
[----:B------:R2:W-:Y:S01]  /*2a590*/  @P5 STG.E.U8 desc[UR8][R8.64], R15 ;  /* 0x0000000f08005986 */ /* 0x0005e2000c101108 */
[----:B------:R-:W-:Y:S01]  /*2a5a0*/  IMAD.X R7, R10, 0x1, R61, P6 ;  /* 0x000000010a077824 */ /* 0x000fe200030e063d */
[----:B------:R-:W-:Y:S01]  /*2a5b0*/  ISETP.LT.AND P5, PT, R56, UR12, !P0 ;  /* 0x0000000c38007c0c */ /* 0x000fe2000c7a1270 */
[----:B------:R-:W3:Y:S01]  /*2a5c0*/  LDCU UR18, c[0x0][0x398] ;  /* 0x00007300ff1277ac */ /* 0x000ee20008000800 */
[----:B------:R-:W-:Y:S02]  /*2a5d0*/  SHF.R.S32.HI R10, RZ, 0x1f, R11 ;  /* 0x0000001fff0a7819 */ /* 0x000fe4000001140b */
[----:B------:R3:W-:Y:S01]  /*2a5e0*/  @P4 STG.E.U8 desc[UR8][R6.64], R13 ;  /* 0x0000000d06004986 */ /* 0x0007e2000c101108 */
[----:B-1----:R-:W-:Y:S01]  /*2a5f0*/  ISETP.LT.AND P4, PT, R58, UR16, !P0 ;  /* 0x000000103a007c0c */ /* 0x002fe2000c781270 */
[----:B------:R-:W-:Y:S01]  /*2a600*/  VIADD R12, R0, 0x38 ;  /* 0x00000038000c7836 */ /* 0x000fe20000000000 */
[C---:B----4-:R-:W-:Y:S01]  /*2a610*/  IADD3 R4, P0, PT, R11.reuse, R2, RZ ;  /* 0x000000020b047210 */ /* 0x050fe20007f1e0ff */
[----:B------:R-:W1:Y:S01]  /*2a620*/  LDCU UR4, c[0x0][0x3b8] ;  /* 0x00007700ff0477ac */ /* 0x000e620008000800 */
[----:B--2---:R-:W-:-:S03]  /*2a630*/  IADD3 R8, P6, PT, R11, R60, RZ ;  /* 0x0000003c0b087210 */ /* 0x004fc60007fde0ff */
[----:B------:R-:W-:Y:S01]  /*2a640*/  IMAD.X R5, R10, 0x1, R3, P0 ;  /* 0x000000010a057824 */ /* 0x000fe200000e0603 */
[----:B0-----:R-:W-:Y:S01]  /*2a650*/  ISETP.GE.AND P0, PT, R12, UR10, PT ;  /* 0x0000000a0c007c0c */ /* 0x001fe2000bf06270 */
[----:B------:R-:W0:Y:S01]  /*2a660*/  LDCU UR10, c[0x0][0x39c] ;  /* 0x00007380ff0a77ac */ /* 0x000e220008000800 */
[----:B------:R-:W-:Y:S01]  /*2a670*/  PRMT R15, R22, 0x7772, RZ ;  /* 0x00007772160f7816 */ /* 0x000fe200000000ff */
[----:B------:R-:W-:Y:S01]  /*2a680*/  IMAD.X R9, R10, 0x1, R61, P6 ;  /* 0x000000010a097824 */ /* 0x000fe200030e063d */
[----:B---3--:R-:W-:Y:S01]  /*2a690*/  PRMT R13, R22, 0x7773, RZ ;  /* 0x00007773160d7816 */ /* 0x008fe200000000ff */
[----:B------:R-:W-:Y:S01]  /*2a6a0*/  VIADD R11, R11, UR6 ;  /* 0x000000060b0b7c36 */ /* 0x000fe20008000000 */
[----:B------:R-:W2:Y:S01]  /*2a6b0*/  LDCU UR12, c[0x0][0x398] ;  /* 0x00007300ff0c77ac */ /* 0x000ea20008000800 */
[----:B------:R3:W-:Y:S01]  /*2a6c0*/  @P5 STG.E.U8 desc[UR8][R4.64], R15 ;  /* 0x0000000f04005986 */ /* 0x0007e2000c101108 */
[----:B------:R-:W-:Y:S01]  /*2a6d0*/  ISETP.LT.AND P5, PT, R56, UR14, !P3 ;  /* 0x0000000e38007c0c */ /* 0x000fe2000dfa1270 */
[----:B------:R-:W-:Y:S01]  /*2a6e0*/  VIADD R12, R0, 0x39 ;  /* 0x00000039000c7836 */ /* 0x000fe20000000000 */
[----:B------:R-:W4:Y:S01]  /*2a6f0*/  LDCU UR16, c[0x0][0x398] ;  /* 0x00007300ff1077ac */ /* 0x000f220008000800 */
[----:B------:R1:W-:Y:S01]  /*2a700*/  @P4 STG.E.U8 desc[UR8][R8.64], R13 ;  /* 0x0000000d08004986 */ /* 0x0003e2000c101108 */
[----:B------:R-:W-:-:S02]  /*2a710*/  ISETP.LT.AND P4, PT, R58, UR18, !P3 ;  /* 0x000000123a007c0c */ /* 0x000fc4000df81270 */
[----:B------:R-:W-:Y:S01]  /*2a720*/  SHF.R.S32.HI R10, RZ, 0x1f, R11 ;  /* 0x0000001fff0a7819 */ /* 0x000fe2000001140b */
[----:B------:R-:W4:Y:S01]  /*2a730*/  LDCU UR6, c[0x0][0x3b8] ;  /* 0x00007700ff0677ac */ /* 0x000f220008000800 */
[C---:B------:R-:W-:Y:S02]  /*2a740*/  IADD3 R6, P3, PT, R11.reuse, R2, RZ ;  /* 0x000000020b067210 */ /* 0x040fe40007f7e0ff */
[----:B---3--:R-:W-:Y:S01]  /*2a750*/  IADD3 R4, P6, PT, R11, R60, RZ ;  /* 0x0000003c0b047210 */ /* 0x008fe20007fde0ff */
[----:B------:R-:W3:Y:S02]  /*2a760*/  LDCU UR14, c[0x0][0x398] ;  /* 0x00007300ff0e77ac */ /* 0x000ee40008000800 */
[----:B------:R-:W-:Y:S01]  /*2a770*/  IMAD.X R7, R10, 0x1, R3, P3 ;  /* 0x000000010a077824 */ /* 0x000fe200018e0603 */
[----:B0-----:R-:W-:Y:S01]  /*2a780*/  ISETP.GE.AND P3, PT, R12, UR10, PT ;  /* 0x0000000a0c007c0c */ /* 0x001fe2000bf66270 */
[----:B------:R-:W0:Y:S01]  /*2a790*/  LDCU UR10, c[0x0][0x39c] ;  /* 0x00007380ff0a77ac */ /* 0x000e220008000800 */
[C---:B------:R-:W-:Y:S01]  /*2a7a0*/  PRMT R15, R23.reuse, 0x7770, RZ ;  /* 0x00007770170f7816 */ /* 0x040fe200000000ff */
[----:B------:R-:W-:Y:S01]  /*2a7b0*/  IMAD.X R5, R10, 0x1, R61, P6 ;  /* 0x000000010a057824 */ /* 0x000fe200030e063d */
[----:B-1----:R-:W-:Y:S01]  /*2a7c0*/  PRMT R13, R23, 0x7771, RZ ;  /* 0x00007771170d7816 */ /* 0x002fe200000000ff */
[----:B------:R-:W-:Y:S01]  /*2a7d0*/  VIADD R11, R11, UR4 ;  /* 0x000000040b0b7c36 */ /* 0x000fe20008000000 */
[----:B------:R-:W1:Y:S01]  /*2a7e0*/  LDCU UR18, c[0x0][0x398] ;  /* 0x00007300ff1277ac */ /* 0x000e620008000800 */
[----:B------:R0:W-:Y:S01]  /*2a7f0*/  @P5 STG.E.U8 desc[UR8][R6.64], R15 ;  /* 0x0000000f06005986 */ /* 0x0001e2000c101108 */
[----:B--2---:R-:W-:Y:S01]  /*2a800*/  ISETP.LT.AND P5, PT, R56, UR12, !P2 ;  /* 0x0000000c38007c0c */ /* 0x004fe2000d7a1270 */
[----:B------:R-:W-:Y:S01]  /*2a810*/  VIADD R12, R0, 0x3a ;  /* 0x0000003a000c7836 */ /* 0x000fe20000000000 */
[----:B------:R-:W-:Y:S01]  /*2a820*/  SHF.R.S32.HI R10, RZ, 0x1f, R11 ;  /* 0x0000001fff0a7819 */ /* 0x000fe2000001140b */
[----:B------:R2:W-:Y:S01]  /*2a830*/  @P4 STG.E.U8 desc[UR8][R4.64], R13 ;  /* 0x0000000d04004986 */ /* 0x0005e2000c101108 */
[----:B----4-:R-:W-:Y:S01]  /*2a840*/  ISETP.LT.AND P4, PT, R58, UR16, !P2 ;  /* 0x000000103a007c0c */ /* 0x010fe2000d781270 */
[----:B------:R-:W4:Y:S01]  /*2a850*/  LDCU UR4, c[0x0][0x3b8] ;  /* 0x00007700ff0477ac */ /* 0x000f220008000800 */
[C---:B------:R-:W-:Y:S01]  /*2a860*/  IADD3 R8, P2, PT, R11.reuse, R2, RZ ;  /* 0x000000020b087210 */ /* 0x040fe20007f5e0ff */
[----:B------:R-:W1:Y:S04]  /*2a870*/  LDCU UR12, c[0x0][0x398] ;  /* 0x00007300ff0c77ac */ /* 0x000e680008000800 */
[----:B------:R-:W-:Y:S01]  /*2a880*/  IMAD.X R9, R10, 0x1, R3, P2 ;  /* 0x000000010a097824 */ /* 0x000fe200010e0603 */
[----:B0-----:R-:W-:Y:S01]  /*2a890*/  ISETP.GE.AND P2, PT, R12, UR10, PT ;  /* 0x0000000a0c007c0c */ /* 0x001fe2000bf46270 */
[----:B------:R-:W0:Y:S01]  /*2a8a0*/  LDCU UR10, c[0x0][0x39c] ;  /* 0x00007380ff0a77ac */ /* 0x000e220008000800 */
[----:B------:R-:W-:-:S02]  /*2a8b0*/  IADD3 R6, P6, PT, R11, R60, RZ ;  /* 0x0000003c0b067210 */ /* 0x000fc40007fde0ff */
[C---:B--2---:R-:W-:Y:S01]  /*2a8c0*/  PRMT R13, R23.reuse, 0x7772, RZ ;  /* 0x00007772170d7816 */ /* 0x044fe200000000ff */
[----:B------:R-:W2:Y:S01]  /*2a8d0*/  LDCU UR16, c[0x0][0x398] ;  /* 0x00007300ff1077ac */ /* 0x000ea20008000800 */
[----:B------:R-:W-:Y:S01]  /*2a8e0*/  PRMT R23, R23, 0x7773, RZ ;  /* 0x0000777317177816 */ /* 0x000fe200000000ff */
[----:B------:R-:W-:Y:S02]  /*2a8f0*/  IMAD.X R7, R10, 0x1, R61, P6 ;  /* 0x000000010a077824 */ /* 0x000fe400030e063d */
[----:B------:R-:W-:Y:S01]  /*2a900*/  VIADD R11, R11, UR6 ;  /* 0x000000060b0b7c36 */ /* 0x000fe20008000000 */
[----:B------:R0:W-:Y:S01]  /*2a910*/  @P5 STG.E.U8 desc[UR8][R8.64], R13 ;  /* 0x0000000d08005986 */ /* 0x0001e2000c101108 */
[----:B---3--:R-:W-:Y:S01]  /*2a920*/  ISETP.LT.AND P5, PT, R56, UR14, !P0 ;  /* 0x0000000e38007c0c */ /* 0x008fe2000c7a1270 */
[----:B------:R-:W-:Y:S01]  /*2a930*/  VIADD R12, R0, 0x3b ;  /* 0x0000003b000c7836 */ /* 0x000fe20000000000 */
[----:B------:R-:W-:Y:S01]  /*2a940*/  PRMT R15, R24, 0x7770, RZ ;  /* 0x00007770180f7816 */ /* 0x000fe200000000ff */
[----:B------:R3:W-:Y:S01]  /*2a950*/  @P4 STG.E.U8 desc[UR8][R6.64], R23 ;  /* 0x0000001706004986 */ /* 0x0007e2000c101108 */
[----:B-1----:R-:W-:Y:S01]  /*2a960*/  ISETP.LT.AND P4, PT, R58, UR18, !P0 ;  /* 0x000000123a007c0c */ /* 0x002fe2000c781270 */
[----:B------:R-:W1:Y:S01]  /*2a970*/  LDCU UR6, c[0x0][0x3b8] ;  /* 0x00007700ff0677ac */ /* 0x000e620008000800 */
[----:B------:R-:W-:-:S02]  /*2a980*/  SHF.R.S32.HI R10, RZ, 0x1f, R11 ;  /* 0x0000001fff0a7819 */ /* 0x000fc4000001140b */
[C---:B------:R-:W-:Y:S01]  /*2a990*/  IADD3 R4, P0, PT, R11.reuse, R2, RZ ;  /* 0x000000020b047210 */ /* 0x040fe20007f1e0ff */
[----:B------:R-:W1:Y:S01]  /*2a9a0*/  LDCU UR14, c[0x0][0x398] ;  /* 0x00007300ff0e77ac */ /* 0x000e620008000800 */
[----:B0-----:R-:W-:-:S03]  /*2a9b0*/  IADD3 R8, P6, PT, R11, R60, RZ ;  /* 0x0000003c0b087210 */ /* 0x001fc60007fde0ff */
[----:B------:R-:W-:Y:S01]  /*2a9c0*/  IMAD.X R5, R10, 0x1, R3, P0 ;  /* 0x000000010a057824 */ /* 0x000fe200000e0603 */
[----:B------:R-:W-:Y:S01]  /*2a9d0*/  ISETP.GE.AND P0, PT, R12, UR10, PT ;  /* 0x0000000a0c007c0c */ /* 0x000fe2000bf06270 */
[----:B------:R-:W0:Y:S01]  /*2a9e0*/  LDCU UR10, c[0x0][0x39c] ;  /* 0x00007380ff0a77ac */ /* 0x000e220008000800 */
[----:B------:R-:W-:Y:S01]  /*2a9f0*/  IMAD.X R9, R10, 0x1, R61, P6 ;  /* 0x000000010a097824 */ /* 0x000fe200030e063d */
[----:B------:R-:W-:Y:S01]  /*2aa00*/  PRMT R13, R24, 0x7771, RZ ;  /* 0x00007771180d7816 */ /* 0x000fe200000000ff */
[----:B----4-:R-:W-:Y:S01]  /*2aa10*/  VIADD R11, R11, UR4 ;  /* 0x000000040b0b7c36 */ /* 0x010fe20008000000 */
[----:B------:R4:W-:Y:S01]  /*2aa20*/  @P5 STG.E.U8 desc[UR8][R4.64], R15 ;  /* 0x0000000f04005986 */ /* 0x0009e2000c101108 */
[----:B------:R-:W-:Y:S01]  /*2aa30*/  ISETP.LT.AND P5, PT, R56, UR12, !P3 ;  /* 0x0000000c38007c0c */ /* 0x000fe2000dfa1270 */
[----:B------:R-:W1:Y:S02]  /*2aa40*/  LDCU UR18, c[0x0][0x398] ;  /* 0x00007300ff1277ac */ /* 0x000e640008000800 */
[----:B------:R0:W-:Y:S01]  /*2aa50*/  @P4 STG.E.U8 desc[UR8][R8.64], R13 ;  /* 0x0000000d08004986 */ /* 0x0001e2000c101108 */
[----:B--2---:R-:W-:Y:S01]  /*2aa60*/  ISETP.LT.AND P4, PT, R58, UR16, !P3 ;  /* 0x000000103a007c0c */ /* 0x004fe2000df81270 */
[----:B------:R-:W-:Y:S01]  /*2aa70*/  VIADD R12, R0, 0x3c ;  /* 0x0000003c000c7836 */ /* 0x000fe20000000000 */
[----:B------:R-:W-:Y:S01]  /*2aa80*/  SHF.R.S32.HI R10, RZ, 0x1f, R11 ;  /* 0x0000001fff0a7819 */ /* 0x000fe2000001140b */
[----:B------:R-:W2:Y:S01]  /*2aa90*/  LDCU UR4, c[0x0][0x3b8] ;  /* 0x00007700ff0477ac */ /* 0x000ea20008000800 */
[----:B---3--:R-:W-:-:S02]  /*2aaa0*/  IADD3 R6, P3, PT, R11, R2, RZ ;  /* 0x000000020b067210 */ /* 0x008fc40007f7e0ff */
[C---:B----4-:R-:W-:Y:S01]  /*2aab0*/  IADD3 R4, P6, PT, R11.reuse, R60, RZ ;  /* 0x0000003c0b047210 */ /* 0x050fe20007fde0ff */
[----:B------:R-:W3:Y:S02]  /*2aac0*/  LDCU UR12, c[0x0][0x398] ;  /* 0x00007300ff0c77ac */ /* 0x000ee40008000800 */
[----:B------:R-:W-:Y:S01]  /*2aad0*/  IMAD.X R7, R10, 0x1, R3, P3 ;  /* 0x000000010a077824 */ /* 0x000fe200018e0603 */
[----:B0-----:R-:W-:Y:S01]  /*2aae0*/  ISETP.GE.AND P3, PT, R12, UR10, PT ;  /* 0x0000000a0c007c0c */ /* 0x001fe2000bf66270 */
        /* <DEDUP_REMOVED lines=8> */
[----:B------:R-:W-:Y:S01]  /*2ab70*/  VIADD R12, R0, 0x3d ;  /* 0x0000003d000c7836 */ /* 0x000fe20000000000 */
[----:B------:R-:W-:Y:S01]  /*2ab80*/  SHF.R.S32.HI R10, RZ, 0x1f, R11 ;  /* 0x0000001fff0a7819 */ /* 0x000fe2000001140b */
[----:B------:R1:W-:Y:S01]  /*2ab90*/  @P4 STG.E.U8 desc[UR8][R4.64], R13 ;  /* 0x0000000d04004986 */ /* 0x0003e2000c101108 */
[----:B------:R-:W-:Y:S01]  /*2aba0*/  ISETP.LT.AND P4, PT, R58, UR18, !P2 ;  /* 0x000000123a007c0c */ /* 0x000fe2000d781270 */
[----:B------:R-:W3:Y:S01]  /*2abb0*/  LDCU UR6, c[0x0][0x3b8] ;  /* 0x00007700ff0677ac */ /* 0x000ee20008000800 */
        /* <DEDUP_REMOVED lines=8> */
[----:B------:R-:W-:Y:S01]  /*2ac40*/  IMAD.X R7, R10, 0x1, R61, P6 ;  /* 0x000000010a077824 */ /* 0x000fe200030e063d */
[----:B------:R-:W1:Y:S01]  /*2ac50*/  LDCU UR18, c[0x0][0x398] ;  /* 0x00007300ff1277ac */ /* 0x000e620008000800 */
[----:B--2---:R-:W-:Y:S01]  /*2ac60*/  VIADD R11, R11, UR4 ;  /* 0x000000040b0b7c36 */ /* 0x004fe20008000000 */
[----:B------:R2:W-:Y:S01]  /*2ac70*/  @P5 STG.E.U8 desc[UR8][R8.64], R15 ;  /* 0x0000000f08005986 */ /* 0x0005e2000c101108 */
[----:B---3--:R-:W-:Y:S01]  /*2ac80*/  ISETP.LT.AND P5, PT, R56, UR12, !P0 ;  /* 0x0000000c38007c0c */ /* 0x008fe2000c7a1270 */
[----:B------:R-:W-:Y:S01]  /*2ac90*/  VIADD R12, R0, 0x3e ;  /* 0x0000003e000c7836 */ /* 0x000fe20000000000 */
[----:B------:R-:W3:Y:S01]  /*2aca0*/  LDCU UR4, c[0x0][0x3b8] ;  /* 0x00007700ff0477ac */ /* 0x000ee20008000800 */
[----:B------:R4:W-:Y:S01]  /*2acb0*/  @P4 STG.E.U8 desc[UR8][R6.64], R13 ;  /* 0x0000000d06004986 */ /* 0x0009e2000c101108 */
[----:B------:R-:W-:-:S02]  /*2acc0*/  ISETP.LT.AND P4, PT, R58, UR16, !P0 ;  /* 0x000000103a007c0c */ /* 0x000fc4000c781270 */
[----:B------:R-:W-:Y:S01]  /*2acd0*/  SHF.R.S32.HI R10, RZ, 0x1f, R11 ;  /* 0x0000001fff0a7819 */ /* 0x000fe2000001140b */
[----:B------:R-:W1:Y:S01]  /*2ace0*/  LDCU UR12, c[0x0][0x398] ;  /* 0x00007300ff0c77ac */ /* 0x000e620008000800 */
        /* <DEDUP_REMOVED lines=9> */
[----:B------:R-:W-:Y:S01]  /*2ad80*/  VIADD R11, R11, UR6 ;  /* 0x000000060b0b7c36 */ /* 0x000fe20008000000 */
[----:B------:R-:W-:Y:S01]  /*2ad90*/  PRMT R15, R26, 0x7770, RZ ;  /* 0x000077701a0f7816 */ /* 0x000fe200000000ff */
[----:B------:R4:W-:Y:S01]  /*2ada0*/  @P5 STG.E.U8 desc[UR8][R4.64], R13 ;  /* 0x0000000d04005986 */ /* 0x0009e2000c101108 */
[----:B------:R-:W-:Y:S01]  /*2adb0*/  ISETP.LT.AND P5, PT, R56, UR14, !P3 ;  /* 0x0000000e38007c0c */ /* 0x000fe2000dfa1270 */
[----:B------:R-:W-:Y:S01]  /*2adc0*/  VIADD R12, R0, 0x3f ;  /* 0x0000003f000c7836 */ /* 0x000fe20000000000 */
[----:B------:R-:W-:Y:S01]  /*2add0*/  SHF.R.S32.HI R10, RZ, 0x1f, R11 ;  /* 0x0000001fff0a7819 */ /* 0x000fe2000001140b */
[----:B------:R2:W-:Y:S01]  /*2ade0*/  @P4 STG.E.U8 desc[UR8][R8.64], R25 ;  /* 0x0000001908004986 */ /* 0x0005e2000c101108 */
[----:B-1----:R-:W-:Y:S01]  /*2adf0*/  ISETP.LT.AND P4, PT, R58, UR18, !P3 ;  /* 0x000000123a007c0c */ /* 0x002fe2000df81270 */
[----:B------:R-:W1:Y:S01]  /*2ae00*/  LDCU UR6, c[0x0][0x3b8] ;  /* 0x00007700ff0677ac */ /* 0x000e620008000800 */
[C---:B------:R-:W-:Y:S01]  /*2ae10*/  IADD3 R6, P3, PT, R11.reuse, R2, RZ ;  /* 0x000000020b067210 */ /* 0x040fe20007f7e0ff */
[----:B------:R-:W1:Y:S04]  /*2ae20*/  LDCU UR14, c[0x0][0x398] ;  /* 0x00007300ff0e77ac */ /* 0x000e680008000800 */
[----:B------:R-:W-:Y:S01]  /*2ae30*/  IMAD.X R7, R10, 0x1, R3, P3 ;  /* 0x000000010a077824 */ /* 0x000fe200018e0603 */
[----:B0-----:R-:W-:Y:S01]  /*2ae40*/  ISETP.GE.AND P3, PT, R12, UR10, PT ;  /* 0x0000000a0c007c0c */ /* 0x001fe2000bf66270 */
[----:B------:R-:W0:Y:S01]  /*2ae50*/  LDCU UR10, c[0x0][0x39c] ;  /* 0x00007380ff0a77ac */ /* 0x000e220008000800 */
[----:B----4-:R-:W-:-:S02]  /*2ae60*/  IADD3 R4, P6, PT, R11, R60, RZ ;  /* 0x0000003c0b047210 */ /* 0x010fc40007fde0ff */
[----:B------:R-:W-:Y:S01]  /*2ae70*/  PRMT R13, R26, 0x7771, RZ ;  /* 0x000077711a0d7816 */ /* 0x000fe200000000ff */
[----:B---3--:R-:W-:Y:S01]  /*2ae80*/  VIADD R11, R11, UR4 ;  /* 0x000000040b0b7c36 */ /* 0x008fe20008000000 */
[----:B------:R3:W-:Y:S01]  /*2ae90*/  @P5 STG.E.U8 desc[UR8][R6.64], R15 ;  /* 0x0000000f06005986 */ /* 0x0007e2000c101108 */
[----:B------:R-:W-:Y:S01]  /*2aea0*/  IMAD.X R5, R10, 0x1, R61, P6 ;  /* 0x000000010a057824 */ /* 0x000fe200030e063d */
[----:B------:R-:W-:Y:S01]  /*2aeb0*/  ISETP.LT.AND P5, PT, R56, UR12, !P2 ;  /* 0x0000000c38007c0c */ /* 0x000fe2000d7a1270 */
[----:B------:R-:W4:Y:S01]  /*2aec0*/  LDCU UR18, c[0x0][0x398] ;  /* 0x00007300ff1277ac */ /* 0x000f220008000800 */
[----:B------:R-:W-:Y:S02]  /*2aed0*/  SHF.R.S32.HI R10, RZ, 0x1f, R11 ;  /* 0x0000001fff0a7819 */ /* 0x000fe4000001140b */
[----:B------:R1:W-:Y:S01]  /*2aee0*/  @P4 STG.E.U8 desc[UR8][R4.64], R13 ;  /* 0x0000000d04004986 */ /* 0x0003e2000c101108 */
[----:B--2---:R-:W-:Y:S01]  /*2aef0*/  ISETP.LT.AND P4, PT, R58, UR16, !P2 ;  /* 0x000000103a007c0c */ /* 0x004fe2000d781270 */
[----:B------:R-:W-:Y:S01]  /*2af00*/  VIADD R12, R0, 0x40 ;  /* 0x00000040000c7836 */ /* 0x000fe20000000000 */
[C---:B------:R-:W-:Y:S01]  /*2af10*/  IADD3 R8, P2, PT, R11.reuse, R2, RZ ;  /* 0x000000020b087210 */ /* 0x040fe20007f5e0ff */
[----:B------:R-:W2:Y:S01]  /*2af20*/  LDCU UR4, c[0x0][0x3b8] ;  /* 0x00007700ff0477ac */ /* 0x000ea20008000800 */
[----:B---3--:R-:W-:-:S03]  /*2af30*/  IADD3 R6, P6, PT, R11, R60, RZ ;  /* 0x0000003c0b067210 */ /* 0x008fc60007fde0ff */
[----:B------:R-:W-:Y:S01]  /*2af40*/  IMAD.X R9, R10, 0x1, R3, P2 ;  /* 0x000000010a097824 */ /* 0x000fe200010e0603 */
[----:B0-----:R-:W-:Y:S01]  /*2af50*/  ISETP.GE.AND P2, PT, R12, UR10, PT ;  /* 0x0000000a0c007c0c */ /* 0x001fe2000bf46270 */
[----:B------:R-:W0:Y:S01]  /*2af60*/  LDCU UR10, c[0x0][0x39c] ;  /* 0x00007380ff0a77ac */ /* 0x000e220008000800 */
[----:B------:R-:W-:Y:S01]  /*2af70*/  PRMT R15, R26, 0x7772, RZ ;  /* 0x000077721a0f7816 */ /* 0x000fe200000000ff */
[----:B------:R-:W-:Y:S01]  /*2af80*/  IMAD.X R7, R10, 0x1, R61, P6 ;  /* 0x000000010a077824 */ /* 0x000fe200030e063d */
[----:B-1----:R-:W-:Y:S01]  /*2af90*/  PRMT R13, R26, 0x7773, RZ ;  /* 0x000077731a0d7816 */ /* 0x002fe200000000ff */
[----:B------:R-:W-:Y:S01]  /*2afa0*/  VIADD R11, R11, UR6 ;  /* 0x000000060b0b7c36 */ /* 0x000fe20008000000 */
[----:B------:R-:W1:Y:S01]  /*2afb0*/  LDCU UR12, c[0x0][0x398] ;  /* 0x00007300ff0c77ac */ /* 0x000e620008000800 */
[----:B------:R3:W-:Y:S01]  /*2afc0*/  @P5 STG.E.U8 desc[UR8][R8.64], R15 ;  /* 0x0000000f08005986 */ /* 0x0007e2000c101108 */
[----:B------:R-:W-:Y:S01]  /*2afd0*/  ISETP.LT.AND P5, PT, R56, UR14, !P0 ;  /* 0x0000000e38007c0c */ /* 0x000fe2000c7a1270 */
[----:B------:R-:W-:Y:S01]  /*2afe0*/  VIADD R12, R0, 0x41 ;  /* 0x00000041000c7836 */ /* 0x000fe20000000000 */
[----:B------:R-:W1:Y:S01]  /*2aff0*/  LDCU UR16, c[0x0][0x398] ;  /* 0x00007300ff1077ac */ /* 0x000e620008000800 */
[----:B------:R2:W-:Y:S01]  /*2b000*/  @P4 STG.E.U8 desc[UR8][R6.64], R13 ;  /* 0x0000000d06004986 */ /* 0x0005e2000c101108 */
[----:B----4-:R-:W-:-:S02]  /*2b010*/  ISETP.LT.AND P4, PT, R58, UR18, !P0 ;  /* 0x000000123a007c0c */ /* 0x010fc4000c781270 */
        /* <DEDUP_REMOVED lines=14> */
[----:B-1----:R-:W-:Y:S01]  /*2b100*/  ISETP.LT.AND P5, PT, R56, UR12, !P3 ;  /* 0x0000000c38007c0c */ /* 0x002fe2000dfa1270 */
        /* <DEDUP_REMOVED lines=11> */
[C---:B-1----:R-:W-:Y:S01]  /*2b1c0*/  PRMT R13, R27.reuse, 0x7772, RZ ;  /* 0x000077721b0d7816 */ /* 0x042fe200000000ff */
[----:B------:R-:W1:Y:S01]  /*2b1d0*/  LDCU UR16, c[0x0][0x398] ;  /* 0x00007300ff1077ac */ /* 0x000e620008000800 */
[----:B------:R-:W-:Y:S01]  /*2b1e0*/  PRMT R27, R27, 0x7773, RZ ;  /* 0x000077731b1b7816 */ /* 0x000fe200000000ff */
[----:B------:R-:W-:Y:S02]  /*2b1f0*/  IMAD.X R5, R10, 0x1, R61, P6 ;  /* 0x000000010a057824 */ /* 0x000fe400030e063d */
[----:B----4-:R-:W-:Y:S01]  /*2b200*/  VIADD R11, R11, UR6 ;  /* 0x000000060b0b7c36 */ /* 0x010fe20008000000 */
[----:B------:R4:W-:Y:S01]  /*2b210*/  @P5 STG.E.U8 desc[UR8][R6.64], R13 ;  /* 0x0000000d06005986 */ /* 0x0009e2000c101108 */
[----:B---3--:R-:W-:Y:S01]  /*2b220*/  ISETP.LT.AND P5, PT, R56, UR14, !P2 ;  /* 0x0000000e38007c0c */ /* 0x008fe2000d7a1270 */
[----:B------:R-:W-:Y:S01]  /*2b230*/  VIADD R12, R0, 0x43 ;  /* 0x00000043000c7836 */ /* 0x000fe20000000000 */
[----:B------:R-:W-:Y:S01]  /*2b240*/  PRMT R15, R28, 0x7770, RZ ;  /* 0x000077701c0f7816 */ /* 0x000fe200000000ff */
[----:B------:R3:W-:Y:S01]  /*2b250*/  @P4 STG.E.U8 desc[UR8][R4.64], R27 ;  /* 0x0000001b04004986 */ /* 0x0007e2000c101108 */
[----:B--2---:R-:W-:Y:S01]  /*2b260*/  ISETP.LT.AND P4, PT, R58, UR18, !P2 ;  /* 0x000000123a007c0c */ /* 0x004fe2000d781270 */
[----:B------:R-:W2:Y:S01]  /*2b270*/  LDCU UR6, c[0x0][0x3b8] ;  /* 0x00007700ff0677ac */ /* 0x000ea20008000800 */
[----:B------:R-:W-:-:S02]  /*2b280*/  SHF.R.S32.HI R10, RZ, 0x1f, R11 ;  /* 0x0000001fff0a7819 */ /* 0x000fc4000001140b */
[C---:B------:R-:W-:Y:S01]  /*2b290*/  IADD3 R8, P2, PT, R11.reuse, R2, RZ ;  /* 0x000000020b087210 */ /* 0x040fe20007f5e0ff */
[----:B------:R-:W2:Y:S01]  /*2b2a0*/  LDCU UR14, c[0x0][0x398] ;  /* 0x00007300ff0e77ac */ /* 0x000ea20008000800 */
[----:B----4-:R-:W-:-:S03]  /*2b2b0*/  IADD3 R6, P6, PT, R11, R60, RZ ;  /* 0x0000003c0b067210 */ /* 0x010fc60007fde0ff */
[----:B------:R-:W-:Y:S01]  /*2b2c0*/  IMAD.X R9, R10, 0x1, R3, P2 ;  /* 0x000000010a097824 */ /* 0x000fe200010e0603 */
[----:B0-----:R-:W-:Y:S01]  /*2b2d0*/  ISETP.GE.AND P2, PT, R12, UR10, PT ;  /* 0x0000000a0c007c0c */ /* 0x001fe2000bf46270 */
[----:B------:R-:W0:Y:S01]  /*2b2e0*/  LDCU UR10, c[0x0][0x39c] ;  /* 0x00007380ff0a77ac */ /* 0x000e220008000800 */
[----:B------:R-:W-:Y:S01]  /*2b2f0*/  IMAD.X R7, R10, 0x1, R61, P6 ;  /* 0x000000010a077824 */ /* 0x000fe200030e063d */
[----:B------:R-:W-:Y:S01]  /*2b300*/  PRMT R13, R28, 0x7771, RZ ;  /* 0x000077711c0d7816 */ /* 0x000fe200000000ff */
[----:B------:R-:W-:Y:S01]  /*2b310*/  VIADD R11, R11, UR4 ;  /* 0x000000040b0b7c36 */ /* 0x000fe20008000000 */
[----:B------:R4:W-:Y:S01]  /*2b320*/  @P5 STG.E.U8 desc[UR8][R8.64], R15 ;  /* 0x0000000f08005986 */ /* 0x0009e2000c101108 */
[----:B------:R-:W-:Y:S01]  /*2b330*/  ISETP.LT.AND P5, PT, R56, UR12, !P0 ;  /* 0x0000000c38007c0c */ /* 0x000fe2000c7a1270 */
[----:B------:R-:W2:Y:S02]  /*2b340*/  LDCU UR18, c[0x0][0x398] ;  /* 0x00007300ff1277ac */ /* 0x000ea40008000800 */
[----:B------:R0:W-:Y:S01]  /*2b350*/  @P4 STG.E.U8 desc[UR8][R6.64], R13 ;  /* 0x0000000d06004986 */ /* 0x0001e2000c101108 */
[----:B-1----:R-:W-:Y:S01]  /*2b360*/  ISETP.LT.AND P4, PT, R58, UR16, !P0 ;  /* 0x000000103a007c0c */ /* 0x002fe2000c781270 */
[----:B------:R-:W-:Y:S01]  /*2b370*/  VIADD R12, R0, 0x44 ;  /* 0x00000044000c7836 */ /* 0x000fe20000000000 */
[----:B------:R-:W-:Y:S01]  /*2b380*/  SHF.R.S32.HI R10, RZ, 0x1f, R11 ;  /* 0x0000001fff0a7819 */ /* 0x000fe2000001140b */
[----:B------:R-:W1:Y:S01]  /*2b390*/  LDCU UR4, c[0x0][0x3b8] ;  /* 0x00007700ff0477ac */ /* 0x000e620008000800 */
        /* <DEDUP_REMOVED lines=28> */
[----:B------:R-:W-:Y:S01]  /*2b560*/  VIADD R11, R11, UR4 ;  /* 0x000000040b0b7c36 */ /* 0x000fe20008000000 */
[----:B------:R4:W-:Y:S01]  /*2b570*/  @P5 STG.E.U8 desc[UR8][R6.64], R15 ;  /* 0x0000000f06005986 */ /* 0x0009e2000c101108 */
[----:B---3--:R-:W-:Y:S01]  /*2b580*/  ISETP.LT.AND P5, PT, R56, UR12, !P2 ;  /* 0x0000000c38007c0c */ /* 0x008fe2000d7a1270 */
[----:B------:R-:W-:Y:S01]  /*2b590*/  VIADD R12, R0, 0x46 ;  /* 0x00000046000c7836 */ /* 0x000fe20000000000 */
[----:B------:R-:W3:Y:S01]  /*2b5a0*/  LDCU UR4, c[0x0][0x3b8] ;  /* 0x00007700ff0477ac */ /* 0x000ee20008000800 */
[----:B------:R1:W-:Y:S01]  /*2b5b0*/  @P4 STG.E.U8 desc[UR8][R4.64], R13 ;  /* 0x0000000d04004986 */ /* 0x0003e2000c101108 */
[----:B--2---:R-:W-:-:S02]  /*2b5c0*/  ISETP.LT.AND P4, PT, R58, UR16, !P2 ;  /* 0x000000103a007c0c */ /* 0x004fc4000d781270 */
[----:B------:R-:W-:Y:S01]  /*2b5d0*/  SHF.R.S32.HI R10, RZ, 0x1f, R11 ;  /* 0x0000001fff0a7819 */ /* 0x000fe2000001140b */
[----:B------:R-:W2:Y:S01]  /*2b5e0*/  LDCU UR12, c[0x0][0x398] ;  /* 0x00007300ff0c77ac */ /* 0x000ea20008000800 */
[C---:B------:R-:W-:Y:S02]  /*2b5f0*/  IADD3 R8, P2, PT, R11.reuse, R2, RZ ;  /* 0x000000020b087210 */ /* 0x040fe40007f5e0ff */
[----:B----4-:R-:W-:Y:S01]  /*2b600*/  IADD3 R6, P6, PT, R11, R60, RZ ;  /* 0x0000003c0b067210 */ /* 0x010fe20007fde0ff */
[----:B------:R-:W4:Y:S02]  /*2b610*/  LDCU UR16, c[0x0][0x398] ;  /* 0x00007300ff1077ac */ /* 0x000f240008000800 */
[----:B------:R-:W-:Y:S01]  /*2b620*/  IMAD.X R9, R10, 0x1, R3, P2 ;  /* 0x000000010a097824 */ /* 0x000fe200010e0603 */
[----:B0-----:R-:W-:Y:S01]  /*2b630*/  ISETP.GE.AND P2, PT, R12, UR10, PT ;  /* 0x0000000a0c007c0c */ /* 0x001fe2000bf46270 */
[----:B------:R-:W0:Y:S01]  /*2b640*/  LDCU UR10, c[0x0][0x39c] ;  /* 0x00007380ff0a77ac */ /* 0x000e220008000800 */
[C---:B-1----:R-:W-:Y:S01]  /*2b650*/  PRMT R13, R29.reuse, 0x7772, RZ ;  /* 0x000077721d0d7816 */ /* 0x042fe200000000ff */
        /* <DEDUP_REMOVED lines=9> */
[----:B------:R-:W-:Y:S01]  /*2b6f0*/  ISETP.LT.AND P4, PT, R58, UR18, !P0 ;  /* 0x000000123a007c0c */ /* 0x000fe2000c781270 */
[----:B------:R-:W4:Y:S01]  /*2b700*/  LDCU UR6, c[0x0][0x3b8] ;  /* 0x00007700ff0677ac */ /* 0x000f220008000800 */
[C---:B------:R-:W-:Y:S01]  /*2b710*/  IADD3 R4, P0, PT, R11.reuse, R2, RZ ;  /* 0x000000020b047210 */ /* 0x040fe20007f1e0ff */
[----:B------:R-:W4:Y:S04]  /*2b720*/  LDCU UR14, c[0x0][0x398] ;  /* 0x00007300ff0e77ac */ /* 0x000f280008000800 */
[----:B------:R-:W-:Y:S01]  /*2b730*/  IMAD.X R5, R10, 0x1, R3, P0 ;  /* 0x000000010a057824 */ /* 0x000fe200000e0603 */
[----:B0-----:R-:W-:Y:S01]  /*2b740*/  ISETP.GE.AND P0, PT, R12, UR10, PT ;  /* 0x0000000a0c007c0c */ /* 0x001fe2000bf06270 */
[----:B------:R-:W0:Y:S01]  /*2b750*/  LDCU UR10, c[0x0][0x39c] ;  /* 0x00007380ff0a77ac */ /* 0x000e220008000800 */
[----:B-1----:R-:W-:-:S02]  /*2b760*/  IADD3 R8, P6, PT, R11, R60, RZ ;  /* 0x0000003c0b087210 */ /* 0x002fc40007fde0ff */
[----:B------:R-:W-:Y:S01]  /*2b770*/  PRMT R13, R30, 0x7771, RZ ;  /* 0x000077711e0d7816 */ /* 0x000fe200000000ff */
[----:B---3--:R-:W-:Y:S01]  /*2b780*/  VIADD R11, R11, UR4 ;  /* 0x000000040b0b7c36 */ /* 0x008fe20008000000 */
[----:B------:R1:W-:Y:S01]  /*2b790*/  @P5 STG.E.U8 desc[UR8][R4.64], R15 ;  /* 0x0000000f04005986 */ /* 0x0003e2000c101108 */
[----:B------:R-:W-:Y:S01]  /*2b7a0*/  IMAD.X R9, R10, 0x1, R61, P6 ;  /* 0x000000010a097824 */ /* 0x000fe200030e063d */
[----:B--2---:R-:W-:Y:S01]  /*2b7b0*/  ISETP.LT.AND P5, PT, R56, UR12, !P3 ;  /* 0x0000000c38007c0c */ /* 0x004fe2000dfa1270 */
[----:B------:R-:W2:Y:S01]  /*2b7c0*/  LDCU UR18, c[0x0][0x398] ;  /* 0x00007300ff1277ac */ /* 0x000ea20008000800 */
[----:B------:R-:W-:Y:S02]  /*2b7d0*/  SHF.R.S32.HI R10, RZ, 0x1f, R11 ;  /* 0x0000001fff0a7819 */ /* 0x000fe4000001140b */
[----:B------:R3:W-:Y:S01]  /*2b7e0*/  @P4 STG.E.U8 desc[UR8][R8.64], R13 ;  /* 0x0000000d08004986 */ /* 0x0007e2000c101108 */
[----:B----4-:R-:W-:Y:S01]  /*2b7f0*/  ISETP.LT.AND P4, PT, R58, UR16, !P3 ;  /* 0x000000103a007c0c */ /* 0x010fe2000df81270 */
[----:B------:R-:W-:Y:S01]  /*2b800*/  VIADD R12, R0, 0x48 ;  /* 0x00000048000c7836 */ /* 0x000fe20000000000 */
[C---:B------:R-:W-:Y:S01]  /*2b810*/  IADD3 R6, P3, PT, R11.reuse, R2, RZ ;  /* 0x000000020b067210 */ /* 0x040fe20007f7e0ff */
[----:B------:R-:W4:Y:S01]  /*2b820*/  LDCU UR4, c[0x0][0x3b8] ;  /* 0x00007700ff0477ac */ /* 0x000f220008000800 */
[----:B-1----:R-:W-:-:S03]  /*2b830*/  IADD3 R4, P6, PT, R11, R60, RZ ;  /* 0x0000003c0b047210 */ /* 0x002fc60007fde0ff */
[----:B------:R-:W-:Y:S01]  /*2b840*/  IMAD.X R7, R10, 0x1, R3, P3 ;  /* 0x000000010a077824 */ /* 0x000fe200018e0603 */
[----:B0-----:R-:W-:Y:S01]  /*2b850*/  ISETP.GE.AND P3, PT, R12, UR10, PT ;  /* 0x0000000a0c007c0c */ /* 0x001fe2000bf66270 */
[----:B------:R-:W0:Y:S01]  /*2b860*/  LDCU UR10, c[0x0][0x39c] ;  /* 0x00007380ff0a77ac */ /* 0x000e220008000800 */
[----:B------:R-:W-:Y:S01]  /*2b870*/  PRMT R15, R30, 0x7772, RZ ;  /* 0x000077721e0f7816 */ /* 0x000fe200000000ff */
[----:B------:R-:W-:Y:S01]  /*2b880*/  IMAD.X R5, R10, 0x1, R61, P6 ;  /* 0x000000010a057824 */ /* 0x000fe200030e063d */
[----:B---3--:R-:W-:Y:S01]  /*2b890*/  PRMT R13, R30, 0x7773, RZ ;  /* 0x000077731e0d7816 */ /* 0x008fe200000000ff */
[----:B------:R-:W-:Y:S01]  /*2b8a0*/  VIADD R11, R11, UR6 ;  /* 0x000000060b0b7c36 */ /* 0x000fe20008000000 */
[----:B------:R-:W1:Y:S01]  /*2b8b0*/  LDCU UR12, c[0x0][0x398] ;  /* 0x00007300ff0c77ac */ /* 0x000e620008000800 */
        /* <DEDUP_REMOVED lines=16> */
[----:B----4-:R-:W-:Y:S01]  /*2b9c0*/  PRMT R13, R31, 0x7771, RZ ;  /* 0x000077711f0d7816 */ /* 0x010fe200000000ff */
[----:B------:R-:W-:Y:S01]  /*2b9d0*/  VIADD R11, R11, UR4 ;  /* 0x000000040b0b7c36 */ /* 0x000fe20008000000 */
[----:B------:R-:W4:Y:S01]  /*2b9e0*/  LDCU UR18, c[0x0][0x398] ;  /* 0x00007300ff1277ac */ /* 0x000f220008000800 */
[----:B------:R0:W-:Y:S01]  /*2b9f0*/  @P5 STG.E.U8 desc[UR8][R8.64], R15 ;  /* 0x0000000f08005986 */ /* 0x0001e2000c101108 */
[----:B-1----:R-:W-:Y:S01]  /*2ba00*/  ISETP.LT.AND P5, PT, R56, UR12, !P0 ;  /* 0x0000000c38007c0c */ /* 0x002fe2000c7a1270 */
[----:B------:R-:W-:Y:S01]  /*2ba10*/  VIADD R12, R0, 0x4a ;  /* 0x0000004a000c7836 */ /* 0x000fe20000000000 */
[----:B------:R-:W-:Y:S01]  /*2ba20*/  SHF.R.S32.HI R10, RZ, 0x1f, R11 ;  /* 0x0000001fff0a7819 */ /* 0x000fe2000001140b */
[----:B------:R1:W-:Y:S01]  /*2ba30*/  @P4 STG.E.U8 desc[UR8][R6.64], R13 ;  /* 0x0000000d06004986 */ /* 0x0003e2000c101108 */
[----:B------:R-:W-:Y:S01]  /*2ba40*/  ISETP.LT.AND P4, PT, R58, UR16, !P0 ;  /* 0x000000103a007c0c */ /* 0x000fe2000c781270 */
[----:B------:R-:W3:Y:S01]  /*2ba50*/  LDCU UR4, c[0x0][0x3b8] ;  /* 0x00007700ff0477ac */ /* 0x000ee20008000800 */
[C---:B------:R-:W-:Y:S01]  /*2ba60*/  IADD3 R4, P0, PT, R11.reuse, R2, RZ ;  /* 0x000000020b047210 */ /* 0x040fe20007f1e0ff */
[----:B------:R-:W4:Y:S04]  /*2ba70*/  LDCU UR12, c[0x0][0x398] ;  /* 0x00007300ff0c77ac */ /* 0x000f280008000800 */
        /* <DEDUP_REMOVED lines=8> */
[----:B--2---:R-:W-:Y:S01]  /*2bb00*/  VIADD R11, R11, UR6 ;  /* 0x000000060b0b7c36 */ /* 0x004fe20008000000 */
[----:B------:R2:W-:Y:S01]  /*2bb10*/  @P5 STG.E.U8 desc[UR8][R4.64], R13 ;  /* 0x0000000d04005986 */ /* 0x0005e2000c101108 */
[----:B---3--:R-:W-:Y:S01]  /*2bb20*/  ISETP.LT.AND P5, PT, R56, UR14, !P3 ;  /* 0x0000000e38007c0c */ /* 0x008fe2000dfa1270 */
[----:B------:R-:W-:Y:S01]  /*2bb30*/  VIADD R12, R0, 0x4b ;  /* 0x0000004b000c7836 */ /* 0x000fe20000000000 */
[----:B------:R-:W-:Y:S01]  /*2bb40*/  PRMT R15, R32, 0x7770, RZ ;  /* 0x00007770200f7816 */ /* 0x000fe200000000ff */
[----:B------:R3:W-:Y:S01]  /*2bb50*/  @P4 STG.E.U8 desc[UR8][R8.64], R31 ;  /* 0x0000001f08004986 */ /* 0x0007e2000c101108 */
[----:B----4-:R-:W-:Y:S01]  /*2bb60*/  ISETP.LT.AND P4, PT, R58, UR18, !P3 ;  /* 0x000000123a007c0c */ /* 0x010fe2000df81270 */
[----:B------:R-:W4:Y:S01]  /*2bb70*/  LDCU UR6, c[0x0][0x3b8] ;  /* 0x00007700ff0677ac */ /* 0x000f220008000800 */
[----:B------:R-:W-:-:S02]  /*2bb80*/  SHF.R.S32.HI R10, RZ, 0x1f, R11 ;  /* 0x0000001fff0a7819 */ /* 0x000fc4000001140b */
[C---:B------:R-:W-:Y:S01]  /*2bb90*/  IADD3 R6, P3, PT, R11.reuse, R2, RZ ;  /* 0x000000020b067210 */ /* 0x040fe20007f7e0ff */
[----:B------:R-:W3:Y:S01]  /*2bba0*/  LDCU UR14, c[0x0][0x398] ;  /* 0x00007300ff0e77ac */ /* 0x000ee20008000800 */
[----:B--2---:R-:W-:-:S03]  /*2bbb0*/  IADD3 R4, P6, PT, R11, R60, RZ ;  /* 0x0000003c0b047210 */ /* 0x004fc60007fde0ff */
        /* <DEDUP_REMOVED lines=8> */
[----:B------:R-:W4:Y:S02]  /*2bc40*/  LDCU UR18, c[0x0][0x398] ;  /* 0x00007300ff1277ac */ /* 0x000f240008000800 */
[----:B------:R0:W-:Y:S01]  /*2bc50*/  @P4 STG.E.U8 desc[UR8][R4.64], R13 ;  /* 0x0000000d04004986 */ /* 0x0001e2000c101108 */
[----:B-1----:R-:W-:Y:S01]  /*2bc60*/  ISETP.LT.AND P4, PT, R58, UR16, !P2 ;  /* 0x000000103a007c0c */ /* 0x002fe2000d781270 */
[----:B------:R-:W-:Y:S01]  /*2bc70*/  VIADD R12, R0, 0x4c ;  /* 0x0000004c000c7836 */ /* 0x000fe20000000000 */
[----:B------:R-:W-:Y:S01]  /*2bc80*/  SHF.R.S32.HI R10, RZ, 0x1f, R11 ;  /* 0x0000001fff0a7819 */ /* 0x000fe2000001140b */
[----:B------:R-:W1:Y:S01]  /*2bc90*/  LDCU UR4, c[0x0][0x3b8] ;  /* 0x00007700ff0477ac */ /* 0x000e620008000800 */
[----:B---3--:R-:W-:-:S02]  /*2bca0*/  IADD3 R8, P2, PT, R11, R2, RZ ;  /* 0x000000020b087210 */ /* 0x008fc40007f5e0ff */
[C---:B--2---:R-:W-:Y:S01]  /*2bcb0*/  IADD3 R6, P6, PT, R11.reuse, R60, RZ ;  /* 0x0000003c0b067210 */ /* 0x044fe20007fde0ff */
[----:B------:R-:W2:Y:S02]  /*2bcc0*/  LDCU UR12, c[0x0][0x398] ;  /* 0x00007300ff0c77ac */ /* 0x000ea40008000800 */
[----:B------:R-:W-:Y:S01]  /*2bcd0*/  IMAD.X R9, R10, 0x1, R3, P2 ;  /* 0x000000010a097824 */ /* 0x000fe200010e0603 */
[----:B0-----:R-:W-:Y:S01]  /*2bce0*/  ISETP.GE.AND P2, PT, R12, UR10, PT ;  /* 0x0000000a0c007c0c */ /* 0x001fe2000bf46270 */
[----:B------:R-:W0:Y:S01]  /*2bcf0*/  LDCU UR10, c[0x0][0x39c] ;  /* 0x00007380ff0a77ac */ /* 0x000e220008000800 */
[----:B------:R-:W-:Y:S01]  /*2bd00*/  PRMT R15, R32, 0x7772, RZ ;  /* 0x00007772200f7816 */ /* 0x000fe200000000ff */
[----:B------:R-:W-:Y:S01]  /*2bd10*/  IMAD.X R7, R10, 0x1, R61, P6 ;  /* 0x000000010a077824 */ /* 0x000fe200030e063d */
[----:B------:R-:W-:Y:S01]  /*2bd20*/  PRMT R13, R32, 0x7773, RZ ;  /* 0x00007773200d7816 */ /* 0x000fe200000000ff */
[----:B----4-:R-:W-:Y:S01]  /*2bd30*/  VIADD R11, R11, UR6 ;  /* 0x000000060b0b7c36 */ /* 0x010fe20008000000 */
        /* <DEDUP_REMOVED lines=20> */
[----:B--2---:R-:W-:Y:S01]  /*2be80*/  ISETP.LT.AND P5, PT, R56, UR12, !P3 ;  /* 0x0000000c38007c0c */ /* 0x004fe2000dfa1270 */
[----:B------:R-:W-:Y:S01]  /*2be90*/  VIADD R12, R0, 0x4e ;  /* 0x0000004e000c7836 */ /* 0x000fe20000000000 */
[----:B------:R-:W2:Y:S01]  /*2bea0*/  LDCU UR4, c[0x0][0x3b8] ;  /* 0x00007700ff0477ac */ /* 0x000ea20008000800 */
[----:B------:R1:W-:Y:S01]  /*2beb0*/  @P4 STG.E.U8 desc[UR8][R8.64], R13 ;  /* 0x0000000d08004986 */ /* 0x0003e2000c101108 */
[----:B---3--:R-:W-:-:S02]  /*2bec0*/  ISETP.LT.AND P4, PT, R58, UR16, !P3 ;  /* 0x000000103a007c0c */ /* 0x008fc4000df81270 */
[----:B------:R-:W-:Y:S01]  /*2bed0*/  SHF.R.S32.HI R10, RZ, 0x1f, R11 ;  /* 0x0000001fff0a7819 */ /* 0x000fe2000001140b */
[----:B------:R-:W3:Y:S01]  /*2bee0*/  LDCU UR12, c[0x0][0x398] ;  /* 0x00007300ff0c77ac */ /* 0x000ee20008000800 */
        /* <DEDUP_REMOVED lines=25> */
[----:B--2---:R-:W-:Y:S01]  /*2c080*/  VIADD R11, R11, UR4 ;  /* 0x000000040b0b7c36 */ /* 0x004fe20008000000 */
[----:B------:R1:W-:Y:S01]  /*2c090*/  @P5 STG.E.U8 desc[UR8][R8.64], R15 ;  /* 0x0000000f08005986 */ /* 0x0003e2000c101108 */
[----:B------:R-:W-:Y:S01]  /*2c0a0*/  IMAD.X R7, R10, 0x1, R61, P6 ;  /* 0x000000010a077824 */ /* 0x000fe200030e063d */
[----:B---3--:R-:W-:Y:S01]  /*2c0b0*/  ISETP.LT.AND P5, PT, R56, UR12, !P0 ;  /* 0x0000000c38007c0c */ /* 0x008fe2000c7a1270 */
        /* <DEDUP_REMOVED lines=97> */
[----:B------:R-:W3:Y:S01]  /*2c6d0*/  LDCU UR14, c[0x0][0x398] ;  /* 0x00007300ff0e77ac */ /* 0x000ee20008000800 */
[----:B----4-:R-:W-:-:S03]  /*2c6e0*/  IADD3 R6, P6, PT, R11, R60, RZ ;  /* 0x0000003c0b067210 */ /* 0x010fc60007fde0ff */
        /* <DEDUP_REMOVED lines=9> */
[----:B--2---:R-:W-:Y:S02]  /*2c780*/  ISETP.LT.AND P5, PT, R56, UR12, !P0 ;  /* 0x0000000c38007c0c */ /* 0x004fe4000c7a1270 */
[----:B---3--:R-:W-:Y:S01]  /*2c790*/  ISETP.LT.AND P0, PT, R58, UR16, !P0 ;  /* 0x000000103a007c0c */ /* 0x008fe2000c701270 */
[----:B------:R2:W-:Y:S01]  /*2c7a0*/  @P4 STG.E.U8 desc[UR8][R6.64], R13 ;  /* 0x0000000d06004986 */ /* 0x0005e2000c101108 */
[----:B------:R-:W-:Y:S01]  /*2c7b0*/  SHF.R.S32.HI R10, RZ, 0x1f, R11 ;  /* 0x0000001fff0a7819 */ /* 0x000fe2000001140b */
[----:B------:R-:W-:Y:S01]  /*2c7c0*/  VIADD R12, R0, 0x56 ;  /* 0x00000056000c7836 */ /* 0x000fe20000000000 */
[C---:B------:R-:W-:Y:S01]  /*2c7d0*/  IADD3 R4, P4, PT, R11.reuse, R2, RZ ;  /* 0x000000020b047210 */ /* 0x040fe20007f9e0ff */
[----:B------:R-:W3:Y:S01]  /*2c7e0*/  LDCU UR4, c[0x0][0x3b8] ;  /* 0x00007700ff0477ac */ /* 0x000ee20008000800 */
[----:B----4-:R-:W-:-:S03]  /*2c7f0*/  IADD3 R8, P6, PT, R11, R60, RZ ;  /* 0x0000003c0b087210 */ /* 0x010fc60007fde0ff */
[C---:B------:R-:W-:Y:S01]  /*2c800*/  IMAD.X R5, R10.reuse, 0x1, R3, P4 ;  /* 0x000000010a057824 */ /* 0x040fe200020e0603 */
[----:B------:R-:W4:Y:S01]  /*2c810*/  LDCU UR12, c[0x0][0x398] ;  /* 0x00007300ff0c77ac */ /* 0x000f220008000800 */
[C---:B--2---:R-:W-:Y:S01]  /*2c820*/  PRMT R13, R37.reuse, 0x7772, RZ ;  /* 0x00007772250d7816 */ /* 0x044fe200000000ff */
[----:B------:R-:W-:Y:S01]  /*2c830*/  IMAD.X R9, R10, 0x1, R61, P6 ;  /* 0x000000010a097824 */ /* 0x000fe200030e063d */
[----:B------:R-:W-:Y:S01]  /*2c840*/  PRMT R37, R37, 0x7773, RZ ;  /* 0x0000777325257816 */ /* 0x000fe200000000ff */
[----:B------:R-:W2:Y:S01]  /*2c850*/  LDCU UR16, c[0x0][0x398] ;  /* 0x00007300ff1077ac */ /* 0x000ea20008000800 */
[----:B------:R-:W-:Y:S01]  /*2c860*/  VIADD R11, R11, UR6 ;  /* 0x000000060b0b7c36 */ /* 0x000fe20008000000 */
[----:B0-----:R-:W-:Y:S01]  /*2c870*/  ISETP.GE.AND P4, PT, R12, UR10, PT ;  /* 0x0000000a0c007c0c */ /* 0x001fe2000bf86270 */
[----:B------:R0:W-:Y:S01]  /*2c880*/  @P5 STG.E.U8 desc[UR8][R4.64], R13 ;  /* 0x0000000d04005986 */ /* 0x0001e2000c101108 */
[----:B------:R-:W2:Y:S01]  /*2c890*/  LDCU UR10, c[0x0][0x39c] ;  /* 0x00007380ff0a77ac */ /* 0x000ea20008000800 */
[----:B------:R-:W-:-:S02]  /*2c8a0*/  ISETP.LT.AND P5, PT, R56, UR14, !P3 ;  /* 0x0000000e38007c0c */ /* 0x000fc4000dfa1270 */
[----:B------:R2:W-:Y:S01]  /*2c8b0*/  @P0 STG.E.U8 desc[UR8][R8.64], R37 ;  /* 0x0000002508000986 */ /* 0x0005e2000c101108 */
[----:B-1----:R-:W-:Y:S01]  /*2c8c0*/  ISETP.LT.AND P3, PT, R58, UR18, !P3 ;  /* 0x000000123a007c0c */ /* 0x002fe2000df61270 */
[----:B------:R-:W1:Y:S01]  /*2c8d0*/  LDCU UR6, c[0x0][0x3b8] ;  /* 0x00007700ff0677ac */ /* 0x000e620008000800 */
[----:B------:R-:W-:Y:S02]  /*2c8e0*/  SHF.R.S32.HI R10, RZ, 0x1f, R11 ;  /* 0x0000001fff0a7819 */ /* 0x000fe4000001140b */
[C---:B------:R-:W-:Y:S01]  /*2c8f0*/  IADD3 R6, P0, PT, R11.reuse, R2, RZ ;  /* 0x000000020b067210 */ /* 0x040fe20007f1e0ff */
[----:B------:R-:W1:Y:S01]  /*2c900*/  LDCU UR14, c[0x0][0x398] ;  /* 0x00007300ff0e77ac */ /* 0x000e620008000800 */
[----:B0-----:R-:W-:-:S03]  /*2c910*/  IADD3 R4, P6, PT, R11, R60, RZ ;  /* 0x0000003c0b047210 */ /* 0x001fc60007fde0ff */
[----:B------:R-:W-:Y:S01]  /*2c920*/  IMAD.X R7, R10, 0x1, R3, P0 ;  /* 0x000000010a077824 */ /* 0x000fe200000e0603 */
[----:B------:R-:W-:Y:S01]  /*2c930*/  PRMT R15, R38, 0x7770, RZ ;  /* 0x00007770260f7816 */ /* 0x000fe200000000ff */
[----:B------:R-:W0:Y:S01]  /*2c940*/  LDCU UR18, c[0x0][0x398] ;  /* 0x00007300ff1277ac */ /* 0x000e220008000800 */
[----:B------:R-:W-:Y:S01]  /*2c950*/  IMAD.X R5, R10, 0x1, R61, P6 ;  /* 0x000000010a057824 */ /* 0x000fe200030e063d */
[----:B------:R-:W-:Y:S01]  /*2c960*/  PRMT R13, R38, 0x7771, RZ ;  /* 0x00007771260d7816 */ /* 0x000fe200000000ff */
[----:B---3--:R-:W-:Y:S01]  /*2c970*/  VIADD R11, R11, UR4 ;  /* 0x000000040b0b7c36 */ /* 0x008fe20008000000 */
[----:B------:R3:W-:Y:S01]  /*2c980*/  @P5 STG.E.U8 desc[UR8][R6.64], R15 ;  /* 0x0000000f06005986 */ /* 0x0007e2000c101108 */
[----:B------:R-:W-:Y:S01]  /*2c990*/  VIADD R12, R0, 0x57 ;  /* 0x00000057000c7836 */ /* 0x000fe20000000000 */
[----:B----4-:R-:W-:Y:S01]  /*2c9a0*/  ISETP.LT.AND P5, PT, R56, UR12, !P2 ;  /* 0x0000000c38007c0c */ /* 0x010fe2000d7a1270 */
[----:B------:R-:W4:Y:S01]  /*2c9b0*/  LDCU UR4, c[0x0][0x3b8] ;  /* 0x00007700ff0477ac */ /* 0x000f220008000800 */
[----:B--2---:R-:W-:Y:S01]  /*2c9c0*/  ISETP.LT.AND P2, PT, R58, UR16, !P2 ;  /* 0x000000103a007c0c */ /* 0x004fe2000d741270 */
[----:B------:R2:W-:Y:S01]  /*2c9d0*/  @P3 STG.E.U8 desc[UR8][R4.64], R13 ;  /* 0x0000000d04003986 */ /* 0x0005e2000c101108 */
[----:B------:R-:W-:Y:S01]  /*2c9e0*/  SHF.R.S32.HI R10, RZ, 0x1f, R11 ;  /* 0x0000001fff0a7819 */ /* 0x000fe2000001140b */
[----:B------:R-:W0:Y:S01]  /*2c9f0*/  LDCU UR12, c[0x0][0x39c] ;  /* 0x00007380ff0c77ac */ /* 0x000e220008000800 */
[----:B------:R-:W-:-:S02]  /*2ca00*/  IADD3 R8, P3, PT, R11, R2, RZ ;  /* 0x000000020b087210 */ /* 0x000fc40007f7e0ff */
[----:B------:R-:W-:Y:S01]  /*2ca10*/  ISETP.GE.AND P0, PT, R12, UR10, PT ;  /* 0x0000000a0c007c0c */ /* 0x000fe2000bf06270 */
[----:B------:R-:W4:Y:S01]  /*2ca20*/  LDCU UR10, c[0x0][0x39c] ;  /* 0x00007380ff0a77ac */ /* 0x000f220008000800 */
[C---:B---3--:R-:W-:Y:S01]  /*2ca30*/  IADD3 R6, P6, PT, R11.reuse, R60, RZ ;  /* 0x0000003c0b067210 */ /* 0x048fe20007fde0ff */
[----:B------:R-:W-:Y:S01]  /*2ca40*/  IMAD.X R9, R10, 0x1, R3, P3 ;  /* 0x000000010a097824 */ /* 0x000fe200018e0603 */
[----:B------:R-:W-:Y:S01]  /*2ca50*/  PRMT R15, R38, 0x7772, RZ ;  /* 0x00007772260f7816 */ /* 0x000fe200000000ff */
[----:B------:R-:W3:Y:S02]  /*2ca60*/  LDCU UR16, c[0x0][0x398] ;  /* 0x00007300ff1077ac */ /* 0x000ee40008000800 */
[----:B------:R-:W-:Y:S01]  /*2ca70*/  IMAD.X R7, R10, 0x1, R61, P6 ;  /* 0x000000010a077824 */ /* 0x000fe200030e063d */
[----:B--2---:R-:W-:Y:S01]  /*2ca80*/  PRMT R13, R38, 0x7773, RZ ;  /* 0x00007773260d7816 */ /* 0x004fe200000000ff */
[----:B-1----:R-:W-:Y:S01]  /*2ca90*/  VIADD R11, R11, UR6 ;  /* 0x000000060b0b7c36 */ /* 0x002fe20008000000 */
[----:B------:R1:W-:Y:S01]  /*2caa0*/  @P5 STG.E.U8 desc[UR8][R8.64], R15 ;  /* 0x0000000f08005986 */ /* 0x0003e2000c101108 */
[----:B------:R-:W-:Y:S01]  /*2cab0*/  ISETP.LT.AND P5, PT, R56, UR14, !P4 ;  /* 0x0000000e38007c0c */ /* 0x000fe2000e7a1270 */
[----:B------:R-:W2:Y:S02]  /*2cac0*/  LDCU UR14, c[0x0][0x398] ;  /* 0x00007300ff0e77ac */ /* 0x000ea40008000800 */
[----:B------:R3:W-:Y:S01]  /*2cad0*/  @P2 STG.E.U8 desc[UR8][R6.64], R13 ;  /* 0x0000000d06002986 */ /* 0x0007e2000c101108 */
[----:B0-----:R-:W-:Y:S01]  /*2cae0*/  ISETP.LT.AND P2, PT, R58, UR18, !P4 ;  /* 0x000000123a007c0c */ /* 0x001fe2000e741270 */
[----:B------:R-:W-:Y:S01]  /*2caf0*/  VIADD R12, R0, 0x58 ;  /* 0x00000058000c7836 */ /* 0x000fe20000000000 */
[----:B------:R-:W-:Y:S01]  /*2cb00*/  SHF.R.S32.HI R10, RZ, 0x1f, R11 ;  /* 0x0000001fff0a7819 */ /* 0x000fe2000001140b */
[----:B------:R-:W0:Y:S01]  /*2cb10*/  LDCU UR6, c[0x0][0x3b8] ;  /* 0x00007700ff0677ac */ /* 0x000e220008000800 */
[----:B------:R-:W-:-:S02]  /*2cb20*/  IADD3 R4, P4, PT, R11, R2, RZ ;  /* 0x000000020b047210 */ /* 0x000fc40007f9e0ff */
[----:B-1----:R-:W-:Y:S01]  /*2cb30*/  IADD3 R8, P6, PT, R11, R60, RZ ;  /* 0x0000003c0b087210 */ /* 0x002fe20007fde0ff */
[----:B------:R-:W1:Y:S02]  /*2cb40*/  LDCU UR18, c[0x0][0x398] ;  /* 0x00007300ff1277ac */ /* 0x000e640008000800 */
[----:B------:R-:W-:Y:S01]  /*2cb50*/  IMAD.X R5, R10, 0x1, R3, P4 ;  /* 0x000000010a057824 */ /* 0x000fe200020e0603 */
[C---:B------:R-:W-:Y:S01]  /*2cb60*/  PRMT R15, R39.reuse, 0x7770, RZ ;  /* 0x00007770270f7816 */ /* 0x040fe200000000ff */
[----:B---3--:R-:W-:Y:S01]  /*2cb70*/  VIADD R7, R0, 0x5a ;  /* 0x0000005a00077836 */ /* 0x008fe20000000000 */
[----:B----4-:R-:W-:Y:S01]  /*2cb80*/  ISETP.GE.AND P3, PT, R12, UR10, PT ;  /* 0x0000000a0c007c0c */ /* 0x010fe2000bf66270 */
[----:B------:R-:W-:Y:S01]  /*2cb90*/  IMAD.X R9, R10, 0x1, R61, P6 ;  /* 0x000000010a097824 */ /* 0x000fe200030e063d */
[----:B------:R-:W-:Y:S01]  /*2cba0*/  PRMT R13, R39, 0x7771, RZ ;  /* 0x00007771270d7816 */ /* 0x000fe200000000ff */
[----:B------:R-:W3:Y:S01]  /*2cbb0*/  LDCU UR10, c[0x0][0x39c] ;  /* 0x00007380ff0a77ac */ /* 0x000ee20008000800 */
[----:B------:R-:W-:Y:S01]  /*2cbc0*/  VIADD R11, R11, UR4 ;  /* 0x000000040b0b7c36 */ /* 0x000fe20008000000 */
[----:B------:R4:W-:Y:S01]  /*2cbd0*/  @P5 STG.E.U8 desc[UR8][R4.64], R15 ;  /* 0x0000000f04005986 */ /* 0x0009e2000c101108 */
[----:B------:R-:W-:Y:S01]  /*2cbe0*/  VIADD R12, R0, 0x59 ;  /* 0x00000059000c7836 */ /* 0x000fe20000000000 */
[----:B------:R-:W0:Y:S02]  /*2cbf0*/  LDCU UR4, c[0x0][0x3b8] ;  /* 0x00007700ff0477ac */ /* 0x000e240008000800 */
[----:B------:R1:W-:Y:S01]  /*2cc00*/  @P2 STG.E.U8 desc[UR8][R8.64], R13 ;  /* 0x0000000d08002986 */ /* 0x0003e2000c101108 */
[----:B------:R-:W-:Y:S01]  /*2cc10*/  ISETP.GE.AND P2, PT, R7, UR12, PT ;  /* 0x0000000c07007c0c */ /* 0x000fe2000bf46270 */
[----:B------:R-:W0:Y:S01]  /*2cc20*/  LDCU UR12, c[0x0][0x39c] ;  /* 0x00007380ff0c77ac */ /* 0x000e220008000800 */
[----:B------:R-:W-:-:S02]  /*2cc30*/  SHF.R.S32.HI R10, RZ, 0x1f, R11 ;  /* 0x0000001fff0a7819 */ /* 0x000fc4000001140b */
[C---:B------:R-:W-:Y:S02]  /*2cc40*/  IADD3 R6, P6, PT, R11.reuse, R2, RZ ;  /* 0x000000020b067210 */ /* 0x040fe40007fde0ff */
[----:B------:R-:W-:Y:S01]  /*2cc50*/  ISETP.LT.AND P5, PT, R56, UR16, !P0 ;  /* 0x0000001038007c0c */ /* 0x000fe2000c7a1270 */
[----:B------:R-:W0:Y:S01]  /*2cc60*/  LDCU UR16, c[0x0][0x398] ;  /* 0x00007300ff1077ac */ /* 0x000e220008000800 */
[----:B--2---:R-:W-:Y:S01]  /*2cc70*/  ISETP.LT.AND P0, PT, R58, UR14, !P0 ;  /* 0x0000000e3a007c0c */ /* 0x004fe2000c701270 */
[----:B------:R-:W-:Y:S01]  /*2cc80*/  IMAD.X R7, R10, 0x1, R3, P6 ;  /* 0x000000010a077824 */ /* 0x000fe200030e0603 */
[----:B----4-:R-:W-:Y:S02]  /*2cc90*/  IADD3 R4, P6, PT, R11, R60, RZ ;  /* 0x0000003c0b047210 */ /* 0x010fe40007fde0ff */
[C---:B-1----:R-:W-:Y:S01]  /*2cca0*/  PRMT R13, R39.reuse, 0x7772, RZ ;  /* 0x00007772270d7816 */ /* 0x042fe200000000ff */
[----:B------:R-:W1:Y:S01]  /*2ccb0*/  LDCU UR14, c[0x0][0x398] ;  /* 0x00007300ff0e77ac */ /* 0x000e620008000800 */
[----:B---3--:R-:W-:Y:S01]  /*2ccc0*/  ISETP.GE.AND P4, PT, R12, UR10, PT ;  /* 0x0000000a0c007c0c */ /* 0x008fe2000bf86270 */
[----:B------:R-:W-:Y:S01]  /*2ccd0*/  IMAD.X R5, R10, 0x1, R61, P6 ;  /* 0x000000010a057824 */ /* 0x000fe200030e063d */
[----:B------:R-:W-:Y:S01]  /*2cce0*/  PRMT R39, R39, 0x7773, RZ ;  /* 0x0000777327277816 */ /* 0x000fe200000000ff */
[----:B------:R-:W-:Y:S01]  /*2ccf0*/  VIADD R12, R0, 0x5b ;  /* 0x0000005b000c7836 */ /* 0x000fe20000000000 */
[----:B------:R-:W2:Y:S01]  /*2cd00*/  LDCU UR10, c[0x0][0x3b8] ;  /* 0x00007700ff0a77ac */ /* 0x000ea20008000800 */
[----:B0-----:R-:W-:Y:S01]  /*2cd10*/  VIADD R11, R11, UR6 ;  /* 0x000000060b0b7c36 */ /* 0x001fe20008000000 */
[----:B------:R0:W-:Y:S01]  /*2cd20*/  @P5 STG.E.U8 desc[UR8][R6.64], R13 ;  /* 0x0000000d06005986 */ /* 0x0001e2000c101108 */
[----:B------:R-:W-:Y:S01]  /*2cd30*/  ISETP.LT.AND P5, PT, R56, UR18, !P3 ;  /* 0x0000001238007c0c */ /* 0x000fe2000dfa1270 */
[----:B------:R-:W3:Y:S02]  /*2cd40*/  LDCU UR18, c[0x0][0x398] ;  /* 0x00007300ff1277ac */ /* 0x000ee40008000800 */
[----:B------:R-:W-:Y:S01]  /*2cd50*/  @P0 STG.E.U8 desc[UR8][R4.64], R39 ;  /* 0x0000002704000986 */ /* 0x000fe2000c101108 */
[----:B------:R-:W-:Y:S01]  /*2cd60*/  ISETP.GE.AND P0, PT, R12, UR12, PT ;  /* 0x0000000c0c007c0c */ /* 0x000fe2000bf06270 */
[----:B------:R-:W4:Y:S01]  /*2cd70*/  LDCU UR12, c[0x0][0x39c] ;  /* 0x00007380ff0c77ac */ /* 0x000f220008000800 */
[----:B------:R-:W-:-:S02]  /*2cd80*/  SHF.R.S32.HI R10, RZ, 0x1f, R11 ;  /* 0x0000001fff0a7819 */ /* 0x000fc4000001140b */
[C---:B------:R-:W-:Y:S01]  /*2cd90*/  IADD3 R8, P6, PT, R11.reuse, R2, RZ ;  /* 0x000000020b087210 */ /* 0x040fe20007fde0ff */
[----:B------:R-:W3:Y:S01]  /*2cda0*/  LDCU UR6, c[0x0][0x3b8] ;  /* 0x00007700ff0677ac */ /* 0x000ee20008000800 */
[----:B------:R-:W-:Y:S02]  /*2cdb0*/  ISETP.LT.AND P3, PT, R58, UR16, !P3 ;  /* 0x000000103a007c0c */ /* 0x000fe4000df61270 */
[----:B0-----:R-:W-:Y:S01]  /*2cdc0*/  PRMT R13, R40, 0x7770, RZ ;  /* 0x00007770280d7816 */ /* 0x001fe200000000ff */
[----:B------:R-:W-:Y:S01]  /*2cdd0*/  IMAD.X R9, R10, 0x1, R3, P6 ;  /* 0x000000010a097824 */ /* 0x000fe200030e0603 */
[----:B------:R-:W-:Y:S02]  /*2cde0*/  IADD3 R6, P6, PT, R11, R60, RZ ;  /* 0x0000003c0b067210 */ /* 0x000fe40007fde0ff */
[----:B------:R-:W-:Y:S01]  /*2cdf0*/  PRMT R15, R40, 0x7771, RZ ;  /* 0x00007771280f7816 */ /* 0x000fe200000000ff */
[----:B------:R-:W0:Y:S01]  /*2ce00*/  LDCU UR16, c[0x0][0x398] ;  /* 0x00007300ff1077ac */ /* 0x000e220008000800 */
[----:B------:R3:W-:Y:S01]  /*2ce10*/  @P5 STG.E.U8 desc[UR8][R8.64], R13 ;  /* 0x0000000d08005986 */ /* 0x0007e2000c101108 */
[----:B------:R-:W-:-:S02]  /*2ce20*/  IMAD.X R7, R10, 0x1, R61, P6 ;  /* 0x000000010a077824 */ /* 0x000fc400030e063d */
[----:B--2---:R-:W-:Y:S01]  /*2ce30*/  VIADD R11, R11, UR10 ;  /* 0x0000000a0b0b7c36 */ /* 0x004fe20008000000 */
[----:B-1----:R-:W-:Y:S01]  /*2ce40*/  ISETP.LT.AND P5, PT, R56, UR14, !P4 ;  /* 0x0000000e38007c0c */ /* 0x002fe2000e7a1270 */
[----:B------:R-:W1:Y:S01]  /*2ce50*/  LDCU UR14, c[0x0][0x398] ;  /* 0x00007300ff0e77ac */ /* 0x000e620008000800 */
[----:B------:R2:W-:Y:S01]  /*2ce60*/  @P3 STG.E.U8 desc[UR8][R6.64], R15 ;  /* 0x0000000f06003986 */ /* 0x0005e2000c101108 */
[----:B---3--:R-:W-:Y:S01]  /*2ce70*/  VIADD R8, R0, 0x5c ;  /* 0x0000005c00087836 */ /* 0x008fe20000000000 */
[----:B------:R-:W-:Y:S01]  /*2ce80*/  SHF.R.S32.HI R10, RZ, 0x1f, R11 ;  /* 0x0000001fff0a7819 */ /* 0x000fe2000001140b */
[----:B------:R-:W3:Y:S01]  /*2ce90*/  LDCU UR10, c[0x0][0x3b8] ;  /* 0x00007700ff0a77ac */ /* 0x000ee20008000800 */
[C---:B------:R-:W-:Y:S02]  /*2cea0*/  IADD3 R4, P6, PT, R11.reuse, R2, RZ ;  /* 0x000000020b047210 */ /* 0x040fe40007fde0ff */
[----:B----4-:R-:W-:Y:S01]  /*2ceb0*/  ISETP.GE.AND P3, PT, R8, UR12, PT ;  /* 0x0000000c08007c0c */ /* 0x010fe2000bf66270 */
[----:B------:R-:W4:Y:S01]  /*2cec0*/  LDCU UR12, c[0x0][0x39c] ;  /* 0x00007380ff0c77ac */ /* 0x000f220008000800 */
[----:B------:R-:W-:Y:S01]  /*2ced0*/  ISETP.LT.AND P4, PT, R58, UR18, !P4 ;  /* 0x000000123a007c0c */ /* 0x000fe2000e781270 */
[----:B------:R-:W-:Y:S01]  /*2cee0*/  IMAD.X R5, R10, 0x1, R3, P6 ;  /* 0x000000010a057824 */ /* 0x000fe200030e0603 */
[----:B------:R-:W-:Y:S01]  /*2cef0*/  PRMT R13, R40, 0x7772, RZ ;  /* 0x00007772280d7816 */ /* 0x000fe200000000ff */
[----:B------:R-:W0:Y:S01]  /*2cf00*/  LDCU UR18, c[0x0][0x398] ;  /* 0x00007300ff1277ac */ /* 0x000e220008000800 */
[----:B------:R-:W-:-:S02]  /*2cf10*/  IADD3 R8, P6, PT, R11, R60, RZ ;  /* 0x0000003c0b087210 */ /* 0x000fc40007fde0ff */
[----:B--2---:R-:W-:Y:S01]  /*2cf20*/  PRMT R15, R40, 0x7773, RZ ;  /* 0x00007773280f7816 */ /* 0x004fe200000000ff */
[----:B------:R2:W-:Y:S02]  /*2cf30*/  @P5 STG.E.U8 desc[UR8][R4.64], R13 ;  /* 0x0000000d04005986 */ /* 0x0005e4000c101108 */
[----:B------:R-:W-:Y:S02]  /*2cf40*/  IMAD.X R9, R10, 0x1, R61, P6 ;  /* 0x000000010a097824 */ /* 0x000fe400030e063d */
[----:B------:R-:W-:Y:S01]  /*2cf50*/  VIADD R11, R11, UR4 ;  /* 0x000000040b0b7c36 */ /* 0x000fe20008000000 */
[----:B------:R-:W-:Y:S01]  /*2cf60*/  ISETP.LT.AND P5, PT, R56, UR20, !P2 ;  /* 0x0000001438007c0c */ /* 0x000fe2000d7a1270 */
[----:B------:R-:W0:Y:S01]  /*2cf70*/  LDCU UR20, c[0x0][0x398] ;  /* 0x00007300ff1477ac */ /* 0x000e220008000800 */
[----:B------:R0:W-:Y:S01]  /*2cf80*/  @P4 STG.E.U8 desc[UR8][R8.64], R15 ;  /* 0x0000000f08004986 */ /* 0x0001e2000c101108 */
[----:B--2---:R-:W-:Y:S01]  /*2cf90*/  VIADD R4, R0, 0x5d ;  /* 0x0000005d00047836 */ /* 0x004fe20000000000 */
[----:B------:R-:W-:Y:S01]  /*2cfa0*/  SHF.R.S32.HI R10, RZ, 0x1f, R11 ;  /* 0x0000001fff0a7819 */ /* 0x000fe2000001140b */
[----:B------:R-:W2:Y:S01]  /*2cfb0*/  LDCU UR4, c[0x0][0x3b8] ;  /* 0x00007700ff0477ac */ /* 0x000ea20008000800 */
[----:B------:R-:W-:-:S02]  /*2cfc0*/  IADD3 R6, P6, PT, R11, R2, RZ ;  /* 0x000000020b067210 */ /* 0x000fc40007fde0ff */
[----:B----4-:R-:W-:Y:S01]  /*2cfd0*/  ISETP.GE.AND P4, PT, R4, UR12, PT ;  /* 0x0000000c04007c0c */ /* 0x010fe2000bf86270 */
[----:B------:R-:W4:Y:S01]  /*2cfe0*/  LDCU UR12, c[0x0][0x39c] ;  /* 0x00007380ff0c77ac */ /* 0x000f220008000800 */
[----:B-1----:R-:W-:Y:S01]  /*2cff0*/  ISETP.LT.AND P2, PT, R58, UR14, !P2 ;  /* 0x0000000e3a007c0c */ /* 0x002fe2000d741270 */
[C---:B------:R-:W-:Y:S01]  /*2d000*/  IMAD.X R7, R10.reuse, 0x1, R3, P6 ;  /* 0x000000010a077824 */ /* 0x040fe200030e0603 */
[----:B------:R-:W-:Y:S01]  /*2d010*/  PRMT R13, R41, 0x7770, RZ ;  /* 0x00007770290d7816 */ /* 0x000fe200000000ff */
[----:B------:R-:W1:Y:S01]  /*2d020*/  LDCU UR14, c[0x0][0x398] ;  /* 0x00007300ff0e77ac */ /* 0x000e620008000800 */
[----:B------:R-:W-:Y:S02]  /*2d030*/  IADD3 R4, P6, PT, R11, R60, RZ ;  /* 0x0000003c0b047210 */ /* 0x000fe40007fde0ff */
[----:B0-----:R-:W-:Y:S01]  /*2d040*/  PRMT R15, R41, 0x7771, RZ ;  /* 0x00007771290f7816 */ /* 0x001fe200000000ff */
[----:B------:R0:W-:Y:S02]  /*2d050*/  @P5 STG.E.U8 desc[UR8][R6.64], R13 ;  /* 0x0000000d06005986 */ /* 0x0001e4000c101108 */
[----:B------:R-:W-:-:S02]  /*2d060*/  IMAD.X R5, R10, 0x1, R61, P6 ;  /* 0x000000010a057824 */ /* 0x000fc400030e063d */
[----:B------:R-:W-:Y:S01]  /*2d070*/  VIADD R11, R11, UR6 ;  /* 0x000000060b0b7c36 */ /* 0x000fe20008000000 */
[----:B------:R-:W-:Y:S01]  /*2d080*/  ISETP.LT.AND P5, PT, R56, UR16, !P0 ;  /* 0x0000001038007c0c */ /* 0x000fe2000c7a1270 */
[----:B------:R-:W1:Y:S01]  /*2d090*/  LDCU UR16, c[0x0][0x398] ;  /* 0x00007300ff1077ac */ /* 0x000e620008000800 */
[----:B------:R1:W-:Y:S01]  /*2d0a0*/  @P2 STG.E.U8 desc[UR8][R4.64], R15 ;  /* 0x0000000f04002986 */ /* 0x0003e2000c101108 */
[----:B0-----:R-:W-:Y:S01]  /*2d0b0*/  VIADD R6, R0, 0x5e ;  /* 0x0000005e00067836 */ /* 0x001fe20000000000 */
[----:B------:R-:W-:Y:S01]  /*2d0c0*/  SHF.R.S32.HI R10, RZ, 0x1f, R11 ;  /* 0x0000001fff0a7819 */ /* 0x000fe2000001140b */
[----:B------:R-:W0:Y:S01]  /*2d0d0*/  LDCU UR6, c[0x0][0x3b8] ;  /* 0x00007700ff0677ac */ /* 0x000e220008000800 */
[----:B------:R-:W-:Y:S02]  /*2d0e0*/  IADD3 R8, P6, PT, R11, R2, RZ ;  /* 0x000000020b087210 */ /* 0x000fe40007fde0ff */
[----:B----4-:R-:W-:Y:S01]  /*2d0f0*/  ISETP.GE.AND P2, PT, R6, UR12, PT ;  /* 0x0000000c06007c0c */ /* 0x010fe2000bf46270 */
[----:B------:R-:W4:Y:S01]  /*2d100*/  LDCU UR12, c[0x0][0x39c] ;  /* 0x00007380ff0c77ac */ /* 0x000f220008000800 */
[----:B------:R-:W-:Y:S01]  /*2d110*/  ISETP.LT.AND P0, PT, R58, UR18, !P0 ;  /* 0x000000123a007c0c */ /* 0x000fe2000c701270 */
[----:B------:R-:W-:Y:S01]  /*2d120*/  IMAD.X R9, R10, 0x1, R3, P6 ;  /* 0x000000010a097824 */ /* 0x000fe200030e0603 */
[----:B------:R-:W-:Y:S01]  /*2d130*/  PRMT R13, R41, 0x7772, RZ ;  /* 0x00007772290d7816 */ /* 0x000fe200000000ff */
[----:B------:R-:W0:Y:S01]  /*2d140*/  LDCU UR18, c[0x0][0x398] ;  /* 0x00007300ff1277ac */ /* 0x000e220008000800 */
[C---:B------:R-:W-:Y:S01]  /*2d150*/  IADD3 R6, P6, PT, R11.reuse, R60, RZ ;  /* 0x0000003c0b067210 */ /* 0x040fe20007fde0ff */
[----:B---3--:R-:W-:Y:S01]  /*2d160*/  VIADD R11, R11, UR10 ;  /* 0x0000000a0b0b7c36 */ /* 0x008fe20008000000 */
[----:B------:R-:W-:Y:S01]  /*2d170*/  PRMT R41, R41, 0x7773, RZ ;  /* 0x0000777329297816 */ /* 0x000fe200000000ff */
[----:B------:R3:W-:Y:S01]  /*2d180*/  @P5 STG.E.U8 desc[UR8][R8.64], R13 ;  /* 0x0000000d08005986 */ /* 0x0007e2000c101108 */
[----:B------:R-:W-:Y:S01]  /*2d190*/  ISETP.LT.AND P5, PT, R56, UR20, !P3 ;  /* 0x0000001438007c0c */ /* 0x000fe2000dfa1270 */
[----:B------:R-:W-:Y:S01]  /*2d1a0*/  IMAD.X R7, R10, 0x1, R61, P6 ;  /* 0x000000010a077824 */ /* 0x000fe200030e063d */
[----:B------:R-:W-:Y:S01]  /*2d1b0*/  SHF.R.S32.HI R10, RZ, 0x1f, R11 ;  /* 0x0000001fff0a7819 */ /* 0x000fe2000001140b */
[----:B------:R-:W0:Y:S01]  /*2d1c0*/  LDCU UR10, c[0x0][0x39c] ;  /* 0x00007380ff0a77ac */ /* 0x000e220008000800 */
[----:B-1----:R-:W-:-:S02]  /*2d1d0*/  IADD3 R4, P6, PT, R11, R2, RZ ;  /* 0x000000020b047210 */ /* 0x002fc40007fde0ff */
[----:B------:R-:W-:Y:S01]  /*2d1e0*/  ISETP.LT.AND P3, PT, R58, UR14, !P3 ;  /* 0x0000000e3a007c0c */ /* 0x000fe2000df61270 */
[----:B------:R1:W-:Y:S01]  /*2d1f0*/  @P0 STG.E.U8 desc[UR8][R6.64], R41 ;  /* 0x0000002906000986 */ /* 0x0003e2000c101108 */
[----:B------:R-:W1:Y:S01]  /*2d200*/  LDCU UR20, c[0x0][0x398] ;  /* 0x00007300ff1477ac */ /* 0x000e620008000800 */
[----:B---3--:R-:W-:Y:S01]  /*2d210*/  VIADD R8, R0, 0x5f ;  /* 0x0000005f00087836 */ /* 0x008fe20000000000 */
[----:B------:R-:W-:Y:S01]  /*2d220*/  PRMT R13, R42, 0x7770, RZ ;  /* 0x000077702a0d7816 */ /* 0x000fe200000000ff */
[----:B------:R-:W-:Y:S01]  /*2d230*/  IMAD.X R5, R10, 0x1, R3, P6 ;  /* 0x000000010a057824 */ /* 0x000fe200030e0603 */
[----:B------:R-:W-:Y:S01]  /*2d240*/  PRMT R17, R42, 0x7771, RZ ;  /* 0x000077712a117816 */ /* 0x000fe200000000ff */
[----:B------:R-:W-:Y:S01]  /*2d250*/  VIADD R12, R0, 0x60 ;  /* 0x00000060000c7836 */ /* 0x000fe20000000000 */
[----:B----4-:R-:W-:Y:S01]  /*2d260*/  ISETP.GE.AND P0, PT, R8, UR12, PT ;  /* 0x0000000c08007c0c */ /* 0x010fe2000bf06270 */
[----:B------:R-:W3:Y:S01]  /*2d270*/  LDCU UR12, c[0x0][0x398] ;  /* 0x00007300ff0c77ac */ /* 0x000ee20008000800 */
[C---:B------:R-:W-:Y:S01]  /*2d280*/  IADD3 R8, P6, PT, R11.reuse, R60, RZ ;  /* 0x0000003c0b087210 */ /* 0x040fe20007fde0ff */
[----:B--2---:R-:W-:Y:S01]  /*2d290*/  VIADD R11, R11, UR4 ;  /* 0x000000040b0b7c36 */ /* 0x004fe20008000000 */
[----:B------:R2:W-:Y:S01]  /*2d2a0*/  @P5 STG.E.U8 desc[UR8][R4.64], R13 ;  /* 0x0000000d04005986 */ /* 0x0005e2000c101108 */
[----:B------:R-:W-:Y:S01]  /*2d2b0*/  ISETP.LT.AND P5, PT, R56, UR16, !P4 ;  /* 0x0000001038007c0c */ /* 0x000fe2000e7a1270 */
[----:B------:R-:W4:Y:S01]  /*2d2c0*/  LDCU UR4, c[0x0][0x3b8] ;  /* 0x00007700ff0477ac */ /* 0x000f220008000800 */
[----:B------:R-:W-:Y:S01]  /*2d2d0*/  IMAD.X R9, R10, 0x1, R61, P6 ;  /* 0x000000010a097824 */ /* 0x000fe200030e063d */
[----:B0-----:R-:W-:-:S02]  /*2d2e0*/  ISETP.LT.AND P4, PT, R58, UR18, !P4 ;  /* 0x000000123a007c0c */ /* 0x001fc4000e781270 */
[----:B------:R-:W-:Y:S01]  /*2d2f0*/  SHF.R.S32.HI R10, RZ, 0x1f, R11 ;  /* 0x0000001fff0a7819 */ /* 0x000fe2000001140b */
[----:B------:R-:W0:Y:S01]  /*2d300*/  LDCU UR14, c[0x0][0x398] ;  /* 0x00007300ff0e77ac */ /* 0x000e220008000800 */
[C---:B-1----:R-:W-:Y:S01]  /*2d310*/  IADD3 R6, P6, PT, R11.reuse, R2, RZ ;  /* 0x000000020b067210 */ /* 0x042fe20007fde0ff */
[----:B------:R1:W-:Y:S01]  /*2d320*/  @P3 STG.E.U8 desc[UR8][R8.64], R17 ;  /* 0x0000001108003986 */ /* 0x0003e2000c101108 */
[----:B------:R-:W-:Y:S01]  /*2d330*/  PRMT R15, R42, 0x7772, RZ ;  /* 0x000077722a0f7816 */ /* 0x000fe200000000ff */
[----:B------:R-:W0:Y:S01]  /*2d340*/  LDCU UR16, c[0x0][0x398] ;  /* 0x00007300ff1077ac */ /* 0x000e220008000800 */
[C---:B--2---:R-:W-:Y:S01]  /*2d350*/  IADD3 R4, P3, PT, R11.reuse, R60, RZ ;  /* 0x0000003c0b047210 */ /* 0x044fe20007f7e0ff */
[----:B------:R-:W-:Y:S01]  /*2d360*/  IMAD.X R7, R10, 0x1, R3, P6 ;  /* 0x000000010a077824 */ /* 0x000fe200030e0603 */
[----:B------:R-:W-:Y:S01]  /*2d370*/  PRMT R13, R42, 0x7773, RZ ;  /* 0x000077732a0d7816 */ /* 0x000fe200000000ff */
[----:B------:R-:W2:Y:S02]  /*2d380*/  LDCU UR18, c[0x0][0x398] ;  /* 0x00007300ff1277ac */ /* 0x000ea40008000800 */
[----:B------:R-:W-:Y:S01]  /*2d390*/  IMAD.X R5, R10, 0x1, R61, P3 ;  /* 0x000000010a057824 */ /* 0x000fe200018e063d */
[----:B------:R-:W-:Y:S01]  /*2d3a0*/  ISETP.GE.AND P6, PT, R12, UR10, PT ;  /* 0x0000000a0c007c0c */ /* 0x000fe2000bfc6270 */
[----:B------:R-:W0:Y:S01]  /*2d3b0*/  LDCU UR10, c[0x0][0x39c] ;  /* 0x00007380ff0a77ac */ /* 0x000e220008000800 */
[----:B------:R4:W-:Y:S01]  /*2d3c0*/  @P5 STG.E.U8 desc[UR8][R6.64], R15 ;  /* 0x0000000f06005986 */ /* 0x0009e2000c101108 */
[----:B------:R-:W-:Y:S01]  /*2d3d0*/  VIADD R11, R11, UR6 ;  /* 0x000000060b0b7c36 */ /* 0x000fe20008000000 */
[----:B---3--:R-:W-:Y:S01]  /*2d3e0*/  ISETP.LT.AND P3, PT, R58, UR12, !P2 ;  /* 0x0000000c3a007c0c */ /* 0x008fe2000d761270 */
[----:B------:R-:W3:Y:S01]  /*2d3f0*/  LDCU UR12, c[0x0][0x39c] ;  /* 0x00007380ff0c77ac */ /* 0x000ee20008000800 */
[----:B------:R0:W-:Y:S01]  /*2d400*/  @P4 STG.E.U8 desc[UR8][R4.64], R13 ;  /* 0x0000000d04004986 */ /* 0x0001e2000c101108 */
[----:B------:R-:W-:-:S02]  /*2d410*/  ISETP.LT.AND P4, PT, R56, UR20, !P2 ;  /* 0x0000001438007c0c */ /* 0x000fc4000d781270 */
[----:B------:R-:W-:Y:S01]  /*2d420*/  SHF.R.S32.HI R10, RZ, 0x1f, R11 ;  /* 0x0000001fff0a7819 */ /* 0x000fe2000001140b */
[----:B------:R-:W2:Y:S01]  /*2d430*/  LDCU UR6, c[0x0][0x3b8] ;  /* 0x00007700ff0677ac */ /* 0x000ea20008000800 */
[C---:B-1----:R-:W-:Y:S01]  /*2d440*/  IADD3 R8, P2, PT, R11.reuse, R2, RZ ;  /* 0x000000020b087210 */ /* 0x042fe20007f5e0ff */
[----:B------:R-:W-:Y:S01]  /*2d450*/  VIADD R12, R0, 0x61 ;  /* 0x00000061000c7836 */ /* 0x000fe20000000000 */
[----:B----4-:R-:W-:-:S03]  /*2d460*/  IADD3 R6, P5, PT, R11, R60, RZ ;  /* 0x0000003c0b067210 */ /* 0x010fc60007fbe0ff */
[C---:B------:R-:W-:Y:S01]  /*2d470*/  IMAD.X R9, R10.reuse, 0x1, R3, P2 ;  /* 0x000000010a097824 */ /* 0x040fe200010e0603 */
[----:B------:R-:W-:Y:S01]  /*2d480*/  PRMT R15, R43, 0x7770, RZ ;  /* 0x000077702b0f7816 */ /* 0x000fe200000000ff */
[----:B------:R-:W-:Y:S01]  /*2d490*/  VIADD R11, R11, UR4 ;  /* 0x000000040b0b7c36 */ /* 0x000fe20008000000 */
[----:B0-----:R-:W-:Y:S01]  /*2d4a0*/  PRMT R13, R43, 0x7771, RZ ;  /* 0x000077712b0d7816 */ /* 0x001fe200000000ff */
[----:B------:R-:W-:Y:S01]  /*2d4b0*/  IMAD.X R7, R10, 0x1, R61, P5 ;  /* 0x000000010a077824 */ /* 0x000fe200028e063d */
[----:B------:R-:W-:Y:S01]  /*2d4c0*/  ISETP.GE.AND P2, PT, R12, UR10, PT ;  /* 0x0000000a0c007c0c */ /* 0x000fe2000bf46270 */
[----:B------:R-:W-:Y:S01]  /*2d4d0*/  @P4 STG.E.U8 desc[UR8][R8.64], R15 ;  /* 0x0000000f08004986 */ /* 0x000fe2000c101108 */
[----:B------:R-:W-:Y:S01]  /*2d4e0*/  ISETP.LT.AND P4, PT, R56, UR14, !P0 ;  /* 0x0000000e38007c0c */ /* 0x000fe2000c781270 */
[----:B------:R-:W-:Y:S01]  /*2d4f0*/  VIADD R5, R0, 0x62 ;  /* 0x0000006200057836 */ /* 0x000fe20000000000 */
[----:B------:R-:W-:Y:S01]  /*2d500*/  SHF.R.S32.HI R10, RZ, 0x1f, R11 ;  /* 0x0000001fff0a7819 */ /* 0x000fe2000001140b */
[----:B------:R-:W0:Y:S01]  /*2d510*/  LDCU UR10, c[0x0][0x39c] ;  /* 0x00007380ff0a77ac */ /* 0x000e220008000800 */
[----:B------:R-:W-:Y:S01]  /*2d520*/  IADD3 R4, P5, PT, R11, R2, RZ ;  /* 0x000000020b047210 */ /* 0x000fe20007fbe0ff */
[----:B------:R1:W-:Y:S01]  /*2d530*/  @P3 STG.E.U8 desc[UR8][R6.64], R13 ;  /* 0x0000000d06003986 */ /* 0x0003e2000c101108 */
[----:B---3--:R-:W-:Y:S01]  /*2d540*/  ISETP.GE.AND P3, PT, R5, UR12, PT ;  /* 0x0000000c05007c0c */ /* 0x008fe2000bf66270 */
[----:B------:R-:W3:Y:S02]  /*2d550*/  LDCU UR4, c[0x0][0x3b8] ;  /* 0x00007700ff0477ac */ /* 0x000ee40008000800 */
[----:B------:R-:W-:Y:S01]  /*2d560*/  IMAD.X R5, R10, 0x1, R3, P5 ;  /* 0x000000010a057824 */ /* 0x000fe200028e0603 */
[----:B------:R-:W-:Y:S01]  /*2d570*/  ISETP.LT.AND P0, PT, R58, UR16, !P0 ;  /* 0x000000103a007c0c */ /* 0x000fe2000c701270 */
[----:B------:R-:W4:Y:S01]  /*2d580*/  LDCU UR12, c[0x0][0x398] ;  /* 0x00007300ff0c77ac */ /* 0x000f220008000800 */
[----:B------:R-:W-:Y:S01]  /*2d590*/  VIADD R12, R0, 0x63 ;  /* 0x00000063000c7836 */ /* 0x000fe20000000000 */
[----:B------:R-:W0:Y:S01]  /*2d5a0*/  LDCU UR14, c[0x0][0x398] ;  /* 0x00007300ff0e77ac */ /* 0x000e220008000800 */
[C---:B-1----:R-:W-:Y:S01]  /*2d5b0*/  IADD3 R6, P5, PT, R11.reuse, R60, RZ ;  /* 0x0000003c0b067210 */ /* 0x042fe20007fbe0ff */
[----:B--2---:R-:W-:Y:S01]  /*2d5c0*/  VIADD R11, R11, UR6 ;  /* 0x000000060b0b7c36 */ /* 0x004fe20008000000 */
[----:B------:R-:W-:Y:S01]  /*2d5d0*/  PRMT R13, R43, 0x7772, RZ ;  /* 0x000077722b0d7816 */ /* 0x000fe200000000ff */
[----:B------:R-:W1:Y:S02]  /*2d5e0*/  LDCU UR16, c[0x0][0x398] ;  /* 0x00007300ff1077ac */ /* 0x000e640008000800 */
[----:B------:R-:W-:Y:S01]  /*2d5f0*/  IMAD.X R7, R10, 0x1, R61, P5 ;  /* 0x000000010a077824 */ /* 0x000fe200028e063d */
[----:B------:R-:W-:Y:S01]  /*2d600*/  ISETP.LT.AND P5, PT, R56, UR18, !P6 ;  /* 0x0000001238007c0c */ /* 0x000fe2000f7a1270 */
[----:B------:R2:W-:Y:S01]  /*2d610*/  @P4 STG.E.U8 desc[UR8][R4.64], R13 ;  /* 0x0000000d04004986 */ /* 0x0005e2000c101108 */
[----:B------:R-:W-:Y:S01]  /*2d620*/  SHF.R.S32.HI R10, RZ, 0x1f, R11 ;  /* 0x0000001fff0a7819 */ /* 0x000fe2000001140b */
[----:B------:R-:W1:Y:S01]  /*2d630*/  LDCU UR6, c[0x0][0x3b8] ;  /* 0x00007700ff0677ac */ /* 0x000e620008000800 */
[----:B------:R-:W-:-:S02]  /*2d640*/  IADD3 R8, P4, PT, R11, R2, RZ ;  /* 0x000000020b087210 */ /* 0x000fc40007f9e0ff */
[----:B------:R-:W-:Y:S01]  /*2d650*/  PRMT R43, R43, 0x7773, RZ ;  /* 0x000077732b2b7816 */ /* 0x000fe200000000ff */
[----:B------:R-:W-:Y:S01]  /*2d660*/  VIADD R14, R0, 0x6c ;  /* 0x0000006c000e7836 */ /* 0x000fe20000000000 */
[----:B------:R-:W-:Y:S01]  /*2d670*/  PRMT R15, R44, 0x7771, RZ ;  /* 0x000077712c0f7816 */ /* 0x000fe200000000ff */
[----:B------:R-:W-:Y:S01]  /*2d680*/  IMAD.X R9, R10, 0x1, R3, P4 ;  /* 0x000000010a097824 */ /* 0x000fe200020e0603 */
[----:B0-----:R-:W-:Y:S01]  /*2d690*/  ISETP.GE.AND P4, PT, R12, UR10, PT ;  /* 0x0000000a0c007c0c */ /* 0x001fe2000bf86270 */
[----:B------:R-:W0:Y:S01]  /*2d6a0*/  LDCU UR10, c[0x0][0x39c] ;  /* 0x00007380ff0a77ac */ /* 0x000e220008000800 */
[----:B--2---:R-:W-:Y:S01]  /*2d6b0*/  PRMT R13, R44, 0x7770, RZ ;  /* 0x000077702c0d7816 */ /* 0x004fe200000000ff */
[----:B------:R2:W-:Y:S01]  /*2d6c0*/  @P0 STG.E.U8 desc[UR8][R6.64], R43 ;  /* 0x0000002b06000986 */ /* 0x0005e2000c101108 */
[----:B------:R-:W-:Y:S01]  /*2d6d0*/  PRMT R17, R48, 0x7771, RZ ;  /* 0x0000777130117816 */ /* 0x000fe200000000ff */
[----:B------:R-:W0:Y:S02]  /*2d6e0*/  LDCU UR18, c[0x0][0x398] ;  /* 0x00007300ff1277ac */ /* 0x000e240008000800 */
[----:B------:R1:W-:Y:S01]  /*2d6f0*/  @P5 STG.E.U8 desc[UR8][R8.64], R13 ;  /* 0x0000000d08005986 */ /* 0x0003e2000c101108 */
[C---:B------:R-:W-:Y:S01]  /*2d700*/  IADD3 R4, P5, PT, R11.reuse, R60, RZ ;  /* 0x0000003c0b047210 */ /* 0x040fe20007fbe0ff */
[----:B---3--:R-:W-:Y:S01]  /*2d710*/  VIADD R11, R11, UR4 ;  /* 0x000000040b0b7c36 */ /* 0x008fe20008000000 */
[----:B----4-:R-:W-:Y:S01]  /*2d720*/  ISETP.LT.AND P6, PT, R58, UR12, !P6 ;  /* 0x0000000c3a007c0c */ /* 0x010fe2000f7c1270 */
[----:B------:R-:W3:Y:S02]  /*2d730*/  LDCU UR12, c[0x0][0x398] ;  /* 0x00007300ff0c77ac */ /* 0x000ee40008000800 */
[----:B------:R-:W-:Y:S01]  /*2d740*/  IMAD.X R5, R10, 0x1, R61, P5 ;  /* 0x000000010a057824 */ /* 0x000fe200028e063d */
[----:B------:R-:W-:Y:S01]  /*2d750*/  SHF.R.S32.HI R10, RZ, 0x1f, R11 ;  /* 0x0000001fff0a7819 */ /* 0x000fe2000001140b */
[----:B------:R-:W4:Y:S01]  /*2d760*/  LDCU UR4, c[0x0][0x3b8] ;  /* 0x00007700ff0477ac */ /* 0x000f220008000800 */
[----:B--2---:R-:W-:Y:S01]  /*2d770*/  IADD3 R6, P5, PT, R11, R2, RZ ;  /* 0x000000020b067210 */ /* 0x004fe20007fbe0ff */
[----:B-1----:R-:W-:Y:S01]  /*2d780*/  VIADD R8, R0, 0x64 ;  /* 0x0000006400087836 */ /* 0x002fe20000000000 */
[----:B------:R-:W-:-:S03]  /*2d790*/  ISETP.LT.AND P0, PT, R56, UR14, !P2 ;  /* 0x0000000e38007c0c */ /* 0x000fc6000d701270 */
[----:B------:R-:W-:Y:S01]  /*2d7a0*/  IMAD.X R7, R10, 0x1, R3, P5 ;  /* 0x000000010a077824 */ /* 0x000fe200028e0603 */
[----:B------:R-:W-:Y:S01]  /*2d7b0*/  PRMT R13, R44, 0x7772, RZ ;  /* 0x000077722c0d7816 */ /* 0x000fe200000000ff */
[----:B------:R1:W-:Y:S01]  /*2d7c0*/  @P6 STG.E.U8 desc[UR8][R4.64], R15 ;  /* 0x0000000f04006986 */ /* 0x0003e2000c101108 */
[----:B0-----:R-:W-:Y:S01]  /*2d7d0*/  ISETP.GE.AND P5, PT, R8, UR10, PT ;  /* 0x0000000a08007c0c */ /* 0x001fe2000bfa6270 */
[----:B------:R-:W0:Y:S01]  /*2d7e0*/  LDCU UR10, c[0x0][0x39c] ;  /* 0x00007380ff0a77ac */ /* 0x000e220008000800 */
[----:B------:R-:W-:Y:S02]  /*2d7f0*/  ISETP.LT.AND P2, PT, R58, UR16, !P2 ;  /* 0x000000103a007c0c */ /* 0x000fe4000d741270 */
[C---:B------:R-:W-:Y:S01]  /*2d800*/  IADD3 R8, P6, PT, R11.reuse, R60, RZ ;  /* 0x0000003c0b087210 */ /* 0x040fe20007fde0ff */
[----:B------:R-:W-:Y:S01]  /*2d810*/  VIADD R11, R11, UR6 ;  /* 0x000000060b0b7c36 */ /* 0x000fe20008000000 */
[----:B------:R-:W2:Y:S01]  /*2d820*/  LDCU UR14, c[0x0][0x398] ;  /* 0x00007300ff0e77ac */ /* 0x000ea20008000800 */
[----:B------:R0:W-:Y:S01]  /*2d830*/  @P0 STG.E.U8 desc[UR8][R6.64], R13 ;  /* 0x0000000d06000986 */ /* 0x0001e2000c101108 */
[----:B---3--:R-:W-:Y:S01]  /*2d840*/  ISETP.LT.AND P0, PT, R56, UR12, !P3 ;  /* 0x0000000c38007c0c */ /* 0x008fe2000df01270 */
[----:B------:R-:W3:Y:S01]  /*2d850*/  LDCU UR16, c[0x0][0x398] ;  /* 0x00007300ff1077ac */ /* 0x000ee20008000800 */
[----:B------:R-:W-:Y:S01]  /*2d860*/  IMAD.X R9, R10, 0x1, R61, P6 ;  /* 0x000000010a097824 */ /* 0x000fe200030e063d */
[----:B-1----:R-:W-:-:S02]  /*2d870*/  PRMT R15, R44, 0x7773, RZ ;  /* 0x000077732c0f7816 */ /* 0x002fc400000000ff */
[----:B------:R-:W-:Y:S01]  /*2d880*/  SHF.R.S32.HI R10, RZ, 0x1f, R11 ;  /* 0x0000001fff0a7819 */ /* 0x000fe2000001140b */
[----:B------:R-:W1:Y:S01]  /*2d890*/  LDCU UR12, c[0x0][0x398] ;  /* 0x00007300ff0c77ac */ /* 0x000e620008000800 */
[----:B------:R-:W-:Y:S01]  /*2d8a0*/  IADD3 R4, P6, PT, R11, R2, RZ ;  /* 0x000000020b047210 */ /* 0x000fe20007fde0ff */
[----:B------:R-:W1:Y:S01]  /*2d8b0*/  LDCU UR6, c[0x0][0x3b8] ;  /* 0x00007700ff0677ac */ /* 0x000e620008000800 */
[----:B0-----:R-:W-:Y:S01]  /*2d8c0*/  VIADD R6, R0, 0x65 ;  /* 0x0000006500067836 */ /* 0x001fe20000000000 */
[----:B------:R0:W-:Y:S02]  /*2d8d0*/  @P2 STG.E.U8 desc[UR8][R8.64], R15 ;  /* 0x0000000f08002986 */ /* 0x0001e4000c101108 */
[----:B------:R-:W-:Y:S01]  /*2d8e0*/  IMAD.X R5, R10, 0x1, R3, P6 ;  /* 0x000000010a057824 */ /* 0x000fe200030e0603 */
[----:B------:R-:W-:Y:S02]  /*2d8f0*/  PRMT R13, R45, 0x7770, RZ ;  /* 0x000077702d0d7816 */ /* 0x000fe400000000ff */
[----:B------:R-:W-:Y:S01]  /*2d900*/  ISETP.GE.AND P2, PT, R6, UR10, PT ;  /* 0x0000000a06007c0c */ /* 0x000fe2000bf46270 */
[----:B------:R-:W1:Y:S02]  /*2d910*/  LDCU UR10, c[0x0][0x39c] ;  /* 0x00007380ff0a77ac */ /* 0x000e640008000800 */
[----:B------:R0:W-:Y:S01]  /*2d920*/  @P0 STG.E.U8 desc[UR8][R4.64], R13 ;  /* 0x0000000d04000986 */ /* 0x0001e2000c101108 */
[C---:B------:R-:W-:Y:S01]  /*2d930*/  IADD3 R6, P0, PT, R11.reuse, R60, RZ ;  /* 0x0000003c0b067210 */ /* 0x040fe20007f1e0ff */
[----:B----4-:R-:W-:Y:S01]  /*2d940*/  VIADD R11, R11, UR4 ;  /* 0x000000040b0b7c36 */ /* 0x010fe20008000000 */
[----:B--2---:R-:W-:Y:S01]  /*2d950*/  ISETP.LT.AND P3, PT, R58, UR14, !P3 ;  /* 0x0000000e3a007c0c */ /* 0x004fe2000df61270 */
[----:B------:R-:W2:Y:S01]  /*2d960*/  LDCU UR14, c[0x0][0x398] ;  /* 0x00007300ff0e77ac */ /* 0x000ea20008000800 */
[----:B---3--:R-:W-:Y:S01]  /*2d970*/  ISETP.LT.AND P6, PT, R56, UR16, !P4 ;  /* 0x0000001038007c0c */ /* 0x008fe2000e7c1270 */
[----:B------:R-:W-:Y:S01]  /*2d980*/  IMAD.X R7, R10, 0x1, R61, P0 ;  /* 0x000000010a077824 */ /* 0x000fe200000e063d */
[----:B------:R-:W-:Y:S01]  /*2d990*/  SHF.R.S32.HI R10, RZ, 0x1f, R11 ;  /* 0x0000001fff0a7819 */ /* 0x000fe2000001140b */
[----:B------:R-:W3:Y:S01]  /*2d9a0*/  LDCU UR4, c[0x0][0x3b8] ;  /* 0x00007700ff0477ac */ /* 0x000ee20008000800 */
[----:B0-----:R-:W-:Y:S01]  /*2d9b0*/  IADD3 R8, P0, PT, R11, R2, RZ ;  /* 0x000000020b087210 */ /* 0x001fe20007f1e0ff */
[----:B------:R-:W-:Y:S01]  /*2d9c0*/  VIADD R4, R0, 0x66 ;  /* 0x0000006600047836 */ /* 0x000fe20000000000 */
[----:B------:R-:W-:-:S03]  /*2d9d0*/  PRMT R15, R45, 0x7771, RZ ;  /* 0x000077712d0f7816 */ /* 0x000fc600000000ff */
[----:B------:R-:W-:Y:S01]  /*2d9e0*/  IMAD.X R9, R10, 0x1, R3, P0 ;  /* 0x000000010a097824 */ /* 0x000fe200000e0603 */
[----:B------:R-:W-:Y:S01]  /*2d9f0*/  PRMT R13, R45, 0x7772, RZ ;  /* 0x000077722d0d7816 */ /* 0x000fe200000000ff */
[----:B------:R-:W0:Y:S01]  /*2da00*/  LDCU UR16, c[0x0][0x398] ;  /* 0x00007300ff1077ac */ /* 0x000e220008000800 */
[----:B-1----:R-:W-:Y:S01]  /*2da10*/  ISETP.GE.AND P0, PT, R4, UR10, PT ;  /* 0x0000000a04007c0c */ /* 0x002fe2000bf06270 */
[----:B------:R-:W1:Y:S01]  /*2da20*/  LDCU UR10, c[0x0][0x39c] ;  /* 0x00007380ff0a77ac */ /* 0x000e620008000800 */
[----:B------:R4:W-:Y:S01]  /*2da30*/  @P3 STG.E.U8 desc[UR8][R6.64], R15 ;  /* 0x0000000f06003986 */ /* 0x0009e2000c101108 */
[----:B------:R-:W-:Y:S01]  /*2da40*/  ISETP.LT.AND P4, PT, R58, UR12, !P4 ;  /* 0x0000000c3a007c0c */ /* 0x000fe2000e781270 */
[----:B------:R-:W0:Y:S02]  /*2da50*/  LDCU UR12, c[0x0][0x398] ;  /* 0x00007300ff0c77ac */ /* 0x000e240008000800 */
[----:B------:R3:W-:Y:S01]  /*2da60*/  @P6 STG.E.U8 desc[UR8][R8.64], R13 ;  /* 0x0000000d08006986 */ /* 0x0007e2000c101108 */
[C---:B------:R-:W-:Y:S01]  /*2da70*/  IADD3 R4, P6, PT, R11.reuse, R60, RZ ;  /* 0x0000003c0b047210 */ /* 0x040fe20007fde0ff */
[----:B------:R-:W-:Y:S01]  /*2da80*/  VIADD R11, R11, UR6 ;  /* 0x000000060b0b7c36 */ /* 0x000fe20008000000 */
[----:B--2---:R-:W-:Y:S01]  /*2da90*/  ISETP.LT.AND P3, PT, R56, UR14, !P5 ;  /* 0x0000000e38007c0c */ /* 0x004fe2000ef61270 */
[----:B------:R-:W2:Y:S01]  /*2daa0*/  LDCU UR6, c[0x0][0x3b8] ;  /* 0x00007700ff0677ac */ /* 0x000ea20008000800 */
[----:B------:R-:W-:Y:S01]  /*2dab0*/  PRMT R45, R45, 0x7773, RZ ;  /* 0x000077732d2d7816 */ /* 0x000fe200000000ff */
[----:B------:R-:W-:Y:S01]  /*2dac0*/  IMAD.X R5, R10, 0x1, R61, P6 ;  /* 0x000000010a057824 */ /* 0x000fe200030e063d */
[----:B------:R-:W-:Y:S01]  /*2dad0*/  SHF.R.S32.HI R10, RZ, 0x1f, R11 ;  /* 0x0000001fff0a7819 */ /* 0x000fe2000001140b */
[----:B------:R-:W2:Y:S01]  /*2dae0*/  LDCU UR14, c[0x0][0x398] ;  /* 0x00007300ff0e77ac */ /* 0x000ea20008000800 */
[----:B----4-:R-:W-:Y:S01]  /*2daf0*/  IADD3 R6, P6, PT, R11, R2, RZ ;  /* 0x000000020b067210 */ /* 0x010fe20007fde0ff */
[----:B---3--:R-:W-:Y:S01]  /*2db00*/  VIADD R8, R0, 0x67 ;  /* 0x0000006700087836 */ /* 0x008fe20000000000 */
[----:B------:R3:W-:Y:S03]  /*2db10*/  @P4 STG.E.U8 desc[UR8][R4.64], R45 ;  /* 0x0000002d04004986 */ /* 0x0007e6000c101108 */
[----:B------:R-:W-:Y:S01]  /*2db20*/  IMAD.X R7, R10, 0x1, R3, P6 ;  /* 0x000000010a077824 */ /* 0x000fe200030e0603 */
[----:B------:R-:W-:-:S02]  /*2db30*/  PRMT R15, R46, 0x7770, RZ ;  /* 0x000077702e0f7816 */ /* 0x000fc400000000ff */
[----:B-1----:R-:W-:Y:S01]  /*2db40*/  ISETP.GE.AND P4, PT, R8, UR10, PT ;  /* 0x0000000a08007c0c */ /* 0x002fe2000bf86270 */
[----:B------:R-:W1:Y:S02]  /*2db50*/  LDCU UR10, c[0x0][0x39c] ;  /* 0x00007380ff0a77ac */ /* 0x000e640008000800 */
[----:B------:R4:W-:Y:S01]  /*2db60*/  @P3 STG.E.U8 desc[UR8][R6.64], R15 ;  /* 0x0000000f06003986 */ /* 0x0009e2000c101108 */
[C---:B------:R-:W-:Y:S01]  /*2db70*/  IADD3 R8, P3, PT, R11.reuse, R60, RZ ;  /* 0x0000003c0b087210 */ /* 0x040fe20007f7e0ff */
[----:B------:R-:W-:Y:S01]  /*2db80*/  VIADD R11, R11, UR4 ;  /* 0x000000040b0b7c36 */ /* 0x000fe20008000000 */
[----:B0-----:R-:W-:Y:S01]  /*2db90*/  ISETP.LT.AND P5, PT, R58, UR16, !P5 ;  /* 0x000000103a007c0c */ /* 0x001fe2000efa1270 */
[----:B------:R-:W0:Y:S01]  /*2dba0*/  LDCU UR16, c[0x0][0x398] ;  /* 0x00007300ff1077ac */ /* 0x000e220008000800 */
[----:B------:R-:W-:Y:S01]  /*2dbb0*/  ISETP.LT.AND P6, PT, R56, UR12, !P2 ;  /* 0x0000000c38007c0c */ /* 0x000fe2000d7c1270 */
[----:B------:R-:W-:Y:S01]  /*2dbc0*/  IMAD.X R9, R10, 0x1, R61, P3 ;  /* 0x000000010a097824 */ /* 0x000fe200018e063d */
[----:B------:R-:W-:Y:S01]  /*2dbd0*/  SHF.R.S32.HI R10, RZ, 0x1f, R11 ;  /* 0x0000001fff0a7819 */ /* 0x000fe2000001140b */
[----:B------:R-:W0:Y:S01]  /*2dbe0*/  LDCU UR4, c[0x0][0x3b8] ;  /* 0x00007700ff0477ac */ /* 0x000e220008000800 */
[----:B---3--:R-:W-:-:S02]  /*2dbf0*/  IADD3 R4, P3, PT, R11, R2, RZ ;  /* 0x000000020b047210 */ /* 0x008fc40007f7e0ff */
[----:B------:R-:W-:Y:S01]  /*2dc00*/  PRMT R13, R46, 0x7771, RZ ;  /* 0x000077712e0d7816 */ /* 0x000fe200000000ff */
[----:B----4-:R-:W-:Y:S01]  /*2dc10*/  VIADD R6, R0, 0x68 ;  /* 0x0000006800067836 */ /* 0x010fe20000000000 */
[----:B------:R-:W-:Y:S01]  /*2dc20*/  PRMT R15, R46, 0x7772, RZ ;  /* 0x000077722e0f7816 */ /* 0x000fe200000000ff */
[----:B------:R-:W-:Y:S01]  /*2dc30*/  IMAD.X R5, R10, 0x1, R3, P3 ;  /* 0x000000010a057824 */ /* 0x000fe200018e0603 */
[----:B------:R-:W3:Y:S01]  /*2dc40*/  LDCU UR12, c[0x0][0x398] ;  /* 0x00007300ff0c77ac */ /* 0x000ee20008000800 */
[----:B------:R4:W-:Y:S01]  /*2dc50*/  @P5 STG.E.U8 desc[UR8][R8.64], R13 ;  /* 0x0000000d08005986 */ /* 0x0009e2000c101108 */
[----:B-1----:R-:W-:Y:S01]  /*2dc60*/  ISETP.GE.AND P3, PT, R6, UR10, PT ;  /* 0x0000000a06007c0c */ /* 0x002fe2000bf66270 */
[----:B------:R-:W1:Y:S02]  /*2dc70*/  LDCU UR10, c[0x0][0x39c] ;  /* 0x00007380ff0a77ac */ /* 0x000e640008000800 */
[----:B------:R3:W-:Y:S01]  /*2dc80*/  @P6 STG.E.U8 desc[UR8][R4.64], R15 ;  /* 0x0000000f04006986 */ /* 0x0007e2000c101108 */
[C---:B------:R-:W-:Y:S01]  /*2dc90*/  IADD3 R6, P6, PT, R11.reuse, R60, RZ ;  /* 0x0000003c0b067210 */ /* 0x040fe20007fde0ff */
[----:B--2---:R-:W-:Y:S01]  /*2dca0*/  VIADD R11, R11, UR6 ;  /* 0x000000060b0b7c36 */ /* 0x004fe20008000000 */
[----:B------:R-:W-:Y:S01]  /*2dcb0*/  ISETP.LT.AND P2, PT, R58, UR14, !P2 ;  /* 0x0000000e3a007c0c */ /* 0x000fe2000d741270 */
[----:B------:R-:W2:Y:S01]  /*2dcc0*/  LDCU UR14, c[0x0][0x398] ;  /* 0x00007300ff0e77ac */ /* 0x000ea20008000800 */
[----:B0-----:R-:W-:Y:S01]  /*2dcd0*/  ISETP.LT.AND P5, PT, R56, UR16, !P0 ;  /* 0x0000001038007c0c */ /* 0x001fe2000c7a1270 */
[----:B------:R-:W-:Y:S01]  /*2dce0*/  IMAD.X R7, R10, 0x1, R61, P6 ;  /* 0x000000010a077824 */ /* 0x000fe200030e063d */
[----:B------:R-:W-:Y:S01]  /*2dcf0*/  SHF.R.S32.HI R10, RZ, 0x1f, R11 ;  /* 0x0000001fff0a7819 */ /* 0x000fe2000001140b */
[----:B------:R-:W0:Y:S01]  /*2dd00*/  LDCU UR6, c[0x0][0x3b8] ;  /* 0x00007700ff0677ac */ /* 0x000e220008000800 */
[----:B----4-:R-:W-:-:S02]  /*2dd10*/  IADD3 R8, P6, PT, R11, R2, RZ ;  /* 0x000000020b087210 */ /* 0x010fc40007fde0ff */
[----:B------:R-:W-:Y:S01]  /*2dd20*/  PRMT R13, R46, 0x7773, RZ ;  /* 0x000077732e0d7816 */ /* 0x000fe200000000ff */
[----:B---3--:R-:W-:Y:S01]  /*2dd30*/  VIADD R4, R0, 0x69 ;  /* 0x0000006900047836 */ /* 0x008fe20000000000 */
[----:B------:R-:W-:Y:S01]  /*2dd40*/  PRMT R15, R47, 0x7770, RZ ;  /* 0x000077702f0f7816 */ /* 0x000fe200000000ff */
[----:B------:R-:W-:Y:S01]  /*2dd50*/  IMAD.X R9, R10, 0x1, R3, P6 ;  /* 0x000000010a097824 */ /* 0x000fe200030e0603 */
[----:B------:R-:W3:Y:S01]  /*2dd60*/  LDCU UR16, c[0x0][0x398] ;  /* 0x00007300ff1077ac */ /* 0x000ee20008000800 */
[----:B------:R4:W-:Y:S01]  /*2dd70*/  @P2 STG.E.U8 desc[UR8][R6.64], R13 ;  /* 0x0000000d06002986 */ /* 0x0009e2000c101108 */
[----:B-1----:R-:W-:Y:S02]  /*2dd80*/  ISETP.GE.AND P2, PT, R4, UR10, PT ;  /* 0x0000000a04007c0c */ /* 0x002fe4000bf46270 */
[----:B------:R-:W-:Y:S01]  /*2dd90*/  ISETP.LT.AND P0, PT, R58, UR12, !P0 ;  /* 0x0000000c3a007c0c */ /* 0x000fe2000c701270 */
[----:B------:R1:W-:Y:S01]  /*2dda0*/  @P5 STG.E.U8 desc[UR8][R8.64], R15 ;  /* 0x0000000f08005986 */ /* 0x0003e2000c101108 */
[C---:B------:R-:W-:Y:S01]  /*2ddb0*/  IADD3 R4, P5, PT, R11.reuse, R60, RZ ;  /* 0x0000003c0b047210 */ /* 0x040fe20007fbe0ff */
[----:B------:R-:W0:Y:S01]  /*2ddc0*/  LDCU UR10, c[0x0][0x39c] ;  /* 0x00007380ff0a77ac */ /* 0x000e220008000800 */
[----:B------:R-:W-:Y:S01]  /*2ddd0*/  VIADD R11, R11, UR4 ;  /* 0x000000040b0b7c36 */ /* 0x000fe20008000000 */
[----:B--2---:R-:W-:Y:S01]  /*2dde0*/  ISETP.LT.AND P6, PT, R56, UR14, !P4 ;  /* 0x0000000e38007c0c */ /* 0x004fe2000e7c1270 */
[----:B------:R-:W2:Y:S01]  /*2ddf0*/  LDCU UR12, c[0x0][0x398] ;  /* 0x00007300ff0c77ac */ /* 0x000ea20008000800 */
[----:B------:R-:W-:-:S02]  /*2de00*/  IMAD.X R5, R10, 0x1, R61, P5 ;  /* 0x000000010a057824 */ /* 0x000fc400028e063d */
[----:B------:R-:W-:Y:S02]  /*2de10*/  SHF.R.S32.HI R10, RZ, 0x1f, R11 ;  /* 0x0000001fff0a7819 */ /* 0x000fe4000001140b */
[----:B----4-:R-:W-:Y:S01]  /*2de20*/  IADD3 R6, P5, PT, R11, R2, RZ ;  /* 0x000000020b067210 */ /* 0x010fe20007fbe0ff */
[----:B------:R-:W4:Y:S01]  /*2de30*/  LDCU UR4, c[0x0][0x3b8] ;  /* 0x00007700ff0477ac */ /* 0x000f220008000800 */
[C---:B------:R-:W-:Y:S02]  /*2de40*/  PRMT R13, R47.reuse, 0x7771, RZ ;  /* 0x000077712f0d7816 */ /* 0x040fe400000000ff */
[----:B-1----:R-:W-:Y:S01]  /*2de50*/  PRMT R15, R47, 0x7772, RZ ;  /* 0x000077722f0f7816 */ /* 0x002fe200000000ff */
[----:B------:R-:W-:Y:S01]  /*2de60*/  IMAD.X R7, R10, 0x1, R3, P5 ;  /* 0x000000010a077824 */ /* 0x000fe200028e0603 */
[----:B------:R-:W1:Y:S01]  /*2de70*/  LDCU UR14, c[0x0][0x398] ;  /* 0x00007300ff0e77ac */ /* 0x000e620008000800 */
[----:B------:R-:W-:Y:S01]  /*2de80*/  VIADD R8, R0, 0x6a ;  /* 0x0000006a00087836 */ /* 0x000fe20000000000 */
[----:B------:R4:W-:Y:S01]  /*2de90*/  @P0 STG.E.U8 desc[UR8][R4.64], R13 ;  /* 0x0000000d04000986 */ /* 0x0009e2000c101108 */
[----:B---3--:R-:W-:Y:S01]  /*2dea0*/  ISETP.LT.AND P4, PT, R58, UR16, !P4 ;  /* 0x000000103a007c0c */ /* 0x008fe2000e781270 */
[----:B------:R-:W3:Y:S02]  /*2deb0*/  LDCU UR16, c[0x0][0x398] ;  /* 0x00007300ff1077ac */ /* 0x000ee40008000800 */
[----:B------:R1:W-:Y:S01]  /*2dec0*/  @P6 STG.E.U8 desc[UR8][R6.64], R15 ;  /* 0x0000000f06006986 */ /* 0x0003e2000c101108 */
[----:B0-----:R-:W-:Y:S01]  /*2ded0*/  ISETP.GE.AND P5, PT, R8, UR10, PT ;  /* 0x0000000a08007c0c */ /* 0x001fe2000bfa6270 */
[----:B------:R-:W0:Y:S01]  /*2dee0*/  LDCU UR10, c[0x0][0x39c] ;  /* 0x00007380ff0a77ac */ /* 0x000e220008000800 */
[----:B--2---:R-:W-:-:S02]  /*2def0*/  ISETP.LT.AND P0, PT, R56, UR12, !P3 ;  /* 0x0000000c38007c0c */ /* 0x004fc4000df01270 */
[----:B------:R-:W-:Y:S01]  /*2df00*/  PRMT R47, R47, 0x7773, RZ ;  /* 0x000077732f2f7816 */ /* 0x000fe200000000ff */
[----:B------:R-:W2:Y:S01]  /*2df10*/  LDCU UR12, c[0x0][0x398] ;  /* 0x00007300ff0c77ac */ /* 0x000ea20008000800 */
[C---:B----4-:R-:W-:Y:S01]  /*2df20*/  IADD3 R4, P6, PT, R11.reuse, R60, RZ ;  /* 0x0000003c0b047210 */ /* 0x050fe20007fde0ff */
[----:B------:R-:W-:Y:S01]  /*2df30*/  VIADD R13, R11, UR6 ;  /* 0x000000060b0d7c36 */ /* 0x000fe20008000000 */
[----:B------:R-:W4:Y:S03]  /*2df40*/  LDCU UR6, c[0x0][0x3b8] ;  /* 0x00007700ff0677ac */ /* 0x000f260008000800 */
[----:B------:R-:W-:Y:S01]  /*2df50*/  IMAD.X R5, R10, 0x1, R61, P6 ;  /* 0x000000010a057824 */ /* 0x000fe200030e063d */
[----:B------:R-:W-:Y:S02]  /*2df60*/  SHF.R.S32.HI R12, RZ, 0x1f, R13 ;  /* 0x0000001fff0c7819 */ /* 0x000fe4000001140d */
[----:B------:R-:W-:-:S02]  /*2df70*/  IADD3 R8, P6, PT, R13, R2, RZ ;  /* 0x000000020d087210 */ /* 0x000fc40007fde0ff */
[----:B-1----:R-:W-:-:S03]  /*2df80*/  PRMT R15, R48, 0x7770, RZ ;  /* 0x00007770300f7816 */ /* 0x002fc600000000ff */
[----:B------:R-:W-:Y:S01]  /*2df90*/  IMAD.X R9, R12, 0x1, R3, P6 ;  /* 0x000000010c097824 */ /* 0x000fe200030e0603 */
[----:B------:R1:W-:Y:S01]  /*2dfa0*/  @P4 STG.E.U8 desc[UR8][R4.64], R47 ;  /* 0x0000002f04004986 */ /* 0x0003e2000c101108 */
[----:B------:R-:W-:Y:S01]  /*2dfb0*/  VIADD R10, R0, 0x6b ;  /* 0x0000006b000a7836 */ /* 0x000fe20000000000 */
[----:B------:R-:W-:Y:S01]  /*2dfc0*/  ISETP.LT.AND P3, PT, R58, UR14, !P3 ;  /* 0x0000000e3a007c0c */ /* 0x000fe2000df61270 */
[C---:B------:R-:W-:Y:S01]  /*2dfd0*/  VIADD R11, R13.reuse, UR4 ;  /* 0x000000040d0b7c36 */ /* 0x040fe20008000000 */
[----:B------:R2:W-:Y:S01]  /*2dfe0*/  @P0 STG.E.U8 desc[UR8][R8.64], R15 ;  /* 0x0000000f08000986 */ /* 0x0005e2000c101108 */
[----:B------:R-:W-:Y:S01]  /*2dff0*/  IADD3 R6, P0, PT, R13, R60, RZ ;  /* 0x0000003c0d067210 */ /* 0x000fe20007f1e0ff */
[----:B------:R-:W4:Y:S01]  /*2e000*/  LDCU UR14, c[0x0][0x398] ;  /* 0x00007300ff0e77ac */ /* 0x000f220008000800 */
[----:B---3--:R-:W-:Y:S02]  /*2e010*/  ISETP.LT.AND P6, PT, R56, UR16, !P2 ;  /* 0x0000001038007c0c */ /* 0x008fe4000d7c1270 */
[----:B0-----:R-:W-:Y:S01]  /*2e020*/  ISETP.GE.AND P4, PT, R10, UR10, PT ;  /* 0x0000000a0a007c0c */ /* 0x001fe2000bf86270 */
[----:B------:R-:W0:Y:S01]  /*2e030*/  LDCU UR10, c[0x0][0x39c] ;  /* 0x00007380ff0a77ac */ /* 0x000e220008000800 */
[----:B------:R-:W-:Y:S01]  /*2e040*/  IMAD.X R7, R12, 0x1, R61, P0 ;  /* 0x000000010c077824 */ /* 0x000fe200000e063d */
[----:B------:R-:W-:-:S02]  /*2e050*/  SHF.R.S32.HI R10, RZ, 0x1f, R11 ;  /* 0x0000001fff0a7819 */ /* 0x000fc4000001140b */
[----:B-1----:R-:W-:Y:S01]  /*2e060*/  IADD3 R4, P0, PT, R11, R2, RZ ;  /* 0x000000020b047210 */ /* 0x002fe20007f1e0ff */
[----:B------:R-:W1:Y:S01]  /*2e070*/  LDCU UR4, c[0x0][0x3b8] ;  /* 0x00007700ff0477ac */ /* 0x000e620008000800 */
[----:B--2---:R-:W-:-:S03]  /*2e080*/  PRMT R15, R48, 0x7772, RZ ;  /* 0x00007772300f7816 */ /* 0x004fc600000000ff */
[----:B------:R-:W-:Y:S01]  /*2e090*/  IMAD.X R5, R10, 0x1, R3, P0 ;  /* 0x000000010a057824 */ /* 0x000fe200000e0603 */
[----:B------:R-:W2:Y:S01]  /*2e0a0*/  LDCU UR16, c[0x0][0x398] ;  /* 0x00007300ff1077ac */ /* 0x000ea20008000800 */
[----:B------:R3:W-:Y:S01]  /*2e0b0*/  @P3 STG.E.U8 desc[UR8][R6.64], R17 ;  /* 0x0000001106003986 */ /* 0x0007e2000c101108 */
[----:B------:R-:W-:Y:S01]  /*2e0c0*/  ISETP.LT.AND P2, PT, R58, UR12, !P2 ;  /* 0x0000000c3a007c0c */ /* 0x000fe2000d741270 */
[----:B------:R-:W1:Y:S02]  /*2e0d0*/  LDCU UR12, c[0x0][0x398] ;  /* 0x00007300ff0c77ac */ /* 0x000e640008000800 */
[----:B------:R2:W-:Y:S01]  /*2e0e0*/  @P6 STG.E.U8 desc[UR8][R4.64], R15 ;  /* 0x0000000f04006986 */ /* 0x0005e2000c101108 */
[C---:B------:R-:W-:Y:S01]  /*2e0f0*/  IADD3 R8, P6, PT, R11.reuse, R60, RZ ;  /* 0x0000003c0b087210 */ /* 0x040fe20007fde0ff */
[----:B----4-:R-:W-:Y:S01]  /*2e100*/  VIADD R13, R11, UR6 ;  /* 0x000000060b0d7c36 */ /* 0x010fe20008000000 */
[----:B------:R-:W-:Y:S01]  /*2e110*/  ISETP.LT.AND P3, PT, R56, UR14, !P5 ;  /* 0x0000000e38007c0c */ /* 0x000fe2000ef61270 */
[----:B------:R-:W4:Y:S01]  /*2e120*/  LDCU UR6, c[0x0][0x3b8] ;  /* 0x00007700ff0677ac */ /* 0x000f220008000800 */
[----:B0-----:R-:W-:Y:S01]  /*2e130*/  ISETP.GE.AND P0, PT, R14, UR10, PT ;  /* 0x0000000a0e007c0c */ /* 0x001fe2000bf06270 */
[----:B------:R-:W-:Y:S01]  /*2e140*/  IMAD.X R9, R10, 0x1, R61, P6 ;  /* 0x000000010a097824 */ /* 0x000fe200030e063d */
[----:B------:R-:W-:Y:S01]  /*2e150*/  SHF.R.S32.HI R12, RZ, 0x1f, R13 ;  /* 0x0000001fff0c7819 */ /* 0x000fe2000001140d */
[----:B------:R-:W0:Y:S01]  /*2e160*/  LDCU UR10, c[0x0][0x39c] ;  /* 0x00007380ff0a77ac */ /* 0x000e220008000800 */
[----:B---3--:R-:W-:-:S02]  /*2e170*/  IADD3 R6, P6, PT, R13, R2, RZ ;  /* 0x000000020d067210 */ /* 0x008fc40007fde0ff */
[----:B------:R-:W-:Y:S01]  /*2e180*/  PRMT R17, R48, 0x7773, RZ ;  /* 0x0000777330117816 */ /* 0x000fe200000000ff */
[----:B------:R-:W3:Y:S01]  /*2e190*/  LDCU UR14, c[0x0][0x398] ;  /* 0x00007300ff0e77ac */ /* 0x000ee20008000800 */
[----:B--2---:R-:W-:Y:S01]  /*2e1a0*/  PRMT R15, R49, 0x7770, RZ ;  /* 0x00007770310f7816 */ /* 0x004fe200000000ff */
[----:B------:R-:W-:Y:S02]  /*2e1b0*/  IMAD.X R7, R12, 0x1, R3, P6 ;  /* 0x000000010c077824 */ /* 0x000fe400030e0603 */
[----:B------:R2:W-:Y:S01]  /*2e1c0*/  @P2 STG.E.U8 desc[UR8][R8.64], R17 ;  /* 0x0000001108002986 */ /* 0x0005e2000c101108 */
[C---:B------:R-:W-:Y:S01]  /*2e1d0*/  IADD3 R4, P2, PT, R13.reuse, R60, RZ ;  /* 0x0000003c0d047210 */ /* 0x040fe20007f5e0ff */
[----:B-1----:R-:W-:Y:S01]  /*2e1e0*/  VIADD R11, R13, UR4 ;  /* 0x000000040d0b7c36 */ /* 0x002fe20008000000 */
[----:B------:R-:W-:Y:S01]  /*2e1f0*/  ISETP.LT.AND P5, PT, R58, UR16, !P5 ;  /* 0x000000103a007c0c */ /* 0x000fe2000efa1270 */
[----:B------:R1:W-:Y:S01]  /*2e200*/  @P3 STG.E.U8 desc[UR8][R6.64], R15 ;  /* 0x0000000f06003986 */ /* 0x0003e2000c101108 */
[----:B------:R-:W4:Y:S01]  /*2e210*/  LDCU UR16, c[0x0][0x398] ;  /* 0x00007300ff1077ac */ /* 0x000f220008000800 */
[----:B------:R-:W-:Y:S01]  /*2e220*/  ISETP.LT.AND P3, PT, R56, UR12, !P4 ;  /* 0x0000000c38007c0c */ /* 0x000fe2000e761270 */
[----:B------:R-:W-:Y:S01]  /*2e230*/  IMAD.X R5, R12, 0x1, R61, P2 ;  /* 0x000000010c057824 */ /* 0x000fe200010e063d */
[----:B------:R-:W-:Y:S01]  /*2e240*/  SHF.R.S32.HI R10, RZ, 0x1f, R11 ;  /* 0x0000001fff0a7819 */ /* 0x000fe2000001140b */
[----:B------:R-:W-:Y:S01]  /*2e250*/  VIADD R14, R0, 0x6d ;  /* 0x0000006d000e7836 */ /* 0x000fe20000000000 */
[----:B------:R-:W4:Y:S01]  /*2e260*/  LDCU UR12, c[0x0][0x398] ;  /* 0x00007300ff0c77ac */ /* 0x000f220008000800 */
[----:B--2---:R-:W-:-:S02]  /*2e270*/  IADD3 R8, P2, PT, R11, R2, RZ ;  /* 0x000000020b087210 */ /* 0x004fc40007f5e0ff */
[C---:B------:R-:W-:Y:S01]  /*2e280*/  PRMT R17, R49.reuse, 0x7771, RZ ;  /* 0x0000777131117816 */ /* 0x040fe200000000ff */
[----:B------:R-:W2:Y:S01]  /*2e290*/  LDCU UR4, c[0x0][0x3b8] ;  /* 0x00007700ff0477ac */ /* 0x000ea20008000800 */
[----:B0-----:R-:W-:Y:S01]  /*2e2a0*/  ISETP.GE.AND P6, PT, R14, UR10, PT ;  /* 0x0000000a0e007c0c */ /* 0x001fe2000bfc6270 */
[----:B------:R-:W-:Y:S01]  /*2e2b0*/  IMAD.X R9, R10, 0x1, R3, P2 ;  /* 0x000000010a097824 */ /* 0x000fe200010e0603 */
[----:B-1----:R-:W-:Y:S01]  /*2e2c0*/  PRMT R15, R49, 0x7772, RZ ;  /* 0x00007772310f7816 */ /* 0x002fe200000000ff */
[----:B------:R-:W0:Y:S01]  /*2e2d0*/  LDCU UR10, c[0x0][0x39c] ;  /* 0x00007380ff0a77ac */ /* 0x000e220008000800 */
[----:B------:R1:W-:Y:S01]  /*2e2e0*/  @P5 STG.E.U8 desc[UR8][R4.64], R17 ;  /* 0x0000001104005986 */ /* 0x0003e2000c101108 */
[----:B---3--:R-:W-:Y:S01]  /*2e2f0*/  ISETP.LT.AND P4, PT, R58, UR14, !P4 ;  /* 0x0000000e3a007c0c */ /* 0x008fe2000e781270 */
[C---:B----4-:R-:W-:Y:S01]  /*2e300*/  VIADD R13, R11.reuse, UR6 ;  /* 0x000000060b0d7c36 */ /* 0x050fe20008000000 */
[----:B------:R-:W3:Y:S01]  /*2e310*/  LDCU UR14, c[0x0][0x398] ;  /* 0x00007300ff0e77ac */ /* 0x000ee20008000800 */
[----:B------:R4:W-:Y:S01]  /*2e320*/  @P3 STG.E.U8 desc[UR8][R8.64], R15 ;  /* 0x0000000f08003986 */ /* 0x0009e2000c101108 */
[----:B------:R-:W-:-:S02]  /*2e330*/  IADD3 R6, P3, PT, R11, R60, RZ ;  /* 0x0000003c0b067210 */ /* 0x000fc40007f7e0ff */
[----:B------:R-:W-:Y:S01]  /*2e340*/  ISETP.LT.AND P5, PT, R56, UR16, !P0 ;  /* 0x0000001038007c0c */ /* 0x000fe2000c7a1270 */
[----:B------:R-:W-:Y:S01]  /*2e350*/  VIADD R14, R0, 0x6e ;  /* 0x0000006e000e7836 */ /* 0x000fe20000000000 */
[----:B------:R-:W-:Y:S01]  /*2e360*/  SHF.R.S32.HI R12, RZ, 0x1f, R13 ;  /* 0x0000001fff0c7819 */ /* 0x000fe2000001140d */
[----:B------:R-:W-:Y:S01]  /*2e370*/  IMAD.X R7, R10, 0x1, R61, P3 ;  /* 0x000000010a077824 */ /* 0x000fe200018e063d */
[----:B------:R-:W-:Y:S01]  /*2e380*/  PRMT R49, R49, 0x7773, RZ ;  /* 0x0000777331317816 */ /* 0x000fe200000000ff */
[----:B------:R-:W3:Y:S01]  /*2e390*/  LDCU UR6, c[0x0][0x3b8] ;  /* 0x00007700ff0677ac */ /* 0x000ee20008000800 */
[----:B-1----:R-:W-:Y:S02]  /*2e3a0*/  IADD3 R4, P3, PT, R13, R2, RZ ;  /* 0x000000020d047210 */ /* 0x002fe40007f7e0ff */
[----:B----4-:R-:W-:Y:S01]  /*2e3b0*/  PRMT R15, R50, 0x7770, RZ ;  /* 0x00007770320f7816 */ /* 0x010fe200000000ff */
[----:B------:R-:W1:Y:S02]  /*2e3c0*/  LDCU UR16, c[0x0][0x398] ;  /* 0x00007300ff1077ac */ /* 0x000e640008000800 */
[----:B------:R-:W-:Y:S01]  /*2e3d0*/  IMAD.X R5, R12, 0x1, R3, P3 ;  /* 0x000000010c057824 */ /* 0x000fe200018e0603 */
[----:B0-----:R-:W-:Y:S01]  /*2e3e0*/  ISETP.GE.AND P2, PT, R14, UR10, PT ;  /* 0x0000000a0e007c0c */ /* 0x001fe2000bf46270 */
[----:B------:R0:W-:Y:S01]  /*2e3f0*/  @P4 STG.E.U8 desc[UR8][R6.64], R49 ;  /* 0x0000003106004986 */ /* 0x0001e2000c101108 */
[----:B------:R-:W4:Y:S01]  /*2e400*/  LDCU UR10, c[0x0][0x39c] ;  /* 0x00007380ff0a77ac */ /* 0x000f220008000800 */
[----:B------:R-:W-:-:S02]  /*2e410*/  ISETP.LT.AND P0, PT, R58, UR12, !P0 ;  /* 0x0000000c3a007c0c */ /* 0x000fc4000c701270 */
[----:B------:R1:W-:Y:S01]  /*2e420*/  @P5 STG.E.U8 desc[UR8][R4.64], R15 ;  /* 0x0000000f04005986 */ /* 0x0003e2000c101108 */
[C---:B------:R-:W-:Y:S01]  /*2e430*/  IADD3 R8, P5, PT, R13.reuse, R60, RZ ;  /* 0x0000003c0d087210 */ /* 0x040fe20007fbe0ff */
[----:B--2---:R-:W-:Y:S01]  /*2e440*/  VIADD R11, R13, UR4 ;  /* 0x000000040d0b7c36 */ /* 0x004fe20008000000 */
[----:B---3--:R-:W-:Y:S01]  /*2e450*/  ISETP.LT.AND P4, PT, R56, UR14, !P6 ;  /* 0x0000000e38007c0c */ /* 0x008fe2000f781270 */
[----:B------:R-:W2:Y:S01]  /*2e460*/  LDCU UR14, c[0x0][0x398] ;  /* 0x00007300ff0e77ac */ /* 0x000ea20008000800 */
[----:B------:R-:W-:Y:S01]  /*2e470*/  PRMT R17, R50, 0x7771, RZ ;  /* 0x0000777132117816 */ /* 0x000fe200000000ff */
[----:B------:R-:W-:Y:S01]  /*2e480*/  IMAD.X R9, R12, 0x1, R61, P5 ;  /* 0x000000010c097824 */ /* 0x000fe200028e063d */
[----:B------:R-:W-:Y:S01]  /*2e490*/  SHF.R.S32.HI R10, RZ, 0x1f, R11 ;  /* 0x0000001fff0a7819 */ /* 0x000fe2000001140b */
[----:B------:R-:W3:Y:S01]  /*2e4a0*/  LDCU UR12, c[0x0][0x39c] ;  /* 0x00007380ff0c77ac */ /* 0x000ee20008000800 */
[C---:B0-----:R-:W-:Y:S01]  /*2e4b0*/  IADD3 R6, P5, PT, R11.reuse, R2, RZ ;  /* 0x000000020b067210 */ /* 0x041fe20007fbe0ff */
[----:B------:R-:W-:Y:S01]  /*2e4c0*/  VIADD R14, R0, 0x6f ;  /* 0x0000006f000e7836 */ /* 0x000fe20000000000 */
[----:B------:R0:W-:Y:S01]  /*2e4d0*/  @P0 STG.E.U8 desc[UR8][R8.64], R17 ;  /* 0x0000001108000986 */ /* 0x0001e2000c101108 */
[----:B-1----:R-:W-:Y:S01]  /*2e4e0*/  PRMT R15, R50, 0x7772, RZ ;  /* 0x00007772320f7816 */ /* 0x002fe200000000ff */
[----:B------:R-:W1:Y:S01]  /*2e4f0*/  LDCU UR4, c[0x0][0x39c] ;  /* 0x00007380ff0477ac */ /* 0x000e620008000800 */
[----:B------:R-:W-:Y:S01]  /*2e500*/  IMAD.X R7, R10, 0x1, R3, P5 ;  /* 0x000000010a077824 */ /* 0x000fe200028e0603 */
[C---:B------:R-:W-:Y:S01]  /*2e510*/  IADD3 R4, P0, PT, R11.reuse, R60, RZ ;  /* 0x0000003c0b047210 */ /* 0x040fe20007f1e0ff */
[----:B------:R-:W-:Y:S01]  /*2e520*/  VIADD R11, R11, UR6 ;  /* 0x000000060b0b7c36 */ /* 0x000fe20008000000 */
[----:B----4-:R-:W-:Y:S01]  /*2e530*/  ISETP.GE.AND P3, PT, R14, UR10, PT ;  /* 0x0000000a0e007c0c */ /* 0x010fe2000bf66270 */
[----:B------:R-:W4:Y:S01]  /*2e540*/  LDCU UR10, c[0x0][0x3b8] ;  /* 0x00007700ff0a77ac */ /* 0x000f220008000800 */
[----:B------:R-:W-:Y:S01]  /*2e550*/  ISETP.LT.AND P6, PT, R58, UR16, !P6 ;  /* 0x000000103a007c0c */ /* 0x000fe2000f7c1270 */
[----:B------:R1:W-:Y:S01]  /*2e560*/  @P4 STG.E.U8 desc[UR8][R6.64], R15 ;  /* 0x0000000f06004986 */ /* 0x0003e2000c101108 */
[----:B------:R-:W-:Y:S01]  /*2e570*/  IMAD.X R5, R10, 0x1, R61, P0 ;  /* 0x000000010a057824 */ /* 0x000fe200000e063d */
[----:B------:R-:W4:Y:S01]  /*2e580*/  LDCU UR16, c[0x0][0x398] ;  /* 0x00007300ff1077ac */ /* 0x000f220008000800 */
[----:B------:R-:W-:-:S02]  /*2e590*/  SHF.R.S32.HI R10, RZ, 0x1f, R11 ;  /* 0x0000001fff0a7819 */ /* 0x000fc4000001140b */
[----:B0-----:R-:W-:Y:S02]  /*2e5a0*/  IADD3 R8, P4, PT, R11, R2, RZ ;  /* 0x000000020b087210 */ /* 0x001fe40007f9e0ff */
[----:B------:R-:W-:Y:S01]  /*2e5b0*/  PRMT R13, R50, 0x7773, RZ ;  /* 0x00007773320d7816 */ /* 0x000fe200000000ff */
[----:B------:R-:W-:Y:S01]  /*2e5c0*/  VIADD R12, R0, 0x70 ;  /* 0x00000070000c7836 */ /* 0x000fe20000000000 */
[----:B------:R-:W-:Y:S01]  /*2e5d0*/  ISETP.LT.AND P5, PT, R56, UR18, !P2 ;  /* 0x0000001238007c0c */ /* 0x000fe2000d7a1270 */
[----:B------:R-:W0:Y:S01]  /*2e5e0*/  LDCU UR6, c[0x0][0x3b8] ;  /* 0x00007700ff0677ac */ /* 0x000e220008000800 */
[----:B-1----:R-:W-:Y:S01]  /*2e5f0*/  VIADD R6, R0, 0x71 ;  /* 0x0000007100067836 */ /* 0x002fe20000000000 */
[----:B--2---:R-:W-:Y:S01]  /*2e600*/  ISETP.LT.AND P2, PT, R58, UR14, !P2 ;  /* 0x0000000e3a007c0c */ /* 0x004fe2000d741270 */
[----:B------:R-:W-:Y:S01]  /*2e610*/  IMAD.X R9, R10, 0x1, R3, P4 ;  /* 0x000000010a097824 */ /* 0x000fe200020e0603 */
[----:B------:R-:W1:Y:S02]  /*2e620*/  LDCU UR14, c[0x0][0x398] ;  /* 0x00007300ff0e77ac */ /* 0x000e640008000800 */
[----:B---3--:R-:W-:Y:S01]  /*2e630*/  ISETP.GE.AND P4, PT, R6, UR12, PT ;  /* 0x0000000c06007c0c */ /* 0x008fe2000bf86270 */
[----:B------:R-:W2:Y:S01]  /*2e640*/  LDCU UR12, c[0x0][0x39c] ;  /* 0x00007380ff0c77ac */ /* 0x000ea20008000800 */
[----:B------:R-:W-:Y:S01]  /*2e650*/  PRMT R15, R51, 0x7770, RZ ;  /* 0x00007770330f7816 */ /* 0x000fe200000000ff */
[----:B------:R3:W-:Y:S01]  /*2e660*/  @P6 STG.E.U8 desc[UR8][R4.64], R13 ;  /* 0x0000000d04006986 */ /* 0x0007e2000c101108 */
[----:B------:R-:W-:-:S02]  /*2e670*/  IADD3 R6, P6, PT, R11, R60, RZ ;  /* 0x0000003c0b067210 */ /* 0x000fc40007fde0ff */
[----:B------:R-:W-:Y:S01]  /*2e680*/  ISETP.GE.AND P0, PT, R12, UR4, PT ;  /* 0x000000040c007c0c */ /* 0x000fe2000bf06270 */
[----:B------:R-:W0:Y:S01]  /*2e690*/  LDCU UR4, c[0x0][0x3b8] ;  /* 0x00007700ff0477ac */ /* 0x000e220008000800 */
[----:B------:R1:W-:Y:S01]  /*2e6a0*/  @P5 STG.E.U8 desc[UR8][R8.64], R15 ;  /* 0x0000000f08005986 */ /* 0x0003e2000c101108 */
[----:B----4-:R-:W-:Y:S01]  /*2e6b0*/  ISETP.LT.AND P5, PT, R56, UR16, !P3 ;  /* 0x0000001038007c0c */ /* 0x010fe2000dfa1270 */
[----:B------:R-:W-:Y:S01]  /*2e6c0*/  VIADD R11, R11, UR10 ;  /* 0x0000000a0b0b7c36 */ /* 0x000fe20008000000 */
[----:B------:R-:W4:Y:S01]  /*2e6d0*/  LDCU UR16, c[0x0][0x398] ;  /* 0x00007300ff1077ac */ /* 0x000f220008000800 */
[----:B------:R-:W-:Y:S01]  /*2e6e0*/  IMAD.X R7, R10, 0x1, R61, P6 ;  /* 0x000000010a077824 */ /* 0x000fe200030e063d */
[----:B---3--:R-:W-:Y:S01]  /*2e6f0*/  PRMT R13, R51, 0x7771, RZ ;  /* 0x00007771330d7816 */ /* 0x008fe200000000ff */
[----:B------:R-:W3:Y:S01]  /*2e700*/  LDCU UR10, c[0x0][0x39c] ;  /* 0x00007380ff0a77ac */ /* 0x000ee20008000800 */
[----:B------:R-:W-:Y:S01]  /*2e710*/  SHF.R.S32.HI R10, RZ, 0x1f, R11 ;  /* 0x0000001fff0a7819 */ /* 0x000fe2000001140b */
[----:B-1----:R-:W-:Y:S01]  /*2e720*/  VIADD R8, R0, 0x72 ;  /* 0x0000007200087836 */ /* 0x002fe20000000000 */
[----:B------:R-:W-:Y:S01]  /*2e730*/  IADD3 R4, P6, PT, R11, R2, RZ ;  /* 0x000000020b047210 */ /* 0x000fe20007fde0ff */
[----:B------:R1:W-:Y:S01]  /*2e740*/  @P2 STG.E.U8 desc[UR8][R6.64], R13 ;  /* 0x0000000d06002986 */ /* 0x0003e2000c101108 */
[----:B------:R-:W-:Y:S01]  /*2e750*/  ISETP.LT.AND P3, PT, R58, UR14, !P3 ;  /* 0x0000000e3a007c0c */ /* 0x000fe2000df61270 */
[----:B------:R-:W3:Y:S01]  /*2e760*/  LDCU UR14, c[0x0][0x398] ;  /* 0x00007300ff0e77ac */ /* 0x000ee20008000800 */
[----:B--2---:R-:W-:Y:S01]  /*2e770*/  ISETP.GE.AND P2, PT, R8, UR12, PT ;  /* 0x0000000c08007c0c */ /* 0x004fe2000bf46270 */
[----:B------:R-:W-:Y:S01]  /*2e780*/  IMAD.X R5, R10, 0x1, R3, P6 ;  /* 0x000000010a057824 */ /* 0x000fe200030e0603 */
[----:B------:R-:W2:Y:S01]  /*2e790*/  LDCU UR12, c[0x0][0x398] ;  /* 0x00007300ff0c77ac */ /* 0x000ea20008000800 */
[----:B------:R-:W-:-:S02]  /*2e7a0*/  PRMT R15, R51, 0x7772, RZ ;  /* 0x00007772330f7816 */ /* 0x000fc400000000ff */
[C---:B-1----:R-:W-:Y:S01]  /*2e7b0*/  IADD3 R6, P6, PT, R11.reuse, R60, RZ ;  /* 0x0000003c0b067210 */ /* 0x042fe20007fde0ff */
[----:B0-----:R-:W-:Y:S01]  /*2e7c0*/  VIADD R13, R11, UR4 ;  /* 0x000000040b0d7c36 */ /* 0x001fe20008000000 */
[----:B------:R-:W-:Y:S01]  /*2e7d0*/  PRMT R51, R51, 0x7773, RZ ;  /* 0x0000777333337816 */ /* 0x000fe200000000ff */
[----:B------:R0:W-:Y:S02]  /*2e7e0*/  @P5 STG.E.U8 desc[UR8][R4.64], R15 ;  /* 0x0000000f04005986 */ /* 0x0001e4000c101108 */
[----:B------:R-:W-:Y:S01]  /*2e7f0*/  IMAD.X R7, R10, 0x1, R61, P6 ;  /* 0x000000010a077824 */ /* 0x000fe200030e063d */
[----:B------:R-:W1:Y:S01]  /*2e800*/  LDCU UR4, c[0x0][0x3b8] ;  /* 0x00007700ff0477ac */ /* 0x000e620008000800 */
[----:B------:R-:W-:Y:S01]  /*2e810*/  VIADD R10, R0, 0x73 ;  /* 0x00000073000a7836 */ /* 0x000fe20000000000 */
[----:B----4-:R-:W-:Y:S02]  /*2e820*/  ISETP.LT.AND P5, PT, R56, UR16, !P0 ;  /* 0x0000001038007c0c */ /* 0x010fe4000c7a1270 */
[----:B------:R4:W-:Y:S01]  /*2e830*/  @P3 STG.E.U8 desc[UR8][R6.64], R51 ;  /* 0x0000003306003986 */ /* 0x0009e2000c101108 */
[----:B------:R-:W-:-:S02]  /*2e840*/  SHF.R.S32.HI R12, RZ, 0x1f, R13 ;  /* 0x0000001fff0c7819 */ /* 0x000fc4000001140d */
[C---:B------:R-:W-:Y:S02]  /*2e850*/  IADD3 R8, P6, PT, R13.reuse, R2, RZ ;  /* 0x000000020d087210 */ /* 0x040fe40007fde0ff */
[----:B---3--:R-:W-:Y:S01]  /*2e860*/  ISETP.GE.AND P3, PT, R10, UR10, PT ;  /* 0x0000000a0a007c0c */ /* 0x008fe2000bf66270 */
[----:B------:R-:W3:Y:S01]  /*2e870*/  LDCU UR10, c[0x0][0x39c] ;  /* 0x00007380ff0a77ac */ /* 0x000ee20008000800 */
[----:B0-----:R-:W-:Y:S01]  /*2e880*/  PRMT R15, R52, 0x7770, RZ ;  /* 0x00007770340f7816 */ /* 0x001fe200000000ff */
[----:B------:R-:W-:Y:S01]  /*2e890*/  IMAD.X R9, R12, 0x1, R3, P6 ;  /* 0x000000010c097824 */ /* 0x000fe200030e0603 */
[----:B--2---:R-:W-:Y:S01]  /*2e8a0*/  ISETP.LT.AND P0, PT, R58, UR12, !P0 ;  /* 0x0000000c3a007c0c */ /* 0x004fe2000c701270 */
[----:B------:R-:W0:Y:S01]  /*2e8b0*/  LDCU UR12, c[0x0][0x398] ;  /* 0x00007300ff0c77ac */ /* 0x000e220008000800 */
[C---:B------:R-:W-:Y:S01]  /*2e8c0*/  IADD3 R4, P6, PT, R13.reuse, R60, RZ ;  /* 0x0000003c0d047210 */ /* 0x040fe20007fde0ff */
[----:B------:R-:W-:Y:S01]  /*2e8d0*/  VIADD R11, R13, UR6 ;  /* 0x000000060d0b7c36 */ /* 0x000fe20008000000 */
[----:B------:R2:W-:Y:S01]  /*2e8e0*/  @P5 STG.E.U8 desc[UR8][R8.64], R15 ;  /* 0x0000000f08005986 */ /* 0x0005e2000c101108 */
[----:B------:R-:W-:Y:S01]  /*2e8f0*/  ISETP.LT.AND P5, PT, R56, UR14, !P4 ;  /* 0x0000000e38007c0c */ /* 0x000fe2000e7a1270 */
[----:B------:R-:W1:Y:S01]  /*2e900*/  LDCU UR14, c[0x0][0x398] ;  /* 0x00007300ff0e77ac */ /* 0x000e620008000800 */
[----:B------:R-:W-:Y:S01]  /*2e910*/  IMAD.X R5, R12, 0x1, R61, P6 ;  /* 0x000000010c057824 */ /* 0x000fe200030e063d */
[----:B------:R-:W-:-:S02]  /*2e920*/  PRMT R17, R52, 0x7771, RZ ;  /* 0x0000777134117816 */ /* 0x000fc400000000ff */
[----:B------:R-:W-:Y:S01]  /*2e930*/  SHF.R.S32.HI R10, RZ, 0x1f, R11 ;  /* 0x0000001fff0a7819 */ /* 0x000fe2000001140b */
[----:B------:R-:W1:Y:S01]  /*2e940*/  LDCU UR6, c[0x0][0x3b8] ;  /* 0x00007700ff0677ac */ /* 0x000e620008000800 */
[----:B----4-:R-:W-:Y:S01]  /*2e950*/  IADD3 R6, P6, PT, R11, R2, RZ ;  /* 0x000000020b067210 */ /* 0x010fe20007fde0ff */
[----:B--2---:R-:W-:Y:S01]  /*2e960*/  VIADD R8, R0, 0x74 ;  /* 0x0000007400087836 */ /* 0x004fe20000000000 */
[----:B------:R2:W-:Y:S01]  /*2e970*/  @P0 STG.E.U8 desc[UR8][R4.64], R17 ;  /* 0x0000001104000986 */ /* 0x0005e2000c101108 */
[----:B------:R-:W-:Y:S02]  /*2e980*/  PRMT R15, R52, 0x7772, RZ ;  /* 0x00007772340f7816 */ /* 0x000fe400000000ff */
[----:B------:R-:W-:Y:S01]  /*2e990*/  IMAD.X R7, R10, 0x1, R3, P6 ;  /* 0x000000010a077824 */ /* 0x000fe200030e0603 */
[----:B---3--:R-:W-:Y:S01]  /*2e9a0*/  ISETP.GE.AND P0, PT, R8, UR10, PT ;  /* 0x0000000a08007c0c */ /* 0x008fe2000bf06270 */
[----:B------:R-:W3:Y:S01]  /*2e9b0*/  LDCU UR10, c[0x0][0x398] ;  /* 0x00007300ff0a77ac */ /* 0x000ee20008000800 */
[----:B0-----:R-:W-:-:S02]  /*2e9c0*/  ISETP.LT.AND P4, PT, R58, UR12, !P4 ;  /* 0x0000000c3a007c0c */ /* 0x001fc4000e781270 */
[----:B------:R0:W-:Y:S01]  /*2e9d0*/  @P5 STG.E.U8 desc[UR8][R6.64], R15 ;  /* 0x0000000f06005986 */ /* 0x0001e2000c101108 */
[C---:B------:R-:W-:Y:S01]  /*2e9e0*/  IADD3 R8, P5, PT, R11.reuse, R60, RZ ;  /* 0x0000003c0b087210 */ /* 0x040fe20007fbe0ff */
[----:B-1----:R-:W-:Y:S01]  /*2e9f0*/  VIADD R13, R11, UR4 ;  /* 0x000000040b0d7c36 */ /* 0x002fe20008000000 */
[----:B------:R-:W1:Y:S01]  /*2ea00*/  LDCU UR12, c[0x0][0x398] ;  /* 0x00007300ff0c77ac */ /* 0x000e620008000800 */
[----:B------:R-:W-:Y:S02]  /*2ea10*/  ISETP.LT.AND P6, PT, R56, UR14, !P2 ;  /* 0x0000000e38007c0c */ /* 0x000fe4000d7c1270 */
[----:B------:R-:W-:Y:S01]  /*2ea20*/  IMAD.X R9, R10, 0x1, R61, P5 ;  /* 0x000000010a097824 */ /* 0x000fe200028e063d */
[----:B------:R-:W-:Y:S01]  /*2ea30*/  SHF.R.S32.HI R12, RZ, 0x1f, R13 ;  /* 0x0000001fff0c7819 */ /* 0x000fe2000001140d */
[----:B------:R-:W4:Y:S01]  /*2ea40*/  LDCU UR4, c[0x0][0x3b8] ;  /* 0x00007700ff0477ac */ /* 0x000f220008000800 */
[----:B--2---:R-:W-:Y:S02]  /*2ea50*/  IADD3 R4, P5, PT, R13, R2, RZ ;  /* 0x000000020d047210 */ /* 0x004fe40007fbe0ff */
[----:B------:R-:W-:Y:S01]  /*2ea60*/  PRMT R17, R52, 0x7773, RZ ;  /* 0x0000777334117816 */ /* 0x000fe200000000ff */
[----:B0-----:R-:W-:-:S02]  /*2ea70*/  VIADD R6, R0, 0x75 ;  /* 0x0000007500067836 */ /* 0x001fc40000000000 */
[----:B------:R-:W-:Y:S02]  /*2ea80*/  IMAD.X R5, R12, 0x1, R3, P5 ;  /* 0x000000010c057824 */ /* 0x000fe400028e0603 */
[----:B------:R0:W-:Y:S01]  /*2ea90*/  @P4 STG.E.U8 desc[UR8][R8.64], R17 ;  /* 0x0000001108004986 */ /* 0x0001e2000c101108 */
[----:B------:R-:W-:Y:S01]  /*2eaa0*/  ISETP.GE.AND P5, PT, R6, UR11, PT ;  /* 0x0000000b06007c0c */ /* 0x000fe2000bfa6270 */
[C---:B------:R-:W-:Y:S01]  /*2eab0*/  VIADD R11, R13.reuse, UR6 ;  /* 0x000000060d0b7c36 */ /* 0x040fe20008000000 */
[----:B---3--:R-:W-:Y:S01]  /*2eac0*/  ISETP.LT.AND P2, PT, R58, UR10, !P2 ;  /* 0x0000000a3a007c0c */ /* 0x008fe2000d741270 */
[----:B------:R-:W2:Y:S01]  /*2ead0*/  LDCU UR10, c[0x0][0x398] ;  /* 0x00007300ff0a77ac */ /* 0x000ea20008000800 */
[----:B------:R-:W-:Y:S02]  /*2eae0*/  IADD3 R6, P4, PT, R13, R60, RZ ;  /* 0x0000003c0d067210 */ /* 0x000fe40007f9e0ff */
[----:B------:R-:W-:Y:S01]  /*2eaf0*/  PRMT R15, R53, 0x7770, RZ ;  /* 0x00007770350f7816 */ /* 0x000fe200000000ff */
[----:B------:R-:W3:Y:S01]  /*2eb00*/  LDCU UR11, c[0x0][0x398] ;  /* 0x00007300ff0b77ac */ /* 0x000ee20008000800 */
[----:B------:R-:W-:Y:S01]  /*2eb10*/  SHF.R.S32.HI R10, RZ, 0x1f, R11 ;  /* 0x0000001fff0a7819 */ /* 0x000fe2000001140b */
[----:B------:R-:W-:-:S02]  /*2eb20*/  IMAD.X R7, R12, 0x1, R61, P4 ;  /* 0x000000010c077824 */ /* 0x000fc400020e063d */
[----:B------:R2:W-:Y:S01]  /*2eb30*/  @P6 STG.E.U8 desc[UR8][R4.64], R15 ;  /* 0x0000000f04006986 */ /* 0x0005e2000c101108 */
[----:B0-----:R-:W-:Y:S01]  /*2eb40*/  IADD3 R8, P4, PT, R11, R2, RZ ;  /* 0x000000020b087210 */ /* 0x001fe20007f9e0ff */
[----:B------:R-:W0:Y:S01]  /*2eb50*/  LDCU UR6, c[0x0][0x3b8] ;  /* 0x00007700ff0677ac */ /* 0x000e220008000800 */
[----:B-1----:R-:W-:Y:S02]  /*2eb60*/  ISETP.LT.AND P6, PT, R56, UR12, !P3 ;  /* 0x0000000c38007c0c */ /* 0x002fe4000dfc1270 */
[----:B------:R-:W-:Y:S01]  /*2eb70*/  PRMT R17, R53, 0x7771, RZ ;  /* 0x0000777135117816 */ /* 0x000fe200000000ff */
[----:B------:R-:W-:Y:S01]  /*2eb80*/  IMAD.X R9, R10, 0x1, R3, P4 ;  /* 0x000000010a097824 */ /* 0x000fe200020e0603 */
[----:B------:R-:W-:Y:S01]  /*2eb90*/  PRMT R19, R54, 0x7772, RZ ;  /* 0x0000777236137816 */ /* 0x000fe200000000ff */
[----:B----4-:R-:W-:Y:S01]  /*2eba0*/  VIADD R13, R11, UR4 ;  /* 0x000000040b0d7c36 */ /* 0x010fe20008000000 */
[----:B------:R-:W1:Y:S01]  /*2ebb0*/  LDCU UR4, c[0x0][0x3b8] ;  /* 0x00007700ff0477ac */ /* 0x000e620008000800 */
[C---:B--2---:R-:W-:Y:S01]  /*2ebc0*/  VIADD R4, R0.reuse, 0x76 ;  /* 0x0000007600047836 */ /* 0x044fe20000000000 */
[----:B------:R-:W-:Y:S01]  /*2ebd0*/  PRMT R15, R53, 0x7772, RZ ;  /* 0x00007772350f7816 */ /* 0x000fe200000000ff */
[----:B------:R-:W-:Y:S01]  /*2ebe0*/  VIADD R14, R0, 0x78 ;  /* 0x00000078000e7836 */ /* 0x000fe20000000000 */
[----:B------:R-:W-:Y:S01]  /*2ebf0*/  PRMT R21, R54, 0x7773, RZ ;  /* 0x0000777336157816 */ /* 0x000fe200000000ff */
[----:B------:R-:W2:Y:S01]  /*2ec00*/  LDCU UR12, c[0x0][0x398] ;  /* 0x00007300ff0c77ac */ /* 0x000ea20008000800 */
[----:B------:R-:W-:Y:S01]  /*2ec10*/  ISETP.GE.AND P4, PT, R4, UR7, PT ;  /* 0x0000000704007c0c */ /* 0x000fe2000bf86270 */
[----:B------:R-:W4:Y:S01]  /*2ec20*/  LDCU UR7, c[0x0][0x398] ;  /* 0x00007300ff0777ac */ /* 0x000f220008000800 */
[----:B------:R0:W-:Y:S01]  /*2ec30*/  @P2 STG.E.U8 desc[UR8][R6.64], R17 ;  /* 0x0000001106002986 */ /* 0x0001e2000c101108 */
[----:B------:R-:W-:-:S02]  /*2ec40*/  IADD3 R4, P2, PT, R11, R60, RZ ;  /* 0x0000003c0b047210 */ /* 0x000fc40007f5e0ff */
[----:B------:R-:W-:Y:S01]  /*2ec50*/  ISETP.LT.AND P3, PT, R58, UR10, !P3 ;  /* 0x0000000a3a007c0c */ /* 0x000fe2000df61270 */
[----:B------:R1:W-:Y:S01]  /*2ec60*/  @P6 STG.E.U8 desc[UR8][R8.64], R15 ;  /* 0x0000000f08006986 */ /* 0x0003e2000c101108 */
[----:B------:R-:W2:Y:S01]  /*2ec70*/  LDCU UR10, c[0x0][0x398] ;  /* 0x00007300ff0a77ac */ /* 0x000ea20008000800 */
[----:B---3--:R-:W-:Y:S01]  /*2ec80*/  ISETP.LT.AND P6, PT, R56, UR11, !P0 ;  /* 0x0000000b38007c0c */ /* 0x008fe2000c7c1270 */
[----:B------:R-:W-:Y:S01]  /*2ec90*/  IMAD.X R5, R10, 0x1, R61, P2 ;  /* 0x000000010a057824 */ /* 0x000fe200010e063d */
[----:B------:R-:W-:Y:S01]  /*2eca0*/  SHF.R.S32.HI R12, RZ, 0x1f, R13 ;  /* 0x0000001fff0c7819 */ /* 0x000fe2000001140d */
[----:B------:R-:W3:Y:S01]  /*2ecb0*/  LDCU UR11, c[0x0][0x398] ;  /* 0x00007300ff0b77ac */ /* 0x000ee20008000800 */
[----:B0-----:R-:W-:Y:S02]  /*2ecc0*/  IADD3 R6, P2, PT, R13, R2, RZ ;  /* 0x000000020d067210 */ /* 0x001fe40007f5e0ff */
[----:B------:R-:W-:Y:S01]  /*2ecd0*/  PRMT R53, R53, 0x7773, RZ ;  /* 0x0000777335357816 */ /* 0x000fe200000000ff */
[----:B-1----:R-:W-:Y:S01]  /*2ece0*/  VIADD R8, R0, 0x77 ;  /* 0x0000007700087836 */ /* 0x002fe20000000000 */
[----:B------:R-:W-:Y:S01]  /*2ecf0*/  PRMT R17, R54, 0x7770, RZ ;  /* 0x0000777036117816 */ /* 0x000fe200000000ff */
[----:B------:R-:W-:Y:S01]  /*2ed00*/  IMAD.X R7, R12, 0x1, R3, P2 ;  /* 0x000000010c077824 */ /* 0x000fe200010e0603 */
[----:B----4-:R-:W-:Y:S01]  /*2ed10*/  ISETP.LT.AND P0, PT, R58, UR7, !P0 ;  /* 0x000000073a007c0c */ /* 0x010fe2000c701270 */
[----:B------:R-:W0:Y:S01]  /*2ed20*/  LDCU UR7, c[0x0][0x398] ;  /* 0x00007300ff0777ac */ /* 0x000e220008000800 */
[----:B------:R1:W-:Y:S01]  /*2ed30*/  @P3 STG.E.U8 desc[UR8][R4.64], R53 ;  /* 0x0000003504003986 */ /* 0x0003e2000c101108 */
[C---:B------:R-:W-:Y:S01]  /*2ed40*/  VIADD R15, R13.reuse, UR6 ;  /* 0x000000060d0f7c36 */ /* 0x040fe20008000000 */
[----:B------:R-:W-:Y:S01]  /*2ed50*/  ISETP.GE.AND P2, PT, R8, UR5, PT ;  /* 0x0000000508007c0c */ /* 0x000fe2000bf46270 */
[----:B------:R-:W4:Y:S01]  /*2ed60*/  LDCU UR6, c[0x0][0x398] ;  /* 0x00007300ff0677ac */ /* 0x000f220008000800 */
[----:B------:R0:W-:Y:S01]  /*2ed70*/  @P6 STG.E.U8 desc[UR8][R6.64], R17 ;  /* 0x0000001106006986 */ /* 0x0001e2000c101108 */
[----:B------:R-:W-:-:S02]  /*2ed80*/  IADD3 R8, P6, PT, R13, R60, RZ ;  /* 0x0000003c0d087210 */ /* 0x000fc40007fde0ff */
[----:B--2---:R-:W-:Y:S01]  /*2ed90*/  ISETP.LT.AND P3, PT, R56, UR10, !P5 ;  /* 0x0000000a38007c0c */ /* 0x004fe2000ef61270 */
[----:B------:R-:W2:Y:S02]  /*2eda0*/  LDCU UR5, c[0x0][0x3b8] ;  /* 0x00007700ff0577ac */ /* 0x000ea40008000800 */
[----:B------:R-:W-:Y:S01]  /*2edb0*/  IMAD.X R9, R12, 0x1, R61, P6 ;  /* 0x000000010c097824 */ /* 0x000fe200030e063d */
[----:B------:R-:W-:Y:S01]  /*2edc0*/  IADD3 R10, P6, PT, R15, R2, RZ ;  /* 0x000000020f0a7210 */ /* 0x000fe20007fde0ff */
[----:B------:R-:W2:Y:S01]  /*2edd0*/  LDCU UR10, c[0x0][0x398] ;  /* 0x00007300ff0a77ac */ /* 0x000ea20008000800 */
[----:B-1----:R-:W-:Y:S02]  /*2ede0*/  SHF.R.S32.HI R4, RZ, 0x1f, R15 ;  /* 0x0000001fff047819 */ /* 0x002fe4000001140f */
[----:B------:R-:W-:-:S03]  /*2edf0*/  PRMT R5, R54, 0x7771, RZ ;  /* 0x0000777136057816 */ /* 0x000fc600000000ff */
[----:B------:R-:W-:Y:S02]  /*2ee00*/  IMAD.X R11, R4, 0x1, R3, P6 ;  /* 0x00000001040b7824 */ /* 0x000fe400030e0603 */
[----:B------:R1:W-:Y:S01]  /*2ee10*/  @P0 STG.E.U8 desc[UR8][R8.64], R5 ;  /* 0x0000000508000986 */ /* 0x0003e2000c101108 */
[C---:B------:R-:W-:Y:S01]  /*2ee20*/  IADD3 R12, P0, PT, R15.reuse, R60, RZ ;  /* 0x0000003c0f0c7210 */ /* 0x040fe20007f1e0ff */
[----:B0-----:R-:W-:Y:S01]  /*2ee30*/  VIADD R17, R15, UR4 ;  /* 0x000000040f117c36 */ /* 0x001fe20008000000 */
[----:B------:R-:W-:Y:S01]  /*2ee40*/  ISETP.LT.AND P5, PT, R58, UR7, !P5 ;  /* 0x000000073a007c0c */ /* 0x000fe2000efa1270 */
[----:B------:R0:W-:Y:S01]  /*2ee50*/  @P3 STG.E.U8 desc[UR8][R10.64], R19 ;  /* 0x000000130a003986 */ /* 0x0001e2000c101108 */
[----:B------:R-:W3:Y:S01]  /*2ee60*/  LDCU UR7, c[0x0][0x398] ;  /* 0x00007300ff0777ac */ /* 0x000ee20008000800 */
[----:B----4-:R-:W-:Y:S01]  /*2ee70*/  ISETP.LT.AND P3, PT, R56, UR6, !P4 ;  /* 0x0000000638007c0c */ /* 0x010fe2000e761270 */
[----:B------:R-:W-:Y:S01]  /*2ee80*/  IMAD.X R13, R4, 0x1, R61, P0 ;  /* 0x00000001040d7824 */ /* 0x000fe200000e063d */
[----:B------:R-:W-:Y:S01]  /*2ee90*/  ISETP.GE.AND P6, PT, R14, UR13, PT ;  /* 0x0000000d0e007c0c */ /* 0x000fe2000bfc6270 */
[----:B------:R-:W4:Y:S01]  /*2eea0*/  LDS.128 R4, [R59] ;  /* 0x000000003b047984 */ /* 0x000f220000000c00 */
[----:B------:R-:W-:Y:S01]  /*2eeb0*/  SHF.R.S32.HI R14, RZ, 0x1f, R17 ;  /* 0x0000001fff0e7819 */ /* 0x000fe20000011411 */
[----:B------:R-:W3:Y:S01]  /*2eec0*/  LDCU UR4, c[0x0][0x3b8] ;  /* 0x00007700ff0477ac */ /* 0x000ee20008000800 */
[C---:B-1----:R-:W-:Y:S01]  /*2eed0*/  IADD3 R8, P0, PT, R17.reuse, R2, RZ ;  /* 0x0000000211087210 */ /* 0x042fe20007f1e0ff */
[----:B--2---:R-:W-:-:S02]  /*2eee0*/  VIADD R15, R17, UR5 ;  /* 0x00000005110f7c36 */ /* 0x004fc40008000000 */
[----:B0-----:R-:W-:Y:S01]  /*2eef0*/  VIADD R10, R0, 0x79 ;  /* 0x00000079000a7836 */ /* 0x001fe20000000000 */
[----:B------:R-:W-:Y:S01]  /*2ef00*/  PRMT R19, R55, 0x7770, RZ ;  /* 0x0000777037137816 */ /* 0x000fe200000000ff */
[----:B------:R-:W-:Y:S01]  /*2ef10*/  IMAD.X R9, R14, 0x1, R3, P0 ;  /* 0x000000010e097824 */ /* 0x000fe200000e0603 */
[----:B------:R0:W-:Y:S01]  /*2ef20*/  @P5 STG.E.U8 desc[UR8][R12.64], R21 ;  /* 0x000000150c005986 */ /* 0x0001e2000c101108 */
[----:B------:R-:W1:Y:S01]  /*2ef30*/  LDCU UR6, c[0x0][0x398] ;  /* 0x00007300ff0677ac */ /* 0x000e620008000800 */
[----:B------:R-:W-:Y:S02]  /*2ef40*/  ISETP.GE.AND P0, PT, R10, UR17, PT ;  /* 0x000000110a007c0c */ /* 0x000fe4000bf06270 */
[----:B------:R2:W-:Y:S01]  /*2ef50*/  @P3 STG.E.U8 desc[UR8][R8.64], R19 ;  /* 0x0000001308003986 */ /* 0x0005e2000c101108 */
[----:B------:R-:W-:Y:S01]  /*2ef60*/  IADD3 R10, P3, PT, R17, R60, RZ ;  /* 0x0000003c110a7210 */ /* 0x000fe20007f7e0ff */
[----:B------:R-:W1:Y:S01]  /*2ef70*/  LDCU UR5, c[0x0][0x398] ;  /* 0x00007300ff0577ac */ /* 0x000e620008000800 */
[----:B------:R-:W-:-:S02]  /*2ef80*/  ISETP.LT.AND P4, PT, R58, UR10, !P4 ;  /* 0x0000000a3a007c0c */ /* 0x000fc4000e781270 */
[----:B---3--:R-:W-:Y:S01]  /*2ef90*/  ISETP.LT.AND P5, PT, R56, UR7, !P2 ;  /* 0x0000000738007c0c */ /* 0x008fe2000d7a1270 */
[----:B------:R-:W-:Y:S01]  /*2efa0*/  IMAD.X R11, R14, 0x1, R61, P3 ;  /* 0x000000010e0b7824 */ /* 0x000fe200018e063d */
[----:B------:R-:W-:Y:S01]  /*2efb0*/  SHF.R.S32.HI R16, RZ, 0x1f, R15 ;  /* 0x0000001fff107819 */ /* 0x000fe2000001140f */
[----:B------:R-:W3:Y:S01]  /*2efc0*/  LDCU UR7, c[0x0][0x398] ;  /* 0x00007300ff0777ac */ /* 0x000ee20008000800 */
[----:B0-----:R-:W-:Y:S02]  /*2efd0*/  IADD3 R12, P3, PT, R15, R2, RZ ;  /* 0x000000020f0c7210 */ /* 0x001fe40007f7e0ff */
[C---:B------:R-:W-:Y:S01]  /*2efe0*/  PRMT R21, R55.reuse, 0x7771, RZ ;  /* 0x0000777137157816 */ /* 0x040fe200000000ff */
[----:B--2---:R-:W-:Y:S01]  /*2eff0*/  VIADD R8, R0, 0x7a ;  /* 0x0000007a00087836 */ /* 0x004fe20000000000 */
[----:B------:R-:W-:Y:S01]  /*2f000*/  PRMT R19, R55, 0x7772, RZ ;  /* 0x0000777237137816 */ /* 0x000fe200000000ff */
[----:B------:R-:W-:Y:S01]  /*2f010*/  IMAD.X R13, R16, 0x1, R3, P3 ;  /* 0x00000001100d7824 */ /* 0x000fe200018e0603 */
[----:B------:R-:W0:Y:S01]  /*2f020*/  LDCU UR10, c[0x0][0x398] ;  /* 0x00007300ff0a77ac */ /* 0x000e220008000800 */
[----:B------:R2:W-:Y:S01]  /*2f030*/  @P4 STG.E.U8 desc[UR8][R10.64], R21 ;  /* 0x000000150a004986 */ /* 0x0005e2000c101108 */
[----:B------:R-:W-:Y:S01]  /*2f040*/  ISETP.GE.AND P3, PT, R8, UR15, PT ;  /* 0x0000000f08007c0c */ /* 0x000fe2000bf66270 */
[C---:B------:R-:W-:Y:S01]  /*2f050*/  VIADD R17, R15.reuse, UR4 ;  /* 0x000000040f117c36 */ /* 0x040fe20008000000 */
[----:B------:R-:W0:Y:S01]  /*2f060*/  LDCU UR4, c[0x0][0x3b8] ;  /* 0x00007700ff0477ac */ /* 0x000e220008000800 */
[----:B------:R4:W-:Y:S01]  /*2f070*/  @P5 STG.E.U8 desc[UR8][R12.64], R19 ;  /* 0x000000130c005986 */ /* 0x0009e2000c101108 */
[----:B------:R-:W-:-:S02]  /*2f080*/  IADD3 R8, P5, PT, R15, R60, RZ ;  /* 0x0000003c0f087210 */ /* 0x000fc40007fbe0ff */
[----:B-1----:R-:W-:Y:S01]  /*2f090*/  ISETP.LT.AND P2, PT, R58, UR6, !P2 ;  /* 0x000000063a007c0c */ /* 0x002fe2000d741270 */
[----:B------:R-:W1:Y:S01]  /*2f0a0*/  LDCU UR6, c[0x0][0x398] ;  /* 0x00007300ff0677ac */ /* 0x000e620008000800 */
[----:B------:R-:W-:Y:S01]  /*2f0b0*/  ISETP.LT.AND P4, PT, R56, UR5, !P6 ;  /* 0x0000000538007c0c */ /* 0x000fe2000f781270 */
[----:B------:R-:W-:Y:S01]  /*2f0c0*/  IMAD.X R9, R16, 0x1, R61, P5 ;  /* 0x0000000110097824 */ /* 0x000fe200028e063d */
[----:B------:R-:W-:Y:S01]  /*2f0d0*/  SHF.R.S32.HI R14, RZ, 0x1f, R17 ;  /* 0x0000001fff0e7819 */ /* 0x000fe20000011411 */
[----:B------:R-:W1:Y:S01]  /*2f0e0*/  LDCU UR5, c[0x0][0x3b8] ;  /* 0x00007700ff0577ac */ /* 0x000e620008000800 */
[----:B--2---:R-:W-:Y:S02]  /*2f0f0*/  IADD3 R10, P5, PT, R17, R2, RZ ;  /* 0x00000002110a7210 */ /* 0x004fe40007fbe0ff */
[----:B------:R-:W-:Y:S02]  /*2f100*/  PRMT R55, R55, 0x7773, RZ ;  /* 0x0000777337377816 */ /* 0x000fe400000000ff */
[----:B----4-:R-:W-:Y:S01]  /*2f110*/  PRMT R19, R4, 0x7770, RZ ;  /* 0x0000777004137816 */ /* 0x010fe200000000ff */
[----:B------:R-:W-:Y:S01]  /*2f120*/  IMAD.X R11, R14, 0x1, R3, P5 ;  /* 0x000000010e0b7824 */ /* 0x000fe200028e0603 */
[----:B---3--:R-:W-:Y:S01]  /*2f130*/  ISETP.LT.AND P6, PT, R58, UR7, !P6 ;  /* 0x000000073a007c0c */ /* 0x008fe2000f7c1270 */
[----:B------:R2:W-:Y:S01]  /*2f140*/  @P2 STG.E.U8 desc[UR8][R8.64], R55 ;  /* 0x0000003708002986 */ /* 0x0005e2000c101108 */
[----:B------:R-:W3:Y:S03]  /*2f150*/  LDCU UR7, c[0x0][0x398] ;  /* 0x00007300ff0777ac */ /* 0x000ee60008000800 */
[----:B------:R4:W-:Y:S01]  /*2f160*/  @P4 STG.E.U8 desc[UR8][R10.64], R19 ;  /* 0x000000130a004986 */ /* 0x0009e2000c101108 */
[C---:B------:R-:W-:Y:S01]  /*2f170*/  IADD3 R12, P4, PT, R17.reuse, R60, RZ ;  /* 0x0000003c110c7210 */ /* 0x040fe20007f9e0ff */
[----:B0-----:R-:W-:Y:S01]  /*2f180*/  VIADD R17, R17, UR4 ;  /* 0x0000000411117c36 */ /* 0x001fe20008000000 */
[----:B-1----:R-:W-:Y:S01]  /*2f190*/  ISETP.LT.AND P2, PT, R56, UR6, !P0 ;  /* 0x0000000638007c0c */ /* 0x002fe2000c741270 */
[----:B------:R-:W0:Y:S02]  /*2f1a0*/  LDCU UR6, c[0x0][0x398] ;  /* 0x00007300ff0677ac */ /* 0x000e240008000800 */
[----:B------:R-:W-:Y:S01]  /*2f1b0*/  IMAD.X R13, R14, 0x1, R61, P4 ;  /* 0x000000010e0d7824 */ /* 0x000fe200020e063d */
[----:B------:R-:W-:Y:S01]  /*2f1c0*/  SHF.R.S32.HI R14, RZ, 0x1f, R17 ;  /* 0x0000001fff0e7819 */ /* 0x000fe20000011411 */
[----:B------:R-:W1:Y:S01]  /*2f1d0*/  LDCU UR4, c[0x0][0x3b8] ;  /* 0x00007700ff0477ac */ /* 0x000e620008000800 */
[----:B--2---:R-:W-:-:S02]  /*2f1e0*/  IADD3 R8, P4, PT, R17, R2, RZ ;  /* 0x0000000211087210 */ /* 0x004fc40007f9e0ff */
[----:B------:R-:W-:Y:S01]  /*2f1f0*/  PRMT R15, R4, 0x7771, RZ ;  /* 0x00007771040f7816 */ /* 0x000fe200000000ff */
[----:B----4-:R-:W-:Y:S02]  /*2f200*/  VIADD R10, R0, 0x7c ;  /* 0x0000007c000a7836 */ /* 0x010fe40000000000 */
[----:B------:R-:W-:Y:S02]  /*2f210*/  IMAD.X R9, R14, 0x1, R3, P4 ;  /* 0x000000010e097824 */ /* 0x000fe400020e0603 */
[----:B------:R2:W-:Y:S01]  /*2f220*/  @P6 STG.E.U8 desc[UR8][R12.64], R15 ;  /* 0x0000000f0c006986 */ /* 0x0005e2000c101108 */
[----:B------:R-:W-:Y:S02]  /*2f230*/  ISETP.GE.AND P4, PT, R10, UR23, PT ;  /* 0x000000170a007c0c */ /* 0x000fe4000bf86270 */
[C---:B------:R-:W-:Y:S01]  /*2f240*/  IADD3 R10, P6, PT, R17.reuse, R60, RZ ;  /* 0x0000003c110a7210 */ /* 0x040fe20007fde0ff */
[----:B------:R-:W-:Y:S01]  /*2f250*/  VIADD R17, R17, UR5 ;  /* 0x0000000511117c36 */ /* 0x000fe20008000000 */
[----:B------:R-:W-:Y:S01]  /*2f260*/  PRMT R19, R4, 0x7772, RZ ;  /* 0x0000777204137816 */ /* 0x000fe200000000ff */
[----:B------:R-:W-:Y:S01]  /*2f270*/  VIADD R16, R0, 0x7b ;  /* 0x0000007b00107836 */ /* 0x000fe20000000000 */
[----:B------:R-:W-:Y:S01]  /*2f280*/  ISETP.LT.AND P0, PT, R58, UR10, !P0 ;  /* 0x0000000a3a007c0c */ /* 0x000fe2000c701270 */
[----:B------:R-:W4:Y:S01]  /*2f290*/  LDCU UR10, c[0x0][0x398] ;  /* 0x00007300ff0a77ac */ /* 0x000f220008000800 */
[----:B------:R-:W-:Y:S01]  /*2f2a0*/  IMAD.X R11, R14, 0x1, R61, P6 ;  /* 0x000000010e0b7824 */ /* 0x000fe200030e063d */
[----:B--2---:R-:W-:Y:S01]  /*2f2b0*/  PRMT R15, R4, 0x7773, RZ ;  /* 0x00007773040f7816 */ /* 0x004fe200000000ff */
[----:B------:R-:W2:Y:S01]  /*2f2c0*/  LDCU UR5, c[0x0][0x3b8] ;  /* 0x00007700ff0577ac */ /* 0x000ea20008000800 */
[----:B------:R-:W-:-:S02]  /*2f2d0*/  SHF.R.S32.HI R4, RZ, 0x1f, R17 ;  /* 0x0000001fff047819 */ /* 0x000fc40000011411 */
[----:B------:R-:W-:Y:S01]  /*2f2e0*/  IADD3 R12, P6, PT, R17, R2, RZ ;  /* 0x00000002110c7210 */ /* 0x000fe20007fde0ff */
[----:B------:R1:W-:Y:S01]  /*2f2f0*/  @P2 STG.E.U8 desc[UR8][R8.64], R19 ;  /* 0x0000001308002986 */ /* 0x0003e2000c101108 */
[----:B---3--:R-:W-:Y:S01]  /*2f300*/  ISETP.LT.AND P2, PT, R56, UR7, !P3 ;  /* 0x0000000738007c0c */ /* 0x008fe2000df41270 */
[----:B------:R-:W3:Y:S02]  /*2f310*/  LDCU UR7, c[0x0][0x398] ;  /* 0x00007300ff0777ac */ /* 0x000ee40008000800 */
[----:B------:R-:W-:Y:S01]  /*2f320*/  IMAD.X R13, R4, 0x1, R3, P6 ;  /* 0x00000001040d7824 */ /* 0x000fe200030e0603 */
[----:B0-----:R-:W-:Y:S01]  /*2f330*/  ISETP.LT.AND P6, PT, R58, UR6, !P3 ;  /* 0x000000063a007c0c */ /* 0x001fe2000dfc1270 */
[----:B------:R-:W0:Y:S01]  /*2f340*/  LDCU UR6, c[0x0][0x398] ;  /* 0x00007300ff0677ac */ /* 0x000e220008000800 */
[----:B------:R-:W-:Y:S01]  /*2f350*/  ISETP.GE.AND P5, PT, R16, UR19, PT ;  /* 0x0000001310007c0c */ /* 0x000fe2000bfa6270 */
[----:B------:R2:W-:Y:S01]  /*2f360*/  @P0 STG.E.U8 desc[UR8][R10.64], R15 ;  /* 0x0000000f0a000986 */ /* 0x0005e2000c101108 */
[----:B-1----:R-:W-:Y:S01]  /*2f370*/  VIADD R8, R0, 0x7d ;  /* 0x0000007d00087836 */ /* 0x002fe20000000000 */
[----:B------:R-:W-:-:S02]  /*2f380*/  PRMT R19, R5, 0x7770, RZ ;  /* 0x0000777005137816 */ /* 0x000fc400000000ff */
[----:B----4-:R-:W-:Y:S01]  /*2f390*/  ISETP.LT.AND P3, PT, R56, UR10, !P5 ;  /* 0x0000000a38007c0c */ /* 0x010fe2000ef61270 */
[----:B------:R-:W1:Y:S01]  /*2f3a0*/  LDCU UR10, c[0x0][0x398] ;  /* 0x00007300ff0a77ac */ /* 0x000e620008000800 */
[----:B------:R-:W-:Y:S01]  /*2f3b0*/  ISETP.GE.AND P0, PT, R8, UR21, PT ;  /* 0x0000001508007c0c */ /* 0x000fe2000bf06270 */
[----:B------:R4:W-:Y:S01]  /*2f3c0*/  @P2 STG.E.U8 desc[UR8][R12.64], R19 ;  /* 0x000000130c002986 */ /* 0x0009e2000c101108 */
[C---:B------:R-:W-:Y:S01]  /*2f3d0*/  IADD3 R8, P2, PT, R17.reuse, R60, RZ ;  /* 0x0000003c11087210 */ /* 0x040fe20007f5e0ff */
[----:B------:R-:W-:Y:S01]  /*2f3e0*/  VIADD R17, R17, UR4 ;  /* 0x0000000411117c36 */ /* 0x000fe20008000000 */
[----:B--2---:R-:W-:Y:S01]  /*2f3f0*/  PRMT R15, R5, 0x7771, RZ ;  /* 0x00007771050f7816 */ /* 0x004fe200000000ff */
[----:B------:R-:W2:Y:S02]  /*2f400*/  LDCU UR4, c[0x0][0x3b8] ;  /* 0x00007700ff0477ac */ /* 0x000ea40008000800 */
[----:B------:R-:W-:Y:S01]  /*2f410*/  IMAD.X R9, R4, 0x1, R61, P2 ;  /* 0x0000000104097824 */ /* 0x000fe200010e063d */
[----:B------:R-:W-:-:S02]  /*2f420*/  SHF.R.S32.HI R4, RZ, 0x1f, R17 ;  /* 0x0000001fff047819 */ /* 0x000fc40000011411 */
[C---:B------:R-:W-:Y:S02]  /*2f430*/  IADD3 R10, P2, PT, R17.reuse, R2, RZ ;  /* 0x00000002110a7210 */ /* 0x040fe40007f5e0ff */
[----:B0-----:R-:W-:Y:S01]  /*2f440*/  ISETP.LT.AND P5, PT, R58, UR6, !P5 ;  /* 0x000000063a007c0c */ /* 0x001fe2000efa1270 */
[----:B------:R0:W-:Y:S01]  /*2f450*/  @P6 STG.E.U8 desc[UR8][R8.64], R15 ;  /* 0x0000000f08006986 */ /* 0x0001e2000c101108 */
[----:B----4-:R-:W-:Y:S01]  /*2f460*/  IADD3 R12, P6, PT, R17, R60, RZ ;  /* 0x0000003c110c7210 */ /* 0x010fe20007fde0ff */
[----:B------:R-:W4:Y:S01]  /*2f470*/  LDCU UR6, c[0x0][0x3b8] ;  /* 0x00007700ff0677ac */ /* 0x000f220008000800 */
[----:B------:R-:W-:Y:S01]  /*2f480*/  IMAD.X R11, R4, 0x1, R3, P2 ;  /* 0x00000001040b7824 */ /* 0x000fe200010e0603 */
[----:B------:R-:W-:Y:S01]  /*2f490*/  PRMT R19, R5, 0x7772, RZ ;  /* 0x0000777205137816 */ /* 0x000fe200000000ff */
[----:B------:R-:W-:Y:S02]  /*2f4a0*/  VIADD R0, R0, 0x7e ;  /* 0x0000007e00007836 */ /* 0x000fe40000000000 */
[----:B------:R-:W-:Y:S01]  /*2f4b0*/  VIADD R17, R17, UR5 ;  /* 0x0000000511117c36 */ /* 0x000fe20008000000 */
[----:B------:R-:W4:Y:S01]  /*2f4c0*/  LDCU UR5, c[0x0][0x3b8] ;  /* 0x00007700ff0577ac */ /* 0x000f220008000800 */
[----:B------:R-:W-:Y:S01]  /*2f4d0*/  IMAD.X R13, R4, 0x1, R61, P6 ;  /* 0x00000001040d7824 */ /* 0x000fe200030e063d */
[----:B------:R2:W-:Y:S01]  /*2f4e0*/  @P3 STG.E.U8 desc[UR8][R10.64], R19 ;  /* 0x000000130a003986 */ /* 0x0005e2000c101108 */
[----:B0-----:R-:W-:-:S02]  /*2f4f0*/  PRMT R15, R5, 0x7773, RZ ;  /* 0x00007773050f7816 */ /* 0x001fc400000000ff */
[----:B---3--:R-:W-:Y:S01]  /*2f500*/  ISETP.LT.AND P3, PT, R56, UR7, !P4 ;  /* 0x0000000738007c0c */ /* 0x008fe2000e761270 */
[----:B------:R-:W0:Y:S01]  /*2f510*/  LDCU UR7, c[0x0][0x398] ;  /* 0x00007300ff0777ac */ /* 0x000e220008000800 */
[----:B-1----:R-:W-:Y:S01]  /*2f520*/  ISETP.LT.AND P4, PT, R58, UR10, !P4 ;  /* 0x0000000a3a007c0c */ /* 0x002fe2000e781270 */
[----:B------:R4:W-:Y:S01]  /*2f530*/  @P5 STG.E.U8 desc[UR8][R12.64], R15 ;  /* 0x0000000f0c005986 */ /* 0x0009e2000c101108 */
[----:B------:R-:W-:Y:S01]  /*2f540*/  ISETP.GE.AND P2, PT, R0, UR25, PT ;  /* 0x0000001900007c0c */ /* 0x000fe2000bf46270 */
[----:B------:R-:W1:Y:S01]  /*2f550*/  LDCU UR10, c[0x0][0x398] ;  /* 0x00007300ff0a77ac */ /* 0x000e620008000800 */
[----:B------:R-:W-:Y:S02]  /*2f560*/  SHF.R.S32.HI R0, RZ, 0x1f, R17 ;  /* 0x0000001fff007819 */ /* 0x000fe40000011411 */
[C---:B------:R-:W-:Y:S02]  /*2f570*/  IADD3 R4, P6, PT, R17.reuse, R2, RZ ;  /* 0x0000000211047210 */ /* 0x040fe40007fde0ff */
[C---:B------:R-:W-:Y:S01]  /*2f580*/  IADD3 R8, P5, PT, R17.reuse, R60, RZ ;  /* 0x0000003c11087210 */ /* 0x040fe20007fbe0ff */
[----:B--2---:R-:W-:Y:S01]  /*2f590*/  VIADD R17, R17, UR4 ;  /* 0x0000000411117c36 */ /* 0x004fe20008000000 */
[----:B------:R-:W-:Y:S01]  /*2f5a0*/  PRMT R21, R6, 0x7770, RZ ;  /* 0x0000777006157816 */ /* 0x000fe200000000ff */
[----:B------:R-:W-:Y:S01]  /*2f5b0*/  IMAD.X R5, R0, 0x1, R3, P6 ;  /* 0x0000000100057824 */ /* 0x000fe200030e0603 */
[----:B------:R-:W-:Y:S01]  /*2f5c0*/  PRMT R19, R6, 0x7771, RZ ;  /* 0x0000777106137816 */ /* 0x000fe200000000ff */
[----:B------:R-:W-:Y:S01]  /*2f5d0*/  IMAD.X R9, R0, 0x1, R61, P5 ;  /* 0x0000000100097824 */ /* 0x000fe200028e063d */
[----:B------:R-:W2:Y:S01]  /*2f5e0*/  LDCU UR4, c[0x0][0x398] ;  /* 0x00007300ff0477ac */ /* 0x000ea20008000800 */
[----:B----4-:R-:W-:Y:S01]  /*2f5f0*/  VIADD R15, R17, UR6 ;  /* 0x00000006110f7c36 */ /* 0x010fe20008000000 */
[----:B------:R3:W-:Y:S01]  /*2f600*/  @P3 STG.E.U8 desc[UR8][R4.64], R21 ;  /* 0x0000001504003986 */ /* 0x0007e2000c101108 */
[----:B------:R-:W4:Y:S01]  /*2f610*/  LDCU UR6, c[0x0][0x398] ;  /* 0x00007300ff0677ac */ /* 0x000f220008000800 */
[----:B------:R-:W-:-:S02]  /*2f620*/  SHF.R.S32.HI R0, RZ, 0x1f, R17 ;  /* 0x0000001fff007819 */ /* 0x000fc40000011411 */
[----:B------:R0:W-:Y:S01]  /*2f630*/  @P4 STG.E.U8 desc[UR8][R8.64], R19 ;  /* 0x0000001308004986 */ /* 0x0001e2000c101108 */
[C---:B------:R-:W-:Y:S02]  /*2f640*/  IADD3 R10, P3, PT, R17.reuse, R2, RZ ;  /* 0x00000002110a7210 */ /* 0x040fe40007f7e0ff */
[----:B------:R-:W-:Y:S01]  /*2f650*/  IADD3 R12, P4, PT, R17, R60, RZ ;  /* 0x0000003c110c7210 */ /* 0x000fe20007f9e0ff */
[C---:B---3--:R-:W-:Y:S01]  /*2f660*/  VIADD R5, R15.reuse, UR5 ;  /* 0x000000050f057c36 */ /* 0x048fe20008000000 */
[----:B------:R-:W-:Y:S01]  /*2f670*/  SHF.R.S32.HI R16, RZ, 0x1f, R15 ;  /* 0x0000001fff107819 */ /* 0x000fe2000001140f */
[C---:B------:R-:W-:Y:S01]  /*2f680*/  IMAD.X R11, R0.reuse, 0x1, R3, P3 ;  /* 0x00000001000b7824 */ /* 0x040fe200018e0603 */
[-C--:B------:R-:W-:Y:S01]  /*2f690*/  IADD3 R4, P3, PT, R15, R2.reuse, RZ ;  /* 0x000000020f047210 */ /* 0x080fe20007f7e0ff */
[----:B------:R-:W-:Y:S01]  /*2f6a0*/  IMAD.X R13, R0, 0x1, R61, P4 ;  /* 0x00000001000d7824 */ /* 0x000fe200020e063d */
[----:B------:R-:W-:Y:S02]  /*2f6b0*/  IADD3 R2, P5, PT, R5, R2, RZ ;  /* 0x0000000205027210 */ /* 0x000fe40007fbe0ff */
[----:B------:R-:W-:-:S02]  /*2f6c0*/  SHF.R.S32.HI R0, RZ, 0x1f, R5 ;  /* 0x0000001fff007819 */ /* 0x000fc40000011405 */
[-C--:B------:R-:W-:Y:S01]  /*2f6d0*/  IADD3 R14, P6, PT, R5, R60.reuse, RZ ;  /* 0x0000003c050e7210 */ /* 0x080fe20007fde0ff */
[--C-:B------:R-:W-:Y:S01]  /*2f6e0*/  IMAD.X R5, R16, 0x1, R3.reuse, P3 ;  /* 0x0000000110057824 */ /* 0x100fe200018e0603 */
[----:B0-----:R-:W-:Y:S01]  /*2f6f0*/  IADD3 R8, P4, PT, R15, R60, RZ ;  /* 0x0000003c0f087210 */ /* 0x001fe20007f9e0ff */
[----:B------:R-:W-:Y:S01]  /*2f700*/  IMAD.X R3, R0, 0x1, R3, P5 ;  /* 0x0000000100037824 */ /* 0x000fe200028e0603 */
[----:B------:R-:W-:Y:S01]  /*2f710*/  ISETP.LT.AND P5, PT, R56, UR7, !P0 ;  /* 0x0000000738007c0c */ /* 0x000fe2000c7a1270 */
[----:B------:R-:W-:Y:S01]  /*2f720*/  IMAD.X R15, R0, 0x1, R61, P6 ;  /* 0x00000001000f7824 */ /* 0x000fe200030e063d */
[----:B-1----:R-:W-:Y:S02]  /*2f730*/  ISETP.LT.AND P0, PT, R58, UR10, !P0 ;  /* 0x0000000a3a007c0c */ /* 0x002fe4000c701270 */
[----:B--2---:R-:W-:Y:S02]  /*2f740*/  ISETP.LT.AND P6, PT, R56, UR4, !P2 ;  /* 0x0000000438007c0c */ /* 0x004fe4000d7c1270 */
[----:B----4-:R-:W-:-:S02]  /*2f750*/  ISETP.LT.AND P2, PT, R58, UR6, !P2 ;  /* 0x000000063a007c0c */ /* 0x010fc4000d741270 */
[----:B------:R-:W-:Y:S02]  /*2f760*/  ISETP.LT.AND P3, PT, R56, UR11, !P1 ;  /* 0x0000000b38007c0c */ /* 0x000fe4000cf61270 */
[----:B------:R-:W-:Y:S02]  /*2f770*/  ISETP.LT.AND P1, PT, R58, UR12, !P1 ;  /* 0x0000000c3a007c0c */ /* 0x000fe4000cf21270 */
[C---:B------:R-:W-:Y:S02]  /*2f780*/  PRMT R25, R6.reuse, 0x7772, RZ ;  /* 0x0000777206197816 */ /* 0x040fe400000000ff */
[----:B------:R-:W-:Y:S02]  /*2f790*/  PRMT R23, R6, 0x7773, RZ ;  /* 0x0000777306177816 */ /* 0x000fe400000000ff */
[C---:B------:R-:W-:Y:S02]  /*2f7a0*/  PRMT R17, R7.reuse, 0x7773, RZ ;  /* 0x0000777307117816 */ /* 0x040fe400000000ff */
[----:B------:R-:W-:-:S02]  /*2f7b0*/  PRMT R19, R7, 0x7772, RZ ;  /* 0x0000777207137816 */ /* 0x000fc400000000ff */
[C---:B------:R-:W-:Y:S01]  /*2f7c0*/  PRMT R21, R7.reuse, 0x7771, RZ ;  /* 0x0000777107157816 */ /* 0x040fe200000000ff */
[----:B------:R-:W-:Y:S01]  /*2f7d0*/  IMAD.X R9, R16, 0x1, R61, P4 ;  /* 0x0000000110097824 */ /* 0x000fe200020e063d */
[----:B------:R-:W-:Y:S01]  /*2f7e0*/  PRMT R7, R7, 0x7770, RZ ;  /* 0x0000777007077816 */ /* 0x000fe200000000ff */
[----:B------:R0:W-:Y:S04]  /*2f7f0*/  @P5 STG.E.U8 desc[UR8][R10.64], R25 ;  /* 0x000000190a005986 */ /* 0x0001e8000c101108 */
[----:B------:R0:W-:Y:S04]  /*2f800*/  @P0 STG.E.U8 desc[UR8][R12.64], R23 ;  /* 0x000000170c000986 */ /* 0x0001e8000c101108 */
[----:B------:R0:W-:Y:S04]  /*2f810*/  @P6 STG.E.U8 desc[UR8][R4.64], R7 ;  /* 0x0000000704006986 */ /* 0x0001e8000c101108 */
[----:B------:R0:W-:Y:S04]  /*2f820*/  @P2 STG.E.U8 desc[UR8][R8.64], R21 ;  /* 0x0000001508002986 */ /* 0x0001e8000c101108 */
[----:B------:R0:W-:Y:S01]  /*2f830*/  @P3 STG.E.U8 desc[UR8][R2.64], R19 ;  /* 0x0000001302003986 */ /* 0x0001e2000c101108 */
[----:B------:R-:W-:Y:S05]  /*2f840*/  @!P1 EXIT ;  /* 0x000000000000994d */ /* 0x000fea0003800000 */
[----:B------:R-:W-:Y:S01]  /*2f850*/  STG.E.U8 desc[UR8][R14.64], R17 ;  /* 0x000000110e007986 */ /* 0x000fe2000c101108 */
[----:B------:R-:W-:Y:S05]  /*2f860*/  EXIT ;  /* 0x000000000000794d */ /* 0x000fea0003800000 */
.L_x_2:
[----:B------:R-:W-:-:S00]  /*2f870*/  BRA `(.L_x_2) ;  /* 0xfffffffc00fc7947 */ /* 0x000fc0000383ffff */
[----:B------:R-:W-:-:S00]  /*2f880*/  NOP ;  /* 0x0000000000007918 */ /* 0x000fc00000000000 */
[----:B------:R-:W-:-:S00]  /*2f890*/  NOP ;  /* 0x0000000000007918 */ /* 0x000fc00000000000 */
[----:B------:R-:W-:-:S00]  /*2f8a0*/  NOP ;  /* 0x0000000000007918 */ /* 0x000fc00000000000 */
[----:B------:R-:W-:-:S00]  /*2f8b0*/  NOP ;  /* 0x0000000000007918 */ /* 0x000fc00000000000 */
[----:B------:R-:W-:-:S00]  /*2f8c0*/  NOP ;  /* 0x0000000000007918 */ /* 0x000fc00000000000 */
[----:B------:R-:W-:-:S00]  /*2f8d0*/  NOP ;  /* 0x0000000000007918 */ /* 0x000fc00000000000 */
[----:B------:R-:W-:-:S00]  /*2f8e0*/  NOP ;  /* 0x0000000000007918 */ /* 0x000fc00000000000 */
[----:B------:R-:W-:-:S00]  /*2f8f0*/  NOP ;  /* 0x0000000000007918 */ /* 0x000fc00000000000 */
.L_x_3:


//--------------------- .nv.shared.matmul_kernel  --------------------------
	.section	.nv.shared.matmul_kernel,"aw",@nobits
	.sectionflags	@""
	.align	16
	.zero		1024


//--------------------- .nv.shared.reserved.0     --------------------------
	.section	.nv.shared.reserved.0,"aw",@nobits
	.weak		__nv_reservedSMEM_offset_0_alias
	.size		__nv_reservedSMEM_offset_0_alias, 0, 64
	.other		__nv_reservedSMEM_offset_0_alias,@"STO_CUDA_RESERVED_SHARED STV_DEFAULT"
__nv_reservedSMEM_offset_0_alias:
	.zero		0
	.zero		64


//--------------------- .nv.constant0.matmul_kernel --------------------------
	.section	.nv.constant0.matmul_kernel,"a",@progbits
	.sectionflags	@""
	.align	4
.nv.constant0.matmul_kernel:
	.zero		976


//--------------------- SYMBOLS --------------------------

	.type		.nv.reservedSmem.offset0,@object
	.size		.nv.reservedSmem.offset0,0x4
	.type		.nv.reservedSmem.cap,@object
	.size		.nv.reservedSmem.cap,0x4
